	.target	sm_80

	.elftype	@"ET_EXEC"


//--------------------- .note.nv.tkinfo           --------------------------
	.section	.note.nv.tkinfo,"",@"SHT_NOTE"
	.sectionflags	@"SHF_NOTE_NV_TKINFO"
	.tkinfo
        /*0018*/ 	.word	0x00000002
        /*0030*/ 	.string	""
        /*0030*/ 	.string	"ptxas"
        /*0030*/ 	.string	"Cuda compilation tools, release 13.0, V13.0.88"
        /*0030*/ 	.string	"Build cuda_13.0.r13.0/compiler.36424714_0"
        /*0030*/ 	.string	"-v  -suppress-debug-info  -lineinfo  -arch sm_80 "



//--------------------- .note.nv.cuinfo           --------------------------
	.section	.note.nv.cuinfo,"",@"SHT_NOTE"
	.sectionflags	@"SHF_NOTE_NV_CUINFO"
        /*0018*/ 	.short	0x0002
        /*001a*/ 	.short	0x0050
        /*001c*/ 	.short	0x0082
	.zero		2


//--------------------- .nv.info                  --------------------------
	.section	.nv.info,"",@"SHT_CUDA_INFO"
	.align	4


	//----- nvinfo : EIATTR_REGCOUNT
	.align		4
        /*0000*/ 	.byte	0x04, 0x2f
        /*0002*/ 	.short	(.L_1 - .L_0)
	.align		4
.L_0:
        /*0004*/ 	.word	index@(matmul_kernel)
        /*0008*/ 	.word	0x00000020


	//----- nvinfo : EIATTR_FRAME_SIZE
	.align		4
.L_1:
        /*000c*/ 	.byte	0x04, 0x11
        /*000e*/ 	.short	(.L_3 - .L_2)
	.align		4
.L_2:
        /*0010*/ 	.word	index@(matmul_kernel)
        /*0014*/ 	.word	0x00000d88


	//----- nvinfo : EIATTR_MIN_STACK_SIZE
	.align		4
.L_3:
        /*0018*/ 	.byte	0x04, 0x12
        /*001a*/ 	.short	(.L_5 - .L_4)
	.align		4
.L_4:
        /*001c*/ 	.word	index@(matmul_kernel)
        /*0020*/ 	.word	0x00000d88
.L_5:


//--------------------- .nv.info.matmul_kernel    --------------------------
	.section	.nv.info.matmul_kernel,"",@"SHT_CUDA_INFO"
	.sectionflags	@""
	.align	4


	//----- nvinfo : EIATTR_CUDA_API_VERSION
	.align		4
        /*0000*/ 	.byte	0x04, 0x37
        /*0002*/ 	.short	(.L_7 - .L_6)
.L_6:
        /*0004*/ 	.word	0x00000082


	//----- nvinfo : EIATTR_SW2861232_WAR
	.align		4
.L_7:
        /*0008*/ 	.byte	0x01, 0x35
	.zero		2


	//----- nvinfo : EIATTR_PARAM_CBANK
	.align		4
        /*000c*/ 	.byte	0x04, 0x0a
        /*000e*/ 	.short	(.L_9 - .L_8)
	.align		4
.L_8:
        /*0010*/ 	.word	index@(.nv.constant0.matmul_kernel)
        /*0014*/ 	.short	0x0160
        /*0016*/ 	.short	0x0050


	//----- nvinfo : EIATTR_CBANK_PARAM_SIZE
	.align		4
.L_9:
        /*0018*/ 	.byte	0x03, 0x19
        /*001a*/ 	.short	0x0050


	//----- nvinfo : EIATTR_KPARAM_INFO
	.align		4
        /*001c*/ 	.byte	0x04, 0x17
        /*001e*/ 	.short	(.L_11 - .L_10)
.L_10:
        /*0020*/ 	.word	0x00000000
        /*0024*/ 	.short	0x000d
        /*0026*/ 	.short	0x0048
        /*0028*/ 	.byte	0x00, 0xf4, 0x21, 0x00


	//----- nvinfo : EIATTR_KPARAM_INFO
	.align		4
.L_11:
        /*002c*/ 	.byte	0x04, 0x17
        /*002e*/ 	.short	(.L_13 - .L_12)
.L_12:
        /*0030*/ 	.word	0x00000000
        /*0034*/ 	.short	0x000c
        /*0036*/ 	.short	0x0040
        /*0038*/ 	.byte	0x00, 0xf4, 0x21, 0x00


	//----- nvinfo : EIATTR_KPARAM_INFO
	.align		4
.L_13:
        /*003c*/ 	.byte	0x04, 0x17
        /*003e*/ 	.short	(.L_15 - .L_14)
.L_14:
        /*0040*/ 	.word	0x00000000
        /*0044*/ 	.short	0x000b
        /*0046*/ 	.short	0x0038
        /*0048*/ 	.byte	0x00, 0xf0, 0x11, 0x00


	//----- nvinfo : EIATTR_KPARAM_INFO
	.align		4
.L_15:
        /*004c*/ 	.byte	0x04, 0x17
        /*004e*/ 	.short	(.L_17 - .L_16)
.L_16:
        /*0050*/ 	.word	0x00000000
        /*0054*/ 	.short	0x000a
        /*0056*/ 	.short	0x0034
        /*0058*/ 	.byte	0x00, 0xf0, 0x11, 0x00


	//----- nvinfo : EIATTR_KPARAM_INFO
	.align		4
.L_17:
        /*005c*/ 	.byte	0x04, 0x17
        /*005e*/ 	.short	(.L_19 - .L_18)
.L_18:
        /*0060*/ 	.word	0x00000000
        /*0064*/ 	.short	0x0009
        /*0066*/ 	.short	0x0030
        /*0068*/ 	.byte	0x00, 0xf0, 0x11, 0x00


	//----- nvinfo : EIATTR_KPARAM_INFO
	.align		4
.L_19:
        /*006c*/ 	.byte	0x04, 0x17
        /*006e*/ 	.short	(.L_21 - .L_20)
.L_20:
        /*0070*/ 	.word	0x00000000
        /*0074*/ 	.short	0x0008
        /*0076*/ 	.short	0x002c
        /*0078*/ 	.byte	0x00, 0xf0, 0x11, 0x00


	//----- nvinfo : EIATTR_KPARAM_INFO
	.align		4
.L_21:
        /*007c*/ 	.byte	0x04, 0x17
        /*007e*/ 	.short	(.L_23 - .L_22)
.L_22:
        /*0080*/ 	.word	0x00000000
        /*0084*/ 	.short	0x0007
        /*0086*/ 	.short	0x0028
        /*0088*/ 	.byte	0x00, 0xf0, 0x11, 0x00


	//----- nvinfo : EIATTR_KPARAM_INFO
	.align		4
.L_23:
        /*008c*/ 	.byte	0x04, 0x17
        /*008e*/ 	.short	(.L_25 - .L_24)
.L_24:
        /*0090*/ 	.word	0x00000000
        /*0094*/ 	.short	0x0006
        /*0096*/ 	.short	0x0024
        /*0098*/ 	.byte	0x00, 0xf0, 0x11, 0x00


	//----- nvinfo : EIATTR_KPARAM_INFO
	.align		4
.L_25:
        /*009c*/ 	.byte	0x04, 0x17
        /*009e*/ 	.short	(.L_27 - .L_26)
.L_26:
        /*00a0*/ 	.word	0x00000000
        /*00a4*/ 	.short	0x0005
        /*00a6*/ 	.short	0x0020
        /*00a8*/ 	.byte	0x00, 0xf0, 0x11, 0x00


	//----- nvinfo : EIATTR_KPARAM_INFO
	.align		4
.L_27:
        /*00ac*/ 	.byte	0x04, 0x17
        /*00ae*/ 	.short	(.L_29 - .L_28)
.L_28:
        /*00b0*/ 	.word	0x00000000
        /*00b4*/ 	.short	0x0004
        /*00b6*/ 	.short	0x001c
        /*00b8*/ 	.byte	0x00, 0xf0, 0x11, 0x00


	//----- nvinfo : EIATTR_KPARAM_INFO
	.align		4
.L_29:
        /*00bc*/ 	.byte	0x04, 0x17
        /*00be*/ 	.short	(.L_31 - .L_30)
.L_30:
        /*00c0*/ 	.word	0x00000000
        /*00c4*/ 	.short	0x0003
        /*00c6*/ 	.short	0x0018
        /*00c8*/ 	.byte	0x00, 0xf0, 0x11, 0x00


	//----- nvinfo : EIATTR_KPARAM_INFO
	.align		4
.L_31:
        /*00cc*/ 	.byte	0x04, 0x17
        /*00ce*/ 	.short	(.L_33 - .L_32)
.L_32:
        /*00d0*/ 	.word	0x00000000
        /*00d4*/ 	.short	0x0002
        /*00d6*/ 	.short	0x0010
        /*00d8*/ 	.byte	0x00, 0xf4, 0x21, 0x00


	//----- nvinfo : EIATTR_KPARAM_INFO
	.align		4
.L_33:
        /*00dc*/ 	.byte	0x04, 0x17
        /*00de*/ 	.short	(.L_35 - .L_34)
.L_34:
        /*00e0*/ 	.word	0x00000000
        /*00e4*/ 	.short	0x0001
        /*00e6*/ 	.short	0x0008
        /*00e8*/ 	.byte	0x00, 0xf4, 0x21, 0x00


	//----- nvinfo : EIATTR_KPARAM_INFO
	.align		4
.L_35:
        /*00ec*/ 	.byte	0x04, 0x17
        /*00ee*/ 	.short	(.L_37 - .L_36)
.L_36:
        /*00f0*/ 	.word	0x00000000
        /*00f4*/ 	.short	0x0000
        /*00f6*/ 	.short	0x0000
        /*00f8*/ 	.byte	0x00, 0xf4, 0x21, 0x00


	//----- nvinfo : EIATTR_MAXREG_COUNT
	.align		4
.L_37:
        /*00fc*/ 	.byte	0x03, 0x1b
        /*00fe*/ 	.short	0x00ff


	//----- nvinfo : EIATTR_NUM_BARRIERS
	.align		4
        /*0100*/ 	.byte	0x02, 0x4c
        /*0102*/ 	.byte	0x01
	.zero		1


	//----- nvinfo : EIATTR_ANNOTATIONS
	.align		4
        /*0104*/ 	.byte	0x04, 0x55
        /*0106*/ 	.short	(.L_39 - .L_38)


	//   ....[0]....
.L_38:
        /*0108*/ 	.word	0x00000001
        /*010c*/ 	.byte	0xf0, 0x05, 0x00, 0x00, 0x01, 0x00, 0x00, 0x00, 0x20, 0x06, 0x00, 0x00, 0x01, 0x00, 0x00, 0x00
        /* <DEDUP_REMOVED lines=1587> */
        /*644c*/ 	.byte	0xe0, 0xec, 0x01, 0x00


	//----- nvinfo : EIATTR_MERCURY_ISA_VERSION
	.align		4
.L_39:
        /*6450*/ 	.byte	0x03, 0x5f
        /*6452*/ 	.short	0x0000


	//----- nvinfo : EIATTR_EXIT_INSTR_OFFSETS
	.align		4
        /*6454*/ 	.byte	0x04, 0x1c
        /*6456*/ 	.short	(.L_41 - .L_40)


	//   ....[0]....
.L_40:
        /*6458*/ 	.word	0x0001eff0


	//   ....[1]....
        /*645c*/ 	.word	0x0001f020


	//----- nvinfo : EIATTR_REQNTID
	.align		4
.L_41:
        /*6460*/ 	.byte	0x04, 0x10
        /*6462*/ 	.short	(.L_43 - .L_42)
.L_42:
        /*6464*/ 	.word	0x00000040
        /*6468*/ 	.word	0x00000001
        /*646c*/ 	.word	0x00000001
.L_43:


//--------------------- .nv.callgraph             --------------------------
	.section	.nv.callgraph,"",@"SHT_CUDA_CALLGRAPH"
	.align	4
	.sectionentsize	8
	.align		4
        /*0000*/ 	.word	0x00000000
	.align		4
        /*0004*/ 	.word	0xffffffff
	.align		4
        /*0008*/ 	.word	0x00000000
	.align		4
        /*000c*/ 	.word	0xfffffffe
	.align		4
        /*0010*/ 	.word	0x00000000
	.align		4
        /*0014*/ 	.word	0xfffffffd
	.align		4
        /*0018*/ 	.word	0x00000000
	.align		4
        /*001c*/ 	.word	0xfffffffc


//--------------------- .nv.rel.action            --------------------------
	.section	.nv.rel.action,"",@"SHT_CUDA_RELOCINFO"
	.align	8
	.sectionentsize	8
        /*0000*/ 	.byte	0x73, 0x00, 0x00, 0x00, 0x00, 0x00, 0x00, 0x00, 0x00, 0x00, 0x00, 0x11, 0x25, 0x00, 0x05, 0x36


//--------------------- .nv.constant0.matmul_kernel --------------------------
	.section	.nv.constant0.matmul_kernel,"a",@progbits
	.sectionflags	@""
	.align	4
.nv.constant0.matmul_kernel:
	.zero		432


//--------------------- .text.matmul_kernel       --------------------------
	.section	.text.matmul_kernel,"ax",@progbits
	.sectioninfo	@"SHI_REGISTERS=32"
	.align	128
        .global         matmul_kernel
        .type           matmul_kernel,@function
        .size           matmul_kernel,(.L_x_5 - matmul_kernel)
        .other          matmul_kernel,@"STO_CUDA_ENTRY STV_DEFAULT"
matmul_kernel:
.text.matmul_kernel:
[----:B------:R-:W-:-:S03]  /*0000*/  IMAD.MOV.U32 R1, RZ, RZ, c[0x0][0x28] ;  /* 0x00000a00ff017624 */ /* 0x000fc600078e00ff */
[----:B------:R-:W-:Y:S01]  /*0010*/  IMAD.MOV.U32 R0, RZ, RZ, c[0x0][0x17c] ;  /* 0x00005f00ff007624 */ /* 0x000fe200078e00ff */
[----:B------:R-:W0:Y:S01]  /*0020*/  S2R R11, SR_TID.X ;  /* 0x00000000000b7919 */ /* 0x000e220000002100 */
[----:B------:R-:W-:Y:S01]  /*0030*/  IADD3 R1, R1, -0xd88, RZ ;  /* 0xfffff27801017810 */ /* 0x000fe20007ffe0ff */
[----:B------:R-:W-:Y:S02]  /*0040*/  ULDC UR4, c[0x0][0x180] ;  /* 0x0000600000047ab9 */ /* 0x000fe40000000800 */
[----:B------:R-:W-:Y:S01]  /*0050*/  IADD3 R0, R0, 0x7f, RZ ;  /* 0x0000007f00007810 */ /* 0x000fe20007ffe0ff */
[----:B------:R-:W-:-:S03]  /*0060*/  ULDC.64 UR6, c[0x0][0x118] ;  /* 0x0000460000067ab9 */ /* 0x000fc60000000a00 */
[----:B------:R-:W-:-:S04]  /*0070*/  SHF.R.S32.HI R3, RZ, 0x1f, R0 ;  /* 0x0000001fff037819 */ /* 0x000fc80000011400 */
[----:B------:R-:W-:-:S04]  /*0080*/  LEA.HI R3, R3, R0, RZ, 0x7 ;  /* 0x0000000003037211 */ /* 0x000fc800078f38ff */
[----:B------:R-:W-:Y:S02]  /*0090*/  SHF.R.S32.HI R0, RZ, 0x7, R3 ;  /* 0x00000007ff007819 */ /* 0x000fe40000011403 */
[----:B------:R-:W1:Y:S03]  /*00a0*/  S2R R3, SR_CTAID.X ;  /* 0x0000000000037919 */ /* 0x000e660000002500 */
[----:B------:R-:W-:-:S05]  /*00b0*/  IMAD.SHL.U32 R0, R0, 0x8, RZ ;  /* 0x0000000800007824 */ /* 0x000fca00078e00ff */
[-C--:B------:R-:W-:Y:S02]  /*00c0*/  IABS R7, R0.reuse ;  /* 0x0000000000077213 */ /* 0x080fe40000000000 */
[----:B------:R-:W-:Y:S02]  /*00d0*/  IABS R10, R0 ;  /* 0x00000000000a7213 */ /* 0x000fe40000000000 */
[----:B------:R-:W2:Y:S01]  /*00e0*/  I2F.RP R2, R7 ;  /* 0x0000000700027306 */ /* 0x000ea20000209400 */
[----:B-1----:R-:W-:-:S07]  /*00f0*/  IABS R8, R3 ;  /* 0x0000000300087213 */ /* 0x002fce0000000000 */
[----:B--2---:R-:W1:Y:S02]  /*0100*/  MUFU.RCP R2, R2 ;  /* 0x0000000200027308 */ /* 0x004e640000001000 */
[----:B-1----:R-:W-:Y:S01]  /*0110*/  IADD3 R4, R2, 0xffffffe, RZ ;  /* 0x0ffffffe02047810 */ /* 0x002fe20007ffe0ff */
[----:B------:R-:W-:-:S05]  /*0120*/  IMAD.MOV R2, RZ, RZ, -R10 ;  /* 0x000000ffff027224 */ /* 0x000fca00078e0a0a */
[----:B------:R1:W2:Y:S02]  /*0130*/  F2I.FTZ.U32.TRUNC.NTZ R5, R4 ;  /* 0x0000000400057305 */ /* 0x0002a4000021f000 */
[----:B-1----:R-:W-:Y:S02]  /*0140*/  IMAD.MOV.U32 R4, RZ, RZ, RZ ;  /* 0x000000ffff047224 */ /* 0x002fe400078e00ff */
[----:B--2---:R-:W-:-:S04]  /*0150*/  IMAD.MOV R6, RZ, RZ, -R5 ;  /* 0x000000ffff067224 */ /* 0x004fc800078e0a05 */
[----:B------:R-:W-:Y:S02]  /*0160*/  IMAD R9, R6, R7, RZ ;  /* 0x0000000706097224 */ /* 0x000fe400078e02ff */
[----:B------:R-:W-:Y:S02]  /*0170*/  IMAD.MOV.U32 R6, RZ, RZ, R8 ;  /* 0x000000ffff067224 */ /* 0x000fe400078e0008 */
[----:B------:R-:W-:-:S06]  /*0180*/  IMAD.HI.U32 R5, R5, R9, R4 ;  /* 0x0000000905057227 */ /* 0x000fcc00078e0004 */
[----:B------:R-:W-:-:S04]  /*0190*/  IMAD.HI.U32 R5, R5, R6, RZ ;  /* 0x0000000605057227 */ /* 0x000fc800078e00ff */
[----:B------:R-:W-:-:S05]  /*01a0*/  IMAD R2, R5, R2, R6 ;  /* 0x0000000205027224 */ /* 0x000fca00078e0206 */
[----:B------:R-:W-:-:S13]  /*01b0*/  ISETP.GT.U32.AND P1, PT, R7, R2, PT ;  /* 0x000000020700720c */ /* 0x000fda0003f24070 */
[----:B------:R-:W-:Y:S01]  /*01c0*/  @!P1 IMAD.IADD R2, R2, 0x1, -R7 ;  /* 0x0000000102029824 */ /* 0x000fe200078e0a07 */
[----:B------:R-:W-:Y:S02]  /*01d0*/  @!P1 IADD3 R5, R5, 0x1, RZ ;  /* 0x0000000105059810 */ /* 0x000fe40007ffe0ff */
[----:B------:R-:W-:Y:S02]  /*01e0*/  ISETP.NE.AND P1, PT, R0, RZ, PT ;  /* 0x000000ff0000720c */ /* 0x000fe40003f25270 */
[----:B------:R-:W-:Y:S02]  /*01f0*/  ISETP.GE.U32.AND P0, PT, R2, R7, PT ;  /* 0x000000070200720c */ /* 0x000fe40003f06070 */
[----:B------:R-:W-:-:S04]  /*0200*/  LOP3.LUT R2, R3, R0, RZ, 0x3c, !PT ;  /* 0x0000000003027212 */ /* 0x000fc800078e3cff */
[----:B------:R-:W-:Y:S01]  /*0210*/  ISETP.GE.AND P2, PT, R2, RZ, PT ;  /* 0x000000ff0200720c */ /* 0x000fe20003f46270 */
[----:B------:R-:W-:-:S05]  /*0220*/  IMAD.MOV.U32 R2, RZ, RZ, 0x1f ;  /* 0x0000001fff027424 */ /* 0x000fca00078e00ff */
[----:B------:R-:W-:Y:S02]  /*0230*/  IADD3 R2, R2, c[0x0][0x178], RZ ;  /* 0x00005e0002027a10 */ /* 0x000fe40007ffe0ff */
[----:B------:R-:W-:-:S05]  /*0240*/  @P0 IADD3 R5, R5, 0x1, RZ ;  /* 0x0000000105050810 */ /* 0x000fca0007ffe0ff */
[----:B------:R-:W-:Y:S01]  /*0250*/  IMAD.MOV.U32 R4, RZ, RZ, R5 ;  /* 0x000000ffff047224 */ /* 0x000fe200078e0005 */
[----:B------:R-:W-:-:S03]  /*0260*/  SHF.R.S32.HI R5, RZ, 0x1f, R2 ;  /* 0x0000001fff057819 */ /* 0x000fc60000011402 */
[----:B------:R-:W-:Y:S01]  /*0270*/  @!P2 IMAD.MOV R4, RZ, RZ, -R4 ;  /* 0x000000ffff04a224 */ /* 0x000fe200078e0a04 */
[----:B------:R-:W-:Y:S02]  /*0280*/  @!P1 LOP3.LUT R4, RZ, R0, RZ, 0x33, !PT ;  /* 0x00000000ff049212 */ /* 0x000fe400078e33ff */
[----:B------:R-:W-:-:S03]  /*0290*/  LEA.HI R5, R5, R2, RZ, 0x5 ;  /* 0x0000000205057211 */ /* 0x000fc600078f28ff */
[----:B------:R-:W-:Y:S02]  /*02a0*/  IMAD.SHL.U32 R2, R4, 0x8, RZ ;  /* 0x0000000804027824 */ /* 0x000fe400078e00ff */
[----:B------:R-:W-:-:S03]  /*02b0*/  IMAD.MOV R4, RZ, RZ, -R4 ;  /* 0x000000ffff047224 */ /* 0x000fc600078e0a04 */
[----:B------:R-:W-:Y:S01]  /*02c0*/  LEA.HI.SX32 R5, R5, -R2, 0x1b ;  /* 0x8000000205057211 */ /* 0x000fe200078fdaff */
[----:B------:R-:W-:Y:S02]  /*02d0*/  IMAD R9, R0, R4, R3 ;  /* 0x0000000400097224 */ /* 0x000fe400078e0203 */
[----:B------:R-:W-:Y:S01]  /*02e0*/  IMAD.MOV.U32 R4, RZ, RZ, RZ ;  /* 0x000000ffff047224 */ /* 0x000fe200078e00ff */
[----:B------:R-:W-:-:S04]  /*02f0*/  IMNMX R10, R5, 0x8, PT ;  /* 0x00000008050a7817 */ /* 0x000fc80003800200 */
[-C--:B------:R-:W-:Y:S02]  /*0300*/  IABS R8, R10.reuse ;  /* 0x0000000a00087213 */ /* 0x080fe40000000000 */
[----:B------:R-:W-:Y:S02]  /*0310*/  IABS R0, R10 ;  /* 0x0000000a00007213 */ /* 0x000fe40000000000 */
[----:B------:R-:W1:Y:S08]  /*0320*/  I2F.RP R6, R8 ;  /* 0x0000000800067306 */ /* 0x000e700000209400 */
[----:B-1----:R-:W1:Y:S02]  /*0330*/  MUFU.RCP R6, R6 ;  /* 0x0000000600067308 */ /* 0x002e640000001000 */
[----:B-1----:R-:W-:-:S06]  /*0340*/  IADD3 R5, R6, 0xffffffe, RZ ;  /* 0x0ffffffe06057810 */ /* 0x002fcc0007ffe0ff */
[----:B------:R-:W1:Y:S02]  /*0350*/  F2I.FTZ.U32.TRUNC.NTZ R5, R5 ;  /* 0x0000000500057305 */ /* 0x000e64000021f000 */
[----:B-1----:R-:W-:-:S04]  /*0360*/  IMAD.MOV R7, RZ, RZ, -R5 ;  /* 0x000000ffff077224 */ /* 0x002fc800078e0a05 */
[----:B------:R-:W-:Y:S01]  /*0370*/  IMAD.MOV.U32 R3, RZ, RZ, R7 ;  /* 0x000000ffff037224 */ /* 0x000fe200078e0007 */
[----:B------:R-:W-:-:S03]  /*0380*/  IABS R7, R9 ;  /* 0x0000000900077213 */ /* 0x000fc60000000000 */
[----:B------:R-:W-:-:S04]  /*0390*/  IMAD R3, R3, R8, RZ ;  /* 0x0000000803037224 */ /* 0x000fc800078e02ff */
[----:B------:R-:W-:Y:S01]  /*03a0*/  IMAD.HI.U32 R4, R5, R3, R4 ;  /* 0x0000000305047227 */ /* 0x000fe200078e0004 */
[----:B0-----:R-:W-:-:S03]  /*03b0*/  SHF.R.U32.HI R5, RZ, 0x5, R11 ;  /* 0x00000005ff057819 */ /* 0x001fc6000001160b */
[----:B------:R-:W-:Y:S01]  /*03c0*/  IMAD.MOV R3, RZ, RZ, -R0 ;  /* 0x000000ffff037224 */ /* 0x000fe200078e0a00 */
[----:B------:R-:W-:Y:S01]  /*03d0*/  SGXT.U32 R12, R5, 0x1 ;  /* 0x00000001050c781a */ /* 0x000fe20000000000 */
[----:B------:R-:W-:-:S04]  /*03e0*/  IMAD.HI.U32 R0, R4, R7, RZ ;  /* 0x0000000704007227 */ /* 0x000fc800078e00ff */
[----:B------:R-:W-:Y:S02]  /*03f0*/  IMAD R3, R0, R3, R7 ;  /* 0x0000000300037224 */ /* 0x000fe400078e0207 */
[----:B------:R-:W-:-:S03]  /*0400*/  IMAD.MOV.U32 R4, RZ, RZ, c[0x0][0x180] ;  /* 0x00006000ff047624 */ /* 0x000fc600078e00ff */
[----:B------:R-:W-:Y:S02]  /*0410*/  ISETP.GT.U32.AND P1, PT, R8, R3, PT ;  /* 0x000000030800720c */ /* 0x000fe40003f24070 */
[----:B------:R-:W-:Y:S02]  /*0420*/  IADD3 R13, R4, 0x3f, RZ ;  /* 0x0000003f040d7810 */ /* 0x000fe40007ffe0ff */
[C---:B------:R-:W-:Y:S02]  /*0430*/  LOP3.LUT R4, R12.reuse, 0x4, RZ, 0xfc, !PT ;  /* 0x000000040c047812 */ /* 0x040fe400078efcff */
[C---:B------:R-:W-:Y:S02]  /*0440*/  LOP3.LUT R4, R12.reuse, 0xa, RZ, 0xfc, !PT ;  /* 0x0000000a0c047812 */ /* 0x040fe400078efcff */
[C---:B------:R-:W-:Y:S02]  /*0450*/  LOP3.LUT R4, R12.reuse, 0x10, RZ, 0xfc, !PT ;  /* 0x000000100c047812 */ /* 0x040fe400078efcff */
[----:B------:R-:W-:-:S02]  /*0460*/  LOP3.LUT R4, R12, 0x16, RZ, 0xfc, !PT ;  /* 0x000000160c047812 */ /* 0x000fc400078efcff */
[----:B------:R-:W-:Y:S01]  /*0470*/  LOP3.LUT R4, R12, 0x1c, RZ, 0xfc, !PT ;  /* 0x0000001c0c047812 */ /* 0x000fe200078efcff */
[----:B------:R-:W-:Y:S01]  /*0480*/  @!P1 IMAD.IADD R3, R3, 0x1, -R8 ;  /* 0x0000000103039824 */ /* 0x000fe200078e0a08 */
[----:B------:R-:W-:Y:S02]  /*0490*/  @!P1 IADD3 R0, R0, 0x1, RZ ;  /* 0x0000000100009810 */ /* 0x000fe40007ffe0ff */
[----:B------:R-:W-:Y:S02]  /*04a0*/  ISETP.NE.AND P1, PT, R10, RZ, PT ;  /* 0x000000ff0a00720c */ /* 0x000fe40003f25270 */
[----:B------:R-:W-:Y:S02]  /*04b0*/  ISETP.GE.U32.AND P0, PT, R3, R8, PT ;  /* 0x000000080300720c */ /* 0x000fe40003f06070 */
[----:B------:R-:W-:Y:S02]  /*04c0*/  LOP3.LUT R3, R9, R10, RZ, 0x3c, !PT ;  /* 0x0000000a09037212 */ /* 0x000fe400078e3cff */
[----:B------:R-:W-:-:S02]  /*04d0*/  LOP3.LUT R4, R12, 0x22, RZ, 0xfc, !PT ;  /* 0x000000220c047812 */ /* 0x000fc400078efcff */
[----:B------:R-:W-:Y:S02]  /*04e0*/  ISETP.GE.AND P2, PT, R3, RZ, PT ;  /* 0x000000ff0300720c */ /* 0x000fe40003f46270 */
[C---:B------:R-:W-:Y:S02]  /*04f0*/  LOP3.LUT R4, R12.reuse, 0x28, RZ, 0xfc, !PT ;  /* 0x000000280c047812 */ /* 0x040fe400078efcff */
[C---:B------:R-:W-:Y:S02]  /*0500*/  LOP3.LUT R4, R12.reuse, 0x2e, RZ, 0xfc, !PT ;  /* 0x0000002e0c047812 */ /* 0x040fe400078efcff */
[----:B------:R-:W-:Y:S02]  /*0510*/  LOP3.LUT R4, R12, 0x34, RZ, 0xfc, !PT ;  /* 0x000000340c047812 */ /* 0x000fe400078efcff */
[----:B------:R-:W-:Y:S02]  /*0520*/  @P0 IADD3 R0, R0, 0x1, RZ ;  /* 0x0000000100000810 */ /* 0x000fe40007ffe0ff */
[----:B------:R-:W-:-:S02]  /*0530*/  ISETP.GT.AND P0, PT, R13, 0x3f, PT ;  /* 0x0000003f0d00780c */ /* 0x000fc40003f04270 */
[----:B------:R-:W-:Y:S01]  /*0540*/  LOP3.LUT R4, R12, 0x3a, RZ, 0xfc, !PT ;  /* 0x0000003a0c047812 */ /* 0x000fe200078efcff */
[----:B------:R-:W-:Y:S01]  /*0550*/  @!P2 IMAD.MOV R0, RZ, RZ, -R0 ;  /* 0x000000ffff00a224 */ /* 0x000fe200078e0a00 */
[----:B------:R-:W-:-:S05]  /*0560*/  @!P1 LOP3.LUT R0, RZ, R10, RZ, 0x33, !PT ;  /* 0x0000000aff009212 */ /* 0x000fca00078e33ff */
[----:B------:R-:W-:Y:S02]  /*0570*/  IMAD.MOV R3, RZ, RZ, -R0 ;  /* 0x000000ffff037224 */ /* 0x000fe400078e0a00 */
[----:B------:R-:W-:Y:S02]  /*0580*/  IMAD.SHL.U32 R28, R0, 0x80, RZ ;  /* 0x00000080001c7824 */ /* 0x000fe400078e00ff */
[----:B------:R-:W-:-:S04]  /*0590*/  IMAD R3, R10, R3, R9 ;  /* 0x000000030a037224 */ /* 0x000fc800078e0209 */
[----:B------:R-:W-:Y:S01]  /*05a0*/  IMAD.IADD R3, R2, 0x1, R3 ;  /* 0x0000000102037824 */ /* 0x000fe200078e0203 */
[----:B------:R-:W-:-:S05]  /*05b0*/  LOP3.LUT R2, R11, 0x1f, RZ, 0xc0, !PT ;  /* 0x0000001f0b027812 */ /* 0x000fca00078ec0ff */
[----:B------:R-:W-:Y:S01]  /*05c0*/  IMAD R29, R3, 0x20, R2 ;  /* 0x00000020031d7824 */ /* 0x000fe200078e0202 */
[C---:B------:R-:W-:Y:S02]  /*05d0*/  LOP3.LUT R2, R12.reuse, 0x2, RZ, 0xfc, !PT ;  /* 0x000000020c027812 */ /* 0x040fe400078efcff */
[C---:B------:R-:W-:Y:S02]  /*05e0*/  LOP3.LUT R3, R12.reuse, 0x6, RZ, 0xfc, !PT ;  /* 0x000000060c037812 */ /* 0x040fe400078efcff */
[----:B------:R0:W-:Y:S01]  /*05f0*/  STL [R1+0x654], R29 ;  /* 0x0006541d01007387 */ /* 0x0001e20000100800 */
[C---:B------:R-:W-:Y:S02]  /*0600*/  LOP3.LUT R2, R12.reuse, 0x8, RZ, 0xfc, !PT ;  /* 0x000000080c027812 */ /* 0x040fe400078efcff */
[C---:B------:R-:W-:Y:S01]  /*0610*/  LOP3.LUT R3, R12.reuse, 0xc, RZ, 0xfc, !PT ;  /* 0x0000000c0c037812 */ /* 0x040fe200078efcff */
[----:B------:R0:W-:Y:S01]  /*0620*/  STL [R1+0x220], R28 ;  /* 0x0002201c01007387 */ /* 0x0001e20000100800 */
[----:B------:R-:W-:-:S02]  /*0630*/  LOP3.LUT R2, R12, 0xe, RZ, 0xfc, !PT ;  /* 0x0000000e0c027812 */ /* 0x000fc400078efcff */
[C---:B------:R-:W-:Y:S02]  /*0640*/  LOP3.LUT R3, R12.reuse, 0x12, RZ, 0xfc, !PT ;  /* 0x000000120c037812 */ /* 0x040fe400078efcff */
[C---:B------:R-:W-:Y:S02]  /*0650*/  LOP3.LUT R2, R12.reuse, 0x14, RZ, 0xfc, !PT ;  /* 0x000000140c027812 */ /* 0x040fe400078efcff */
[C---:B------:R-:W-:Y:S02]  /*0660*/  LOP3.LUT R3, R12.reuse, 0x18, RZ, 0xfc, !PT ;  /* 0x000000180c037812 */ /* 0x040fe400078efcff */
[C---:B------:R-:W-:Y:S02]  /*0670*/  LOP3.LUT R2, R12.reuse, 0x1a, RZ, 0xfc, !PT ;  /* 0x0000001a0c027812 */ /* 0x040fe400078efcff */
[C---:B------:R-:W-:Y:S02]  /*0680*/  LOP3.LUT R3, R12.reuse, 0x1e, RZ, 0xfc, !PT ;  /* 0x0000001e0c037812 */ /* 0x040fe400078efcff */
        /* <DEDUP_REMOVED lines=10> */
[----:B------:R-:W-:Y:S01]  /*0730*/  LOP3.LUT R2, R12, 0x3e, RZ, 0xfc, !PT ;  /* 0x0000003e0c027812 */ /* 0x000fe200078efcff */
[----:B------:R-:W-:Y:S05]  /*0740*/  @P0 BRA `(.L_x_0) ;  /* 0x0000017000000947 */ /* 0x000fea0003800000 */
[----:B0-----:R-:W-:Y:S01]  /*0750*/  IMAD.SHL.U32 R0, R11, 0x20, RZ ;  /* 0x000000200b007824 */ /* 0x001fe200078e00ff */
[----:B------:R-:W-:Y:S01]  /*0760*/  CS2R R24, SRZ ;  /* 0x0000000000187805 */ /* 0x000fe2000001ff00 */
[----:B------:R-:W-:Y:S01]  /*0770*/  CS2R R26, SRZ ;  /* 0x00000000001a7805 */ /* 0x000fe2000001ff00 */
[----:B------:R-:W-:Y:S01]  /*0780*/  CS2R R20, SRZ ;  /* 0x0000000000147805 */ /* 0x000fe2000001ff00 */
[----:B------:R-:W-:Y:S01]  /*0790*/  CS2R R22, SRZ ;  /* 0x0000000000167805 */ /* 0x000fe2000001ff00 */
[----:B------:R0:W-:Y:S01]  /*07a0*/  STL [R1+0x650], R0 ;  /* 0x0006500001007387 */ /* 0x0001e20000100800 */
[----:B------:R-:W-:Y:S01]  /*07b0*/  CS2R R16, SRZ ;  /* 0x0000000000107805 */ /* 0x000fe2000001ff00 */
[----:B------:R-:W-:Y:S01]  /*07c0*/  CS2R R18, SRZ ;  /* 0x0000000000127805 */ /* 0x000fe2000001ff00 */
[----:B------:R-:W-:Y:S01]  /*07d0*/  CS2R R12, SRZ ;  /* 0x00000000000c7805 */ /* 0x000fe2000001ff00 */
[----:B------:R0:W-:Y:S01]  /*07e0*/  STL [R1], RZ ;  /* 0x000000ff01007387 */ /* 0x0001e20000100800 */
[----:B------:R-:W-:Y:S01]  /*07f0*/  CS2R R14, SRZ ;  /* 0x00000000000e7805 */ /* 0x000fe2000001ff00 */
[----:B------:R-:W-:Y:S01]  /*0800*/  CS2R R8, SRZ ;  /* 0x0000000000087805 */ /* 0x000fe2000001ff00 */
[----:B------:R-:W-:Y:S01]  /*0810*/  CS2R R10, SRZ ;  /* 0x00000000000a7805 */ /* 0x000fe2000001ff00 */
[----:B------:R0:W-:Y:S01]  /*0820*/  STL [R1+0x4], RZ ;  /* 0x000004ff01007387 */ /* 0x0001e20000100800 */
[----:B------:R-:W-:Y:S01]  /*0830*/  CS2R R4, SRZ ;  /* 0x0000000000047805 */ /* 0x000fe2000001ff00 */
[----:B------:R-:W-:-:S02]  /*0840*/  CS2R R6, SRZ ;  /* 0x0000000000067805 */ /* 0x000fc4000001ff00 */
[----:B------:R0:W-:Y:S04]  /*0850*/  STL [R1+0x8], RZ ;  /* 0x000008ff01007387 */ /* 0x0001e80000100800 */
[----:B------:R0:W-:Y:S04]  /*0860*/  STL [R1+0xc], RZ ;  /* 0x00000cff01007387 */ /* 0x0001e80000100800 */
[----:B------:R0:W-:Y:S04]  /*0870*/  STL [R1+0x10], RZ ;  /* 0x000010ff01007387 */ /* 0x0001e80000100800 */
[----:B------:R0:W-:Y:S04]  /*0880*/  STL [R1+0x14], RZ ;  /* 0x000014ff01007387 */ /* 0x0001e80000100800 */
[----:B------:R0:W-:Y:S04]  /*0890*/  STL [R1+0x18], RZ ;  /* 0x000018ff01007387 */ /* 0x0001e80000100800 */
[----:B------:R0:W-:Y:S01]  /*08a0*/  STL [R1+0x1c], RZ ;  /* 0x00001cff01007387 */ /* 0x0001e20000100800 */
[----:B------:R-:W-:Y:S05]  /*08b0*/  BRA `(.L_x_1) ;  /* 0x0001c04000007947 */ /* 0x000fea0003800000 */
.L_x_0:
[----:B0-----:R-:W-:Y:S02]  /*08c0*/  IABS R4, c[0x0][0x178] ;  /* 0x00005e0000047a13 */ /* 0x001fe40000000000 */
[----:B------:R-:W-:-:S02]  /*08d0*/  IABS R8, c[0x0][0x17c] ;  /* 0x00005f0000087a13 */ /* 0x000fc40000000000 */
[----:B------:R-:W0:Y:S01]  /*08e0*/  I2F.RP R2, R4 ;  /* 0x0000000400027306 */ /* 0x000e220000209400 */
[----:B------:R-:W-:Y:S02]  /*08f0*/  IABS R9, R28 ;  /* 0x0000001c00097213 */ /* 0x000fe40000000000 */
[C---:B------:R-:W-:Y:S02]  /*0900*/  IADD3 R11, R28.reuse, 0x7d, RZ ;  /* 0x0000007d1c0b7810 */ /* 0x040fe40007ffe0ff */
[C---:B------:R-:W-:Y:S02]  /*0910*/  IADD3 R16, R28.reuse, 0x7a, RZ ;  /* 0x0000007a1c107810 */ /* 0x040fe40007ffe0ff */
[----:B------:R-:W-:Y:S01]  /*0920*/  IABS R18, R11 ;  /* 0x0000000b00127213 */ /* 0x000fe20000000000 */
[----:B------:R-:W1:Y:S01]  /*0930*/  I2F.RP R0, R8 ;  /* 0x0000000800007306 */ /* 0x000e620000209400 */
[----:B------:R-:W-:-:S07]  /*0940*/  IADD3 R24, R28, 0xa, RZ ;  /* 0x0000000a1c187810 */ /* 0x000fce0007ffe0ff */
[----:B0-----:R-:W0:Y:S08]  /*0950*/  MUFU.RCP R2, R2 ;  /* 0x0000000200027308 */ /* 0x001e300000001000 */
[----:B-1----:R-:W1:Y:S01]  /*0960*/  MUFU.RCP R0, R0 ;  /* 0x0000000000007308 */ /* 0x002e620000001000 */
[----:B0-----:R-:W-:-:S07]  /*0970*/  IADD3 R2, R2, 0xffffffe, RZ ;  /* 0x0ffffffe02027810 */ /* 0x001fce0007ffe0ff */
[----:B------:R0:W2:Y:S01]  /*0980*/  F2I.FTZ.U32.TRUNC.NTZ R3, R2 ;  /* 0x0000000200037305 */ /* 0x0000a2000021f000 */
[----:B-1----:R-:W-:-:S07]  /*0990*/  IADD3 R0, R0, 0xffffffe, RZ ;  /* 0x0ffffffe00007810 */ /* 0x002fce0007ffe0ff */
[----:B------:R1:W3:Y:S01]  /*09a0*/  F2I.FTZ.U32.TRUNC.NTZ R7, R0 ;  /* 0x0000000000077305 */ /* 0x0002e2000021f000 */
[----:B0-----:R-:W-:Y:S02]  /*09b0*/  IMAD.MOV.U32 R2, RZ, RZ, RZ ;  /* 0x000000ffff027224 */ /* 0x001fe400078e00ff */
[----:B--2---:R-:W-:Y:S01]  /*09c0*/  IMAD.MOV R6, RZ, RZ, -R3 ;  /* 0x000000ffff067224 */ /* 0x004fe200078e0a03 */
[----:B-1----:R-:W-:-:S03]  /*09d0*/  IABS R0, R29 ;  /* 0x0000001d00007213 */ /* 0x002fc60000000000 */
[----:B------:R-:W-:Y:S02]  /*09e0*/  IMAD R6, R6, R4, RZ ;  /* 0x0000000406067224 */ /* 0x000fe400078e02ff */
[----:B---3--:R-:W-:Y:S02]  /*09f0*/  IMAD.MOV R5, RZ, RZ, -R7 ;  /* 0x000000ffff057224 */ /* 0x008fe400078e0a07 */
[----:B------:R-:W-:Y:S01]  /*0a00*/  IMAD.HI.U32 R3, R3, R6, R2 ;  /* 0x0000000603037227 */ /* 0x000fe200078e0002 */
[----:B------:R-:W-:-:S03]  /*0a10*/  IADD3 R2, R28, 0x7f, RZ ;  /* 0x0000007f1c027810 */ /* 0x000fc60007ffe0ff */
[----:B------:R-:W-:Y:S01]  /*0a20*/  IMAD R5, R5, R8, RZ ;  /* 0x0000000805057224 */ /* 0x000fe200078e02ff */
[----:B------:R-:W-:Y:S01]  /*0a30*/  IABS R13, R2 ;  /* 0x00000002000d7213 */ /* 0x000fe20000000000 */
[----:B------:R-:W-:Y:S01]  /*0a40*/  IMAD.MOV.U32 R6, RZ, RZ, RZ ;  /* 0x000000ffff067224 */ /* 0x000fe200078e00ff */
[----:B------:R-:W-:Y:S01]  /*0a50*/  ISETP.GE.AND P3, PT, R2, RZ, PT ;  /* 0x000000ff0200720c */ /* 0x000fe20003f66270 */
[----:B------:R-:W-:Y:S01]  /*0a60*/  IMAD.HI.U32 R3, R3, R0, RZ ;  /* 0x0000000003037227 */ /* 0x000fe200078e00ff */
[----:B------:R-:W-:-:S03]  /*0a70*/  IADD3 R2, R28, 0x7b, RZ ;  /* 0x0000007b1c027810 */ /* 0x000fc60007ffe0ff */
[----:B------:R-:W-:-:S04]  /*0a80*/  IMAD.HI.U32 R6, R7, R5, R6 ;  /* 0x0000000507067227 */ /* 0x000fc800078e0006 */
[----:B------:R-:W-:Y:S02]  /*0a90*/  IMAD.MOV R3, RZ, RZ, -R3 ;  /* 0x000000ffff037224 */ /* 0x000fe400078e0a03 */
[----:B------:R-:W-:-:S04]  /*0aa0*/  IMAD.HI.U32 R7, R6, R9, RZ ;  /* 0x0000000906077227 */ /* 0x000fc800078e00ff */
[----:B------:R-:W-:Y:S02]  /*0ab0*/  IMAD.MOV R7, RZ, RZ, -R7 ;  /* 0x000000ffff077224 */ /* 0x000fe400078e0a07 */
[----:B------:R-:W-:Y:S01]  /*0ac0*/  IMAD R0, R4, R3, R0 ;  /* 0x0000000304007224 */ /* 0x000fe200078e0200 */
[----:B------:R-:W-:Y:S01]  /*0ad0*/  IADD3 R3, R28, 0x7e, RZ ;  /* 0x0000007e1c037810 */ /* 0x000fe20007ffe0ff */
[----:B------:R-:W-:Y:S02]  /*0ae0*/  IMAD R9, R8, R7, R9 ;  /* 0x0000000708097224 */ /* 0x000fe400078e0209 */
[----:B------:R-:W-:Y:S01]  /*0af0*/  IMAD.HI.U32 R5, R6, R13, RZ ;  /* 0x0000000d06057227 */ /* 0x000fe200078e00ff */
[----:B------:R-:W-:Y:S02]  /*0b00*/  IABS R17, R3 ;  /* 0x0000000300117213 */ /* 0x000fe40000000000 */
[----:B------:R-:W-:Y:S01]  /*0b10*/  ISETP.GT.U32.AND P2, PT, R8, R9, PT ;  /* 0x000000090800720c */ /* 0x000fe20003f44070 */
[----:B------:R-:W-:Y:S01]  /*0b20*/  IMAD.MOV R5, RZ, RZ, -R5 ;  /* 0x000000ffff057224 */ /* 0x000fe200078e0a05 */
[----:B------:R-:W-:Y:S01]  /*0b30*/  ISETP.GE.AND P0, PT, R3, RZ, PT ;  /* 0x000000ff0300720c */ /* 0x000fe20003f06270 */
[----:B------:R-:W-:Y:S01]  /*0b40*/  IMAD.HI.U32 R7, R6, R17, RZ ;  /* 0x0000001106077227 */ /* 0x000fe200078e00ff */
[----:B------:R-:W-:-:S02]  /*0b50*/  IADD3 R3, R28, 0x7c, RZ ;  /* 0x0000007c1c037810 */ /* 0x000fc40007ffe0ff */
[----:B------:R-:W-:Y:S01]  /*0b60*/  ISETP.GT.U32.AND P4, PT, R4, R0, PT ;  /* 0x000000000400720c */ /* 0x000fe20003f84070 */
[----:B------:R-:W-:Y:S01]  /*0b70*/  IMAD.MOV R7, RZ, RZ, -R7 ;  /* 0x000000ffff077224 */ /* 0x000fe200078e0a07 */
[----:B------:R-:W-:Y:S01]  /*0b80*/  IABS R15, R3 ;  /* 0x00000003000f7213 */ /* 0x000fe20000000000 */
[C---:B------:R-:W-:Y:S01]  /*0b90*/  IMAD R13, R8.reuse, R5, R13 ;  /* 0x00000005080d7224 */ /* 0x040fe200078e020d */
[----:B------:R-:W-:Y:S01]  /*0ba0*/  IABS R5, R2 ;  /* 0x0000000200057213 */ /* 0x000fe20000000000 */
[C---:B------:R-:W-:Y:S02]  /*0bb0*/  IMAD R17, R8.reuse, R7, R17 ;  /* 0x0000000708117224 */ /* 0x040fe400078e0211 */
[----:B------:R-:W-:Y:S01]  /*0bc0*/  @!P2 IMAD.IADD R9, R9, 0x1, -R8 ;  /* 0x000000010909a824 */ /* 0x000fe200078e0a08 */
[----:B------:R-:W-:Y:S01]  /*0bd0*/  ISETP.GT.U32.AND P1, PT, R8, R13, PT ;  /* 0x0000000d0800720c */ /* 0x000fe20003f24070 */
[----:B------:R-:W-:Y:S01]  /*0be0*/  IMAD.HI.U32 R7, R6, R15, RZ ;  /* 0x0000000f06077227 */ /* 0x000fe200078e00ff */
[----:B------:R-:W-:-:S02]  /*0bf0*/  ISETP.GT.U32.AND P6, PT, R8, R17, PT ;  /* 0x000000110800720c */ /* 0x000fc40003fc4070 */
[----:B------:R-:W-:Y:S01]  /*0c00*/  ISETP.GT.U32.AND P5, PT, R8, R9, PT ;  /* 0x000000090800720c */ /* 0x000fe20003fa4070 */
[----:B------:R-:W-:Y:S02]  /*0c10*/  IMAD.MOV R7, RZ, RZ, -R7 ;  /* 0x000000ffff077224 */ /* 0x000fe400078e0a07 */
[----:B------:R-:W-:Y:S02]  /*0c20*/  @!P4 IMAD.IADD R0, R0, 0x1, -R4 ;  /* 0x000000010000c824 */ /* 0x000fe400078e0a04 */
[----:B------:R-:W-:Y:S01]  /*0c30*/  IMAD R15, R8, R7, R15 ;  /* 0x00000007080f7224 */ /* 0x000fe200078e020f */
[----:B------:R-:W-:Y:S01]  /*0c40*/  IADD3 R7, R28, 0x79, RZ ;  /* 0x000000791c077810 */ /* 0x000fe20007ffe0ff */
[----:B------:R-:W-:Y:S01]  /*0c50*/  IMAD.HI.U32 R12, R6, R18, RZ ;  /* 0x00000012060c7227 */ /* 0x000fe200078e00ff */
[----:B------:R-:W-:Y:S02]  /*0c60*/  ISETP.GT.U32.AND P2, PT, R4, R0, PT ;  /* 0x000000000400720c */ /* 0x000fe40003f44070 */
[----:B------:R-:W-:Y:S01]  /*0c70*/  IABS R19, R7 ;  /* 0x0000000700137213 */ /* 0x000fe20000000000 */
[--C-:B------:R-:W-:Y:S01]  /*0c80*/  @!P1 IMAD.IADD R13, R13, 0x1, -R8.reuse ;  /* 0x000000010d0d9824 */ /* 0x100fe200078e0a08 */
[----:B------:R-:W-:Y:S01]  /*0c90*/  ISETP.GE.AND P1, PT, R11, RZ, PT ;  /* 0x000000ff0b00720c */ /* 0x000fe20003f26270 */
[--C-:B------:R-:W-:Y:S01]  /*0ca0*/  @!P5 IMAD.IADD R9, R9, 0x1, -R8.reuse ;  /* 0x000000010909d824 */ /* 0x100fe200078e0a08 */
[----:B------:R-:W-:Y:S01]  /*0cb0*/  ISETP.GE.AND P5, PT, R28, RZ, PT ;  /* 0x000000ff1c00720c */ /* 0x000fe20003fa6270 */
[----:B------:R-:W-:Y:S01]  /*0cc0*/  @!P6 IMAD.IADD R17, R17, 0x1, -R8 ;  /* 0x000000011111e824 */ /* 0x000fe200078e0a08 */
[C---:B------:R-:W-:Y:S01]  /*0cd0*/  ISETP.GT.U32.AND P6, PT, R8.reuse, R15, PT ;  /* 0x0000000f0800720c */ /* 0x040fe20003fc4070 */
[----:B------:R-:W-:Y:S01]  /*0ce0*/  IMAD.MOV R12, RZ, RZ, -R12 ;  /* 0x000000ffff0c7224 */ /* 0x000fe200078e0a0c */
[----:B------:R-:W-:Y:S01]  /*0cf0*/  ISETP.GT.U32.AND P4, PT, R8, R13, PT ;  /* 0x0000000d0800720c */ /* 0x000fe20003f84070 */
[----:B------:R-:W-:-:S04]  /*0d00*/  IMAD.HI.U32 R10, R6, R5, RZ ;  /* 0x00000005060a7227 */ /* 0x000fc800078e00ff */
[----:B------:R-:W-:Y:S01]  /*0d10*/  IMAD R18, R8, R12, R18 ;  /* 0x0000000c08127224 */ /* 0x000fe200078e0212 */
[----:B------:R-:W-:Y:S01]  /*0d20*/  IADD3 R12, R28, 0x77, RZ ;  /* 0x000000771c0c7810 */ /* 0x000fe20007ffe0ff */
[----:B------:R-:W-:Y:S01]  /*0d30*/  @!P2 IMAD.IADD R0, R0, 0x1, -R4 ;  /* 0x000000010000a824 */ /* 0x000fe200078e0a04 */
[----:B------:R-:W-:Y:S01]  /*0d40*/  IABS R4, R16 ;  /* 0x0000001000047213 */ /* 0x000fe20000000000 */
[----:B------:R-:W-:Y:S01]  /*0d50*/  @!P5 IMAD.MOV R9, RZ, RZ, -R9 ;  /* 0x000000ffff09d224 */ /* 0x000fe200078e0a09 */
[C---:B------:R-:W-:Y:S01]  /*0d60*/  ISETP.GT.U32.AND P2, PT, R8.reuse, R18, PT ;  /* 0x000000120800720c */ /* 0x040fe20003f44070 */
[----:B------:R-:W-:Y:S01]  /*0d70*/  @!P6 IMAD.IADD R15, R15, 0x1, -R8 ;  /* 0x000000010f0fe824 */ /* 0x000fe200078e0a08 */
[C---:B------:R-:W-:Y:S01]  /*0d80*/  ISETP.GT.U32.AND P5, PT, R8.reuse, R17, PT ;  /* 0x000000110800720c */ /* 0x040fe20003fa4070 */
[----:B------:R-:W-:Y:S01]  /*0d90*/  IMAD.MOV R10, RZ, RZ, -R10 ;  /* 0x000000ffff0a7224 */ /* 0x000fe200078e0a0a */
[----:B------:R-:W-:Y:S01]  /*0da0*/  IABS R11, R12 ;  /* 0x0000000c000b7213 */ /* 0x000fe20000000000 */
[--C-:B------:R-:W-:Y:S01]  /*0db0*/  @!P4 IMAD.IADD R13, R13, 0x1, -R8.reuse ;  /* 0x000000010d0dc824 */ /* 0x100fe200078e0a08 */
[----:B------:R-:W-:Y:S01]  /*0dc0*/  ISETP.GE.AND P4, PT, R3, RZ, PT ;  /* 0x000000ff0300720c */ /* 0x000fe20003f86270 */
[C---:B------:R-:W-:Y:S01]  /*0dd0*/  IMAD R3, R8.reuse, R10, R5 ;  /* 0x0000000a08037224 */ /* 0x040fe200078e0205 */
[----:B------:R-:W-:Y:S01]  /*0de0*/  ISETP.GT.U32.AND P6, PT, R8, R15, PT ;  /* 0x0000000f0800720c */ /* 0x000fe20003fc4070 */
[----:B------:R-:W-:Y:S01]  /*0df0*/  IMAD.HI.U32 R5, R6, R4, RZ ;  /* 0x0000000406057227 */ /* 0x000fe200078e00ff */
[----:B------:R-:W-:Y:S01]  /*0e00*/  IADD3 R10, R28, 0x78, RZ ;  /* 0x000000781c0a7810 */ /* 0x000fe20007ffe0ff */
[----:B------:R-:W-:Y:S02]  /*0e10*/  STL [R1+0x838], R0 ;  /* 0x0008380001007387 */ /* 0x000fe40000100800 */
[----:B------:R-:W-:Y:S01]  /*0e20*/  IMAD.MOV R5, RZ, RZ, -R5 ;  /* 0x000000ffff057224 */ /* 0x000fe200078e0a05 */
[----:B------:R-:W-:Y:S01]  /*0e30*/  IABS R14, R10 ;  /* 0x0000000a000e7213 */ /* 0x000fe20000000000 */
[--C-:B------:R-:W-:Y:S01]  /*0e40*/  @!P2 IMAD.IADD R18, R18, 0x1, -R8.reuse ;  /* 0x000000011212a824 */ /* 0x100fe200078e0a08 */
[----:B------:R0:W-:Y:S01]  /*0e50*/  STL [R1+0x8c4], R9 ;  /* 0x0008c40901007387 */ /* 0x0001e20000100800 */
[----:B------:R-:W-:Y:S01]  /*0e60*/  @!P5 IMAD.IADD R17, R17, 0x1, -R8 ;  /* 0x000000011111d824 */ /* 0x000fe200078e0a08 */
[C---:B------:R-:W-:Y:S01]  /*0e70*/  ISETP.GT.U32.AND P5, PT, R8.reuse, R3, PT ;  /* 0x000000030800720c */ /* 0x040fe20003fa4070 */
[C---:B------:R-:W-:Y:S01]  /*0e80*/  IMAD R4, R8.reuse, R5, R4 ;  /* 0x0000000508047224 */ /* 0x040fe200078e0204 */
[----:B------:R-:W-:Y:S01]  /*0e90*/  ISETP.GT.U32.AND P2, PT, R8, R18, PT ;  /* 0x000000120800720c */ /* 0x000fe20003f44070 */
[----:B------:R-:W-:-:S02]  /*0ea0*/  @!P6 IMAD.IADD R15, R15, 0x1, -R8 ;  /* 0x000000010f0fe824 */ /* 0x000fc400078e0a08 */
[----:B------:R-:W-:Y:S01]  /*0eb0*/  IMAD.HI.U32 R20, R6, R19, RZ ;  /* 0x0000001306147227 */ /* 0x000fe200078e00ff */
[----:B------:R-:W-:-:S03]  /*0ec0*/  ISETP.GT.U32.AND P6, PT, R8, R4, PT ;  /* 0x000000040800720c */ /* 0x000fc60003fc4070 */
[----:B------:R-:W-:Y:S02]  /*0ed0*/  IMAD.MOV R20, RZ, RZ, -R20 ;  /* 0x000000ffff147224 */ /* 0x000fe400078e0a14 */
[----:B------:R-:W-:-:S04]  /*0ee0*/  IMAD.HI.U32 R5, R6, R11, RZ ;  /* 0x0000000b06057227 */ /* 0x000fc800078e00ff */
[--C-:B------:R-:W-:Y:S01]  /*0ef0*/  @!P5 IMAD.IADD R3, R3, 0x1, -R8.reuse ;  /* 0x000000010303d824 */ /* 0x100fe200078e0a08 */
[----:B------:R-:W-:Y:S01]  /*0f00*/  ISETP.GE.AND P5, PT, R16, RZ, PT ;  /* 0x000000ff1000720c */ /* 0x000fe20003fa6270 */
[--C-:B------:R-:W-:Y:S01]  /*0f10*/  @!P2 IMAD.IADD R18, R18, 0x1, -R8.reuse ;  /* 0x000000011212a824 */ /* 0x100fe200078e0a08 */
[----:B------:R-:W-:Y:S01]  /*0f20*/  ISETP.GE.AND P2, PT, R2, RZ, PT ;  /* 0x000000ff0200720c */ /* 0x000fe20003f46270 */
[----:B------:R-:W-:Y:S01]  /*0f30*/  @!P6 IMAD.IADD R4, R4, 0x1, -R8 ;  /* 0x000000010404e824 */ /* 0x000fe200078e0a08 */
[----:B------:R-:W-:Y:S01]  /*0f40*/  ISETP.GT.U32.AND P6, PT, R8, R3, PT ;  /* 0x000000030800720c */ /* 0x000fe20003fc4070 */
[----:B------:R-:W-:-:S04]  /*0f50*/  IMAD.HI.U32 R2, R6, R14, RZ ;  /* 0x0000000e06027227 */ /* 0x000fc800078e00ff */
[----:B------:R-:W-:Y:S02]  /*0f60*/  IMAD.MOV.U32 R22, RZ, RZ, R13 ;  /* 0x000000ffff167224 */ /* 0x000fe400078e000d */
[----:B------:R-:W-:Y:S02]  /*0f70*/  IMAD.MOV R2, RZ, RZ, -R2 ;  /* 0x000000ffff027224 */ /* 0x000fe400078e0a02 */
[----:B------:R-:W-:Y:S02]  /*0f80*/  IMAD R16, R8, R20, R19 ;  /* 0x0000001408107224 */ /* 0x000fe400078e0213 */
[----:B------:R-:W-:Y:S02]  /*0f90*/  IMAD.MOV.U32 R21, RZ, RZ, R17 ;  /* 0x000000ffff157224 */ /* 0x000fe400078e0011 */
[----:B0-----:R-:W-:Y:S01]  /*0fa0*/  IMAD.MOV.U32 R9, RZ, RZ, R18 ;  /* 0x000000ffff097224 */ /* 0x001fe200078e0012 */
[----:B------:R-:W-:Y:S01]  /*0fb0*/  IADD3 R18, R28, 0x6e, RZ ;  /* 0x0000006e1c127810 */ /* 0x000fe20007ffe0ff */
[----:B------:R-:W-:-:S02]  /*0fc0*/  IMAD.MOV.U32 R0, RZ, RZ, R15 ;  /* 0x000000ffff007224 */ /* 0x000fc400078e000f */
[----:B------:R-:W-:Y:S02]  /*0fd0*/  IMAD.MOV R5, RZ, RZ, -R5 ;  /* 0x000000ffff057224 */ /* 0x000fe400078e0a05 */
[----:B------:R-:W-:Y:S01]  /*0fe0*/  @!P3 IMAD.MOV R22, RZ, RZ, -R22 ;  /* 0x000000ffff16b224 */ /* 0x000fe200078e0a16 */
[C---:B------:R-:W-:Y:S01]  /*0ff0*/  ISETP.GT.U32.AND P3, PT, R8.reuse, R16, PT ;  /* 0x000000100800720c */ /* 0x040fe20003f64070 */
[----:B------:R-:W-:Y:S01]  /*1000*/  IMAD R14, R8, R2, R14 ;  /* 0x00000002080e7224 */ /* 0x000fe200078e020e */
[----:B------:R-:W-:Y:S01]  /*1010*/  IADD3 R2, R28, 0x76, RZ ;  /* 0x000000761c027810 */ /* 0x000fe20007ffe0ff */
[----:B------:R-:W-:Y:S01]  /*1020*/  @!P0 IMAD.MOV R21, RZ, RZ, -R21 ;  /* 0x000000ffff158224 */ /* 0x000fe200078e0a15 */
[C---:B------:R-:W-:Y:S01]  /*1030*/  ISETP.GT.U32.AND P0, PT, R8.reuse, R4, PT ;  /* 0x000000040800720c */ /* 0x040fe20003f04070 */
[----:B------:R-:W-:Y:S01]  /*1040*/  @!P1 IMAD.MOV R9, RZ, RZ, -R9 ;  /* 0x000000ffff099224 */ /* 0x000fe200078e0a09 */
[----:B------:R-:W-:Y:S01]  /*1050*/  STL [R1+0xe4], R22 ;  /* 0x0000e41601007387 */ /* 0x000fe20000100800 */
[----:B------:R-:W-:Y:S01]  /*1060*/  @!P4 IMAD.MOV R0, RZ, RZ, -R0 ;  /* 0x000000ffff00c224 */ /* 0x000fe200078e0a00 */
[----:B------:R-:W-:Y:S01]  /*1070*/  IABS R13, R2 ;  /* 0x00000002000d7213 */ /* 0x000fe20000000000 */
[C---:B------:R-:W-:Y:S01]  /*1080*/  IMAD R11, R8.reuse, R5, R11 ;  /* 0x00000005080b7224 */ /* 0x040fe200078e020b */
[----:B------:R-:W-:Y:S01]  /*1090*/  STL [R1+0xe0], R21 ;  /* 0x0000e01501007387 */ /* 0x000fe20000100800 */
[----:B------:R-:W-:Y:S01]  /*10a0*/  @!P6 IMAD.IADD R3, R3, 0x1, -R8 ;  /* 0x000000010303e824 */ /* 0x000fe200078e0a08 */
[----:B------:R-:W-:Y:S01]  /*10b0*/  ISETP.GT.U32.AND P1, PT, R8, R14, PT ;  /* 0x0000000e0800720c */ /* 0x000fe20003f24070 */
[----:B------:R-:W-:Y:S01]  /*10c0*/  IMAD.HI.U32 R15, R6, R13, RZ ;  /* 0x0000000d060f7227 */ /* 0x000fe200078e00ff */
[----:B------:R-:W-:Y:S01]  /*10d0*/  STL [R1+0xd0], R9 ;  /* 0x0000d00901007387 */ /* 0x000fe20000100800 */
[----:B------:R-:W-:-:S02]  /*10e0*/  ISETP.GT.U32.AND P6, PT, R8, R11, PT ;  /* 0x0000000b0800720c */ /* 0x000fc40003fc4070 */
[----:B------:R-:W-:Y:S01]  /*10f0*/  IMAD.MOV R15, RZ, RZ, -R15 ;  /* 0x000000ffff0f7224 */ /* 0x000fe200078e0a0f */
[----:B------:R0:W-:Y:S01]  /*1100*/  STL [R1+0xc8], R0 ;  /* 0x0000c80001007387 */ /* 0x0001e20000100800 */
[--C-:B------:R-:W-:Y:S01]  /*1110*/  @!P0 IMAD.IADD R4, R4, 0x1, -R8.reuse ;  /* 0x0000000104048824 */ /* 0x100fe200078e0a08 */
[----:B------:R-:W-:Y:S01]  /*1120*/  IADD3 R5, R28, 0x75, RZ ;  /* 0x000000751c057810 */ /* 0x000fe20007ffe0ff */
[--C-:B------:R-:W-:Y:S01]  /*1130*/  @!P3 IMAD.IADD R16, R16, 0x1, -R8.reuse ;  /* 0x000000011010b824 */ /* 0x100fe200078e0a08 */
[----:B------:R-:W-:Y:S01]  /*1140*/  ISETP.GE.AND P3, PT, R12, RZ, PT ;  /* 0x000000ff0c00720c */ /* 0x000fe20003f66270 */
[----:B------:R-:W-:Y:S01]  /*1150*/  IMAD R12, R8, R15, R13 ;  /* 0x0000000f080c7224 */ /* 0x000fe200078e020d */
[----:B------:R-:W-:Y:S01]  /*1160*/  IABS R17, R5 ;  /* 0x0000000500117213 */ /* 0x000fe20000000000 */
[--C-:B------:R-:W-:Y:S01]  /*1170*/  @!P1 IMAD.IADD R14, R14, 0x1, -R8.reuse ;  /* 0x000000010e0e9824 */ /* 0x100fe200078e0a08 */
[C---:B------:R-:W-:Y:S01]  /*1180*/  ISETP.GT.U32.AND P1, PT, R8.reuse, R16, PT ;  /* 0x000000100800720c */ /* 0x040fe20003f24070 */
[----:B0-----:R-:W-:Y:S01]  /*1190*/  IMAD.MOV.U32 R0, RZ, RZ, R3 ;  /* 0x000000ffff007224 */ /* 0x001fe200078e0003 */
[----:B------:R-:W-:Y:S01]  /*11a0*/  ISETP.GE.AND P4, PT, R7, RZ, PT ;  /* 0x000000ff0700720c */ /* 0x000fe20003f86270 */
[----:B------:R-:W-:Y:S01]  /*11b0*/  @!P6 IMAD.IADD R11, R11, 0x1, -R8 ;  /* 0x000000010b0be824 */ /* 0x000fe200078e0a08 */
[----:B------:R-:W-:Y:S01]  /*11c0*/  ISETP.GT.U32.AND P6, PT, R8, R14, PT ;  /* 0x0000000e0800720c */ /* 0x000fe20003fc4070 */
[----:B------:R-:W-:Y:S01]  /*11d0*/  @!P2 IMAD.MOV R0, RZ, RZ, -R0 ;  /* 0x000000ffff00a224 */ /* 0x000fe200078e0a00 */
[----:B------:R-:W-:Y:S01]  /*11e0*/  ISETP.GE.AND P0, PT, R10, RZ, PT ;  /* 0x000000ff0a00720c */ /* 0x000fe20003f06270 */
[----:B------:R-:W-:Y:S01]  /*11f0*/  IMAD.MOV.U32 R7, RZ, RZ, R17 ;  /* 0x000000ffff077224 */ /* 0x000fe200078e0011 */
[----:B------:R-:W-:-:S02]  /*1200*/  ISETP.GT.U32.AND P2, PT, R8, R11, PT ;  /* 0x0000000b0800720c */ /* 0x000fc40003f44070 */
[----:B------:R0:W-:Y:S01]  /*1210*/  STL [R1+0xb0], R0 ;  /* 0x0000b00001007387 */ /* 0x0001e20000100800 */
[----:B------:R-:W-:Y:S01]  /*1220*/  IMAD.HI.U32 R10, R6, R7, RZ ;  /* 0x00000007060a7227 */ /* 0x000fe200078e00ff */
[----:B------:R-:W-:-:S03]  /*1230*/  IADD3 R3, R28, 0x74, RZ ;  /* 0x000000741c037810 */ /* 0x000fc60007ffe0ff */
[----:B------:R-:W-:Y:S01]  /*1240*/  @!P1 IMAD.IADD R16, R16, 0x1, -R8 ;  /* 0x0000000110109824 */ /* 0x000fe200078e0a08 */
[----:B------:R-:W-:Y:S01]  /*1250*/  ISETP.GE.AND P1, PT, R2, RZ, PT ;  /* 0x000000ff0200720c */ /* 0x000fe20003f26270 */
[----:B------:R-:W-:Y:S02]  /*1260*/  IMAD.MOV R10, RZ, RZ, -R10 ;  /* 0x000000ffff0a7224 */ /* 0x000fe400078e0a0a */
[----:B------:R-:W-:Y:S02]  /*1270*/  @!P6 IMAD.IADD R14, R14, 0x1, -R8 ;  /* 0x000000010e0ee824 */ /* 0x000fe400078e0a08 */
[----:B0-----:R-:W-:Y:S01]  /*1280*/  IMAD.MOV.U32 R0, RZ, RZ, R4 ;  /* 0x000000ffff007224 */ /* 0x001fe200078e0004 */
[----:B------:R-:W-:Y:S01]  /*1290*/  IABS R4, R3 ;  /* 0x0000000300047213 */ /* 0x000fe20000000000 */
[----:B------:R-:W-:Y:S01]  /*12a0*/  @!P2 IMAD.IADD R11, R11, 0x1, -R8 ;  /* 0x000000010b0ba824 */ /* 0x000fe200078e0a08 */
[----:B------:R-:W-:Y:S01]  /*12b0*/  ISETP.GE.AND P2, PT, R5, RZ, PT ;  /* 0x000000ff0500720c */ /* 0x000fe20003f46270 */
[----:B------:R-:W-:Y:S01]  /*12c0*/  @!P5 IMAD.MOV R0, RZ, RZ, -R0 ;  /* 0x000000ffff00d224 */ /* 0x000fe200078e0a00 */
[C---:B------:R-:W-:Y:S01]  /*12d0*/  ISETP.GT.U32.AND P5, PT, R8.reuse, R12, PT ;  /* 0x0000000c0800720c */ /* 0x040fe20003fa4070 */
[----:B------:R-:W-:Y:S01]  /*12e0*/  IMAD R7, R8, R10, R7 ;  /* 0x0000000a08077224 */ /* 0x000fe200078e0207 */
[C---:B------:R-:W-:Y:S01]  /*12f0*/  IADD3 R5, R28.reuse, 0x72, RZ ;  /* 0x000000721c057810 */ /* 0x040fe20007ffe0ff */
[----:B------:R-:W-:Y:S01]  /*1300*/  IMAD.MOV.U32 R9, RZ, RZ, R14 ;  /* 0x000000ffff097224 */ /* 0x000fe200078e000e */
[----:B------:R0:W-:Y:S01]  /*1310*/  STL [R1+0x19c], R0 ;  /* 0x00019c0001007387 */ /* 0x0001e20000100800 */
[----:B------:R-:W-:Y:S01]  /*1320*/  IADD3 R10, R28, 0x73, RZ ;  /* 0x000000731c0a7810 */ /* 0x000fe20007ffe0ff */
[----:B------:R-:W-:Y:S01]  /*1330*/  IMAD.HI.U32 R15, R6, R4, RZ ;  /* 0x00000004060f7227 */ /* 0x000fe200078e00ff */
[----:B------:R-:W-:-:S02]  /*1340*/  ISETP.GT.U32.AND P6, PT, R8, R7, PT ;  /* 0x000000070800720c */ /* 0x000fc40003fc4070 */
[----:B------:R-:W-:Y:S01]  /*1350*/  IABS R2, R10 ;  /* 0x0000000a00027213 */ /* 0x000fe20000000000 */
[----:B------:R-:W-:Y:S02]  /*1360*/  @!P0 IMAD.MOV R9, RZ, RZ, -R9 ;  /* 0x000000ffff098224 */ /* 0x000fe400078e0a09 */
[----:B------:R-:W-:Y:S02]  /*1370*/  IMAD.MOV R15, RZ, RZ, -R15 ;  /* 0x000000ffff0f7224 */ /* 0x000fe400078e0a0f */
[----:B------:R-:W-:Y:S01]  /*1380*/  @!P5 IMAD.IADD R12, R12, 0x1, -R8 ;  /* 0x000000010c0cd824 */ /* 0x000fe200078e0a08 */
[----:B------:R-:W-:Y:S01]  /*1390*/  ISETP.GE.AND P5, PT, R3, RZ, PT ;  /* 0x000000ff0300720c */ /* 0x000fe20003fa6270 */
[----:B0-----:R-:W-:Y:S01]  /*13a0*/  IMAD.MOV.U32 R0, RZ, RZ, R16 ;  /* 0x000000ffff007224 */ /* 0x001fe200078e0010 */
[----:B------:R-:W-:Y:S01]  /*13b0*/  IABS R3, R5 ;  /* 0x0000000500037213 */ /* 0x000fe20000000000 */
[----:B------:R-:W-:Y:S01]  /*13c0*/  IMAD.HI.U32 R13, R6, R2, RZ ;  /* 0x00000002060d7227 */ /* 0x000fe200078e00ff */
[----:B------:R-:W-:-:S03]  /*13d0*/  IADD3 R16, R28, 0x67, RZ ;  /* 0x000000671c107810 */ /* 0x000fc60007ffe0ff */
[----:B------:R-:W-:Y:S01]  /*13e0*/  @!P4 IMAD.MOV R0, RZ, RZ, -R0 ;  /* 0x000000ffff00c224 */ /* 0x000fe200078e0a00 */
[C---:B------:R-:W-:Y:S01]  /*13f0*/  ISETP.GT.U32.AND P4, PT, R8.reuse, R12, PT ;  /* 0x0000000c0800720c */ /* 0x040fe20003f84070 */
[----:B------:R-:W-:Y:S02]  /*1400*/  IMAD.MOV R13, RZ, RZ, -R13 ;  /* 0x000000ffff0d7224 */ /* 0x000fe400078e0a0d */
[----:B------:R-:W-:Y:S01]  /*1410*/  @!P6 IMAD.IADD R7, R7, 0x1, -R8 ;  /* 0x000000010707e824 */ /* 0x000fe200078e0a08 */
[----:B------:R0:W-:Y:S01]  /*1420*/  STL [R1+0x1a0], R0 ;  /* 0x0001a00001007387 */ /* 0x0001e20000100800 */
[----:B------:R-:W-:Y:S01]  /*1430*/  IMAD R4, R8, R15, R4 ;  /* 0x0000000f08047224 */ /* 0x000fe200078e0204 */
[----:B------:R-:W-:Y:S01]  /*1440*/  IADD3 R15, R28, 0x68, RZ ;  /* 0x000000681c0f7810 */ /* 0x000fe20007ffe0ff */
[C---:B------:R-:W-:Y:S01]  /*1450*/  IMAD R2, R8.reuse, R13, R2 ;  /* 0x0000000d08027224 */ /* 0x040fe200078e0202 */
[----:B------:R1:W-:Y:S01]  /*1460*/  STL [R1+0x1a4], R9 ;  /* 0x0001a40901007387 */ /* 0x0003e20000100800 */
[----:B------:R-:W-:-:S02]  /*1470*/  ISETP.GT.U32.AND P6, PT, R8, R7, PT ;  /* 0x000000070800720c */ /* 0x000fc40003fc4070 */
[----:B------:R-:W-:Y:S02]  /*1480*/  ISETP.GT.U32.AND P0, PT, R8, R4, PT ;  /* 0x000000040800720c */ /* 0x000fe40003f04070 */
[----:B------:R-:W-:Y:S01]  /*1490*/  @!P4 IMAD.IADD R12, R12, 0x1, -R8 ;  /* 0x000000010c0cc824 */ /* 0x000fe200078e0a08 */
[----:B------:R-:W-:Y:S01]  /*14a0*/  ISETP.GT.U32.AND P4, PT, R8, R2, PT ;  /* 0x000000020800720c */ /* 0x000fe20003f84070 */
[----:B0-----:R-:W-:Y:S02]  /*14b0*/  IMAD.MOV.U32 R0, RZ, RZ, R11 ;  /* 0x000000ffff007224 */ /* 0x001fe400078e000b */
[----:B------:R-:W-:-:S04]  /*14c0*/  IMAD.HI.U32 R11, R6, R3, RZ ;  /* 0x00000003060b7227 */ /* 0x000fc800078e00ff */
[----:B------:R-:W-:Y:S01]  /*14d0*/  @!P3 IMAD.MOV R0, RZ, RZ, -R0 ;  /* 0x000000ffff00b224 */ /* 0x000fe200078e0a00 */
[----:B------:R-:W-:Y:S01]  /*14e0*/  ISETP.GE.AND P3, PT, R10, RZ, PT ;  /* 0x000000ff0a00720c */ /* 0x000fe20003f66270 */
[----:B------:R-:W-:Y:S01]  /*14f0*/  IMAD.MOV R10, RZ, RZ, -R11 ;  /* 0x000000ffff0a7224 */ /* 0x000fe200078e0a0b */
[----:B------:R-:W-:Y:S01]  /*1500*/  IADD3 R11, R28, 0x70, RZ ;  /* 0x000000701c0b7810 */ /* 0x000fe20007ffe0ff */
[----:B-1----:R-:W-:Y:S01]  /*1510*/  IMAD.MOV.U32 R9, RZ, RZ, R12 ;  /* 0x000000ffff097224 */ /* 0x002fe200078e000c */
[----:B------:R0:W-:Y:S01]  /*1520*/  STL [R1+0x1b0], R0 ;  /* 0x0001b00001007387 */ /* 0x0001e20000100800 */
[----:B------:R-:W-:Y:S01]  /*1530*/  IMAD R3, R8, R10, R3 ;  /* 0x0000000a08037224 */ /* 0x000fe200078e0203 */
[----:B------:R-:W-:Y:S01]  /*1540*/  IABS R20, R11 ;  /* 0x0000000b00147213 */ /* 0x000fe20000000000 */
[----:B------:R-:W-:Y:S01]  /*1550*/  @!P1 IMAD.MOV R9, RZ, RZ, -R9 ;  /* 0x000000ffff099224 */ /* 0x000fe200078e0a09 */
[----:B------:R-:W-:Y:S01]  /*1560*/  IADD3 R10, R28, 0x6f, RZ ;  /* 0x0000006f1c0a7810 */ /* 0x000fe20007ffe0ff */
[--C-:B------:R-:W-:Y:S01]  /*1570*/  @!P6 IMAD.IADD R7, R7, 0x1, -R8.reuse ;  /* 0x000000010707e824 */ /* 0x100fe200078e0a08 */
[----:B------:R-:W-:Y:S01]  /*1580*/  ISETP.GT.U32.AND P1, PT, R8, R3, PT ;  /* 0x000000030800720c */ /* 0x000fe20003f24070 */
[--C-:B------:R-:W-:Y:S01]  /*1590*/  @!P0 IMAD.IADD R4, R4, 0x1, -R8.reuse ;  /* 0x0000000104048824 */ /* 0x100fe200078e0a08 */
[----:B------:R-:W-:Y:S01]  /*15a0*/  ISETP.GE.AND P6, PT, R5, RZ, PT ;  /* 0x000000ff0500720c */ /* 0x000fe20003fc6270 */
[--C-:B------:R-:W-:Y:S01]  /*15b0*/  @!P4 IMAD.IADD R2, R2, 0x1, -R8.reuse ;  /* 0x000000010202c824 */ /* 0x100fe200078e0a08 */
[----:B------:R-:W-:Y:S01]  /*15c0*/  IADD3 R5, R28, 0x71, RZ ;  /* 0x000000711c057810 */ /* 0x000fe20007ffe0ff */
[----:B0-----:R-:W-:Y:S01]  /*15d0*/  IMAD.MOV.U32 R0, RZ, RZ, R7 ;  /* 0x000000ffff007224 */ /* 0x001fe200078e0007 */
[----:B------:R-:W-:Y:S01]  /*15e0*/  ISETP.GT.U32.AND P0, PT, R8, R4, PT ;  /* 0x000000040800720c */ /* 0x000fe20003f04070 */
[----:B------:R-:W-:Y:S01]  /*15f0*/  IMAD.HI.U32 R7, R6, R20, RZ ;  /* 0x0000001406077227 */ /* 0x000fe200078e00ff */
[----:B------:R-:W-:Y:S01]  /*1600*/  ISETP.GT.U32.AND P4, PT, R8, R2, PT ;  /* 0x000000020800720c */ /* 0x000fe20003f84070 */
[----:B------:R0:W-:Y:S01]  /*1610*/  STL [R1+0x1b4], R9 ;  /* 0x0001b40901007387 */ /* 0x0001e20000100800 */
[----:B------:R-:W-:Y:S01]  /*1620*/  IABS R21, R5 ;  /* 0x0000000500157213 */ /* 0x000fe20000000000 */
[----:B------:R-:W-:Y:S01]  /*1630*/  IMAD.MOV R7, RZ, RZ, -R7 ;  /* 0x000000ffff077224 */ /* 0x000fe200078e0a07 */
[----:B------:R-:W-:Y:S01]  /*1640*/  IABS R19, R10 ;  /* 0x0000000a00137213 */ /* 0x000fe20000000000 */
[----:B------:R-:W-:-:S02]  /*1650*/  @!P1 IMAD.IADD R3, R3, 0x1, -R8 ;  /* 0x0000000103039824 */ /* 0x000fc400078e0a08 */
[----:B------:R-:W-:Y:S02]  /*1660*/  IMAD R20, R8, R7, R20 ;  /* 0x0000000708147224 */ /* 0x000fe400078e0214 */
[----:B------:R-:W-:Y:S01]  /*1670*/  IMAD.HI.U32 R12, R6, R21, RZ ;  /* 0x00000015060c7227 */ /* 0x000fe200078e00ff */
[----:B------:R-:W-:-:S03]  /*1680*/  ISETP.GT.U32.AND P1, PT, R8, R3, PT ;  /* 0x000000030800720c */ /* 0x000fc60003f24070 */
[----:B------:R-:W-:Y:S01]  /*1690*/  @!P0 IMAD.IADD R4, R4, 0x1, -R8 ;  /* 0x0000000104048824 */ /* 0x000fe200078e0a08 */
[----:B------:R-:W-:Y:S01]  /*16a0*/  ISETP.GE.AND P0, PT, R11, RZ, PT ;  /* 0x000000ff0b00720c */ /* 0x000fe20003f06270 */
[----:B------:R-:W-:Y:S01]  /*16b0*/  @!P2 IMAD.MOV R0, RZ, RZ, -R0 ;  /* 0x000000ffff00a224 */ /* 0x000fe200078e0a00 */
[----:B------:R-:W-:Y:S01]  /*16c0*/  ISETP.GE.AND P2, PT, R5, RZ, PT ;  /* 0x000000ff0500720c */ /* 0x000fe20003f46270 */
[----:B------:R-:W-:Y:S02]  /*16d0*/  IMAD.MOV R11, RZ, RZ, -R12 ;  /* 0x000000ffff0b7224 */ /* 0x000fe400078e0a0c */
[--C-:B------:R-:W-:Y:S01]  /*16e0*/  @!P4 IMAD.IADD R2, R2, 0x1, -R8.reuse ;  /* 0x000000010202c824 */ /* 0x100fe200078e0a08 */
[----:B------:R1:W-:Y:S01]  /*16f0*/  STL [R1+0x1bc], R0 ;  /* 0x0001bc0001007387 */ /* 0x0003e20000100800 */
[----:B------:R-:W-:Y:S01]  /*1700*/  IMAD R21, R8, R11, R21 ;  /* 0x0000000b08157224 */ /* 0x000fe200078e0215 */
[----:B------:R-:W-:Y:S01]  /*1710*/  ISETP.GE.AND P4, PT, R10, RZ, PT ;  /* 0x000000ff0a00720c */ /* 0x000fe20003f86270 */
[----:B------:R-:W-:Y:S01]  /*1720*/  @!P1 IMAD.IADD R3, R3, 0x1, -R8 ;  /* 0x0000000103039824 */ /* 0x000fe200078e0a08 */
[----:B------:R-:W-:Y:S01]  /*1730*/  ISETP.GT.U32.AND P1, PT, R8, R20, PT ;  /* 0x000000140800720c */ /* 0x000fe20003f24070 */
[----:B0-----:R-:W-:Y:S01]  /*1740*/  IMAD.MOV.U32 R9, RZ, RZ, R4 ;  /* 0x000000ffff097224 */ /* 0x001fe200078e0004 */
[----:B------:R-:W-:Y:S01]  /*1750*/  IADD3 R10, R28, 0x6d, RZ ;  /* 0x0000006d1c0a7810 */ /* 0x000fe20007ffe0ff */
[----:B------:R-:W-:Y:S01]  /*1760*/  IMAD.HI.U32 R5, R6, R19, RZ ;  /* 0x0000001306057227 */ /* 0x000fe200078e00ff */
[----:B------:R-:W-:-:S02]  /*1770*/  IADD3 R4, R28, 0x6b, RZ ;  /* 0x0000006b1c047810 */ /* 0x000fc40007ffe0ff */
[----:B------:R-:W-:Y:S01]  /*1780*/  IABS R17, R10 ;  /* 0x0000000a00117213 */ /* 0x000fe20000000000 */
[----:B-1----:R-:W-:Y:S01]  /*1790*/  IMAD.MOV.U32 R0, RZ, RZ, R2 ;  /* 0x000000ffff007224 */ /* 0x002fe200078e0002 */
[----:B------:R-:W-:Y:S01]  /*17a0*/  IABS R12, R4 ;  /* 0x00000004000c7213 */ /* 0x000fe20000000000 */
[----:B------:R-:W-:Y:S01]  /*17b0*/  @!P5 IMAD.MOV R9, RZ, RZ, -R9 ;  /* 0x000000ffff09d224 */ /* 0x000fe200078e0a09 */
[----:B------:R-:W-:Y:S01]  /*17c0*/  ISETP.GT.U32.AND P5, PT, R8, R21, PT ;  /* 0x000000150800720c */ /* 0x000fe20003fa4070 */
[----:B------:R-:W-:Y:S01]  /*17d0*/  @!P3 IMAD.MOV R0, RZ, RZ, -R0 ;  /* 0x000000ffff00b224 */ /* 0x000fe200078e0a00 */
[----:B------:R-:W-:Y:S01]  /*17e0*/  ISETP.GE.AND P3, PT, R18, RZ, PT ;  /* 0x000000ff1200720c */ /* 0x000fe20003f66270 */
[----:B------:R-:W-:Y:S01]  /*17f0*/  @!P1 IMAD.IADD R20, R20, 0x1, -R8 ;  /* 0x0000000114149824 */ /* 0x000fe200078e0a08 */
[----:B------:R-:W-:Y:S01]  /*1800*/  IABS R18, R18 ;  /* 0x0000001200127213 */ /* 0x000fe20000000000 */
[----:B------:R-:W-:Y:S01]  /*1810*/  IMAD.MOV R5, RZ, RZ, -R5 ;  /* 0x000000ffff057224 */ /* 0x000fe200078e0a05 */
[----:B------:R-:W-:Y:S01]  /*1820*/  STL [R1+0x1c0], R9 ;  /* 0x0001c00901007387 */ /* 0x000fe20000100800 */
[----:B------:R-:W-:Y:S01]  /*1830*/  IMAD.HI.U32 R7, R6, R17, RZ ;  /* 0x0000001106077227 */ /* 0x000fe200078e00ff */
[----:B------:R-:W-:-:S02]  /*1840*/  ISETP.GT.U32.AND P1, PT, R8, R20, PT ;  /* 0x000000140800720c */ /* 0x000fc40003f24070 */
[----:B------:R0:W-:Y:S01]  /*1850*/  STL [R1+0x1c4], R0 ;  /* 0x0001c40001007387 */ /* 0x0001e20000100800 */
[----:B------:R-:W-:Y:S01]  /*1860*/  IMAD R19, R8, R5, R19 ;  /* 0x0000000508137224 */ /* 0x000fe200078e0213 */
[----:B------:R-:W-:Y:S01]  /*1870*/  IADD3 R5, R28, 0x6c, RZ ;  /* 0x0000006c1c057810 */ /* 0x000fe20007ffe0ff */
[----:B------:R-:W-:-:S03]  /*1880*/  IMAD.HI.U32 R11, R6, R18, RZ ;  /* 0x00000012060b7227 */ /* 0x000fc600078e00ff */
[----:B------:R-:W-:Y:S01]  /*1890*/  IABS R13, R5 ;  /* 0x00000005000d7213 */ /* 0x000fe20000000000 */
[----:B------:R-:W-:Y:S02]  /*18a0*/  IMAD.MOV R11, RZ, RZ, -R11 ;  /* 0x000000ffff0b7224 */ /* 0x000fe400078e0a0b */
[----:B------:R-:W-:Y:S02]  /*18b0*/  @!P5 IMAD.IADD R21, R21, 0x1, -R8 ;  /* 0x000000011515d824 */ /* 0x000fe400078e0a08 */
[----:B0-----:R-:W-:Y:S02]  /*18c0*/  IMAD.MOV.U32 R0, RZ, RZ, R3 ;  /* 0x000000ffff007224 */ /* 0x001fe400078e0003 */
[C---:B------:R-:W-:Y:S01]  /*18d0*/  IMAD R18, R8.reuse, R11, R18 ;  /* 0x0000000b08127224 */ /* 0x040fe200078e0212 */
[C---:B------:R-:W-:Y:S01]  /*18e0*/  ISETP.GT.U32.AND P5, PT, R8.reuse, R21, PT ;  /* 0x000000150800720c */ /* 0x040fe20003fa4070 */
[----:B------:R-:W-:Y:S01]  /*18f0*/  @!P6 IMAD.MOV R0, RZ, RZ, -R0 ;  /* 0x000000ffff00e224 */ /* 0x000fe200078e0a00 */
[----:B------:R-:W-:Y:S01]  /*1900*/  ISETP.GT.U32.AND P6, PT, R8, R19, PT ;  /* 0x000000130800720c */ /* 0x000fe20003fc4070 */
[----:B------:R-:W-:Y:S01]  /*1910*/  IMAD.MOV R7, RZ, RZ, -R7 ;  /* 0x000000ffff077224 */ /* 0x000fe200078e0a07 */
[----:B------:R-:W-:Y:S01]  /*1920*/  IABS R11, R15 ;  /* 0x0000000f000b7213 */ /* 0x000fe20000000000 */
[----:B------:R-:W-:Y:S01]  /*1930*/  @!P1 IMAD.IADD R20, R20, 0x1, -R8 ;  /* 0x0000000114149824 */ /* 0x000fe200078e0a08 */
[C---:B------:R-:W-:Y:S01]  /*1940*/  ISETP.GT.U32.AND P1, PT, R8.reuse, R18, PT ;  /* 0x000000120800720c */ /* 0x040fe20003f24070 */
[----:B------:R-:W-:Y:S01]  /*1950*/  IMAD R17, R8, R7, R17 ;  /* 0x0000000708117224 */ /* 0x000fe200078e0211 */
[----:B------:R0:W-:Y:S01]  /*1960*/  STL [R1+0x1b8], R0 ;  /* 0x0001b80001007387 */ /* 0x0001e20000100800 */
[----:B------:R-:W-:-:S04]  /*1970*/  IMAD.HI.U32 R14, R6, R13, RZ ;  /* 0x0000000d060e7227 */ /* 0x000fc800078e00ff */
[----:B------:R-:W-:Y:S01]  /*1980*/  IMAD.MOV R3, RZ, RZ, -R14 ;  /* 0x000000ffff037224 */ /* 0x000fe200078e0a0e */
[----:B------:R-:W-:Y:S01]  /*1990*/  IADD3 R14, R28, 0x69, RZ ;  /* 0x000000691c0e7810 */ /* 0x000fe20007ffe0ff */
[--C-:B------:R-:W-:Y:S01]  /*19a0*/  @!P6 IMAD.IADD R19, R19, 0x1, -R8.reuse ;  /* 0x000000011313e824 */ /* 0x100fe200078e0a08 */
[----:B------:R-:W-:Y:S01]  /*19b0*/  ISETP.GT.U32.AND P6, PT, R8, R17, PT ;  /* 0x000000110800720c */ /* 0x000fe20003fc4070 */
[--C-:B------:R-:W-:Y:S01]  /*19c0*/  @!P5 IMAD.IADD R21, R21, 0x1, -R8.reuse ;  /* 0x000000011515d824 */ /* 0x100fe200078e0a08 */
[----:B------:R-:W-:Y:S01]  /*19d0*/  ISETP.GE.AND P5, PT, R10, RZ, PT ;  /* 0x000000ff0a00720c */ /* 0x000fe20003fa6270 */
[----:B------:R-:W-:Y:S01]  /*19e0*/  IMAD R13, R8, R3, R13 ;  /* 0x00000003080d7224 */ /* 0x000fe200078e020d */
[----:B------:R-:W-:Y:S01]  /*19f0*/  IADD3 R3, R28, 0x6a, RZ ;  /* 0x0000006a1c037810 */ /* 0x000fe20007ffe0ff */
[----:B------:R-:W-:Y:S01]  /*1a00*/  @!P1 IMAD.IADD R18, R18, 0x1, -R8 ;  /* 0x0000000112129824 */ /* 0x000fe200078e0a08 */
[----:B------:R-:W-:Y:S01]  /*1a10*/  ISETP.GT.U32.AND P1, PT, R8, R19, PT ;  /* 0x000000130800720c */ /* 0x000fe20003f24070 */
[----:B------:R-:W-:Y:S01]  /*1a20*/  IMAD.HI.U32 R2, R6, R12, RZ ;  /* 0x0000000c06027227 */ /* 0x000fe200078e00ff */
[----:B------:R-:W-:-:S02]  /*1a30*/  IABS R10, R3 ;  /* 0x00000003000a7213 */ /* 0x000fc40000000000 */
[----:B------:R-:W-:Y:S01]  /*1a40*/  IABS R7, R14 ;  /* 0x0000000e00077213 */ /* 0x000fe20000000000 */
[----:B0-----:R-:W-:Y:S02]  /*1a50*/  IMAD.MOV.U32 R0, RZ, RZ, R21 ;  /* 0x000000ffff007224 */ /* 0x001fe400078e0015 */
[----:B------:R-:W-:Y:S02]  /*1a60*/  IMAD.MOV R2, RZ, RZ, -R2 ;  /* 0x000000ffff027224 */ /* 0x000fe400078e0a02 */
[----:B------:R-:W-:Y:S02]  /*1a70*/  @!P6 IMAD.IADD R17, R17, 0x1, -R8 ;  /* 0x000000011111e824 */ /* 0x000fe400078e0a08 */
[----:B------:R-:W-:Y:S01]  /*1a80*/  @!P2 IMAD.MOV R0, RZ, RZ, -R0 ;  /* 0x000000ffff00a224 */ /* 0x000fe200078e0a00 */
[----:B------:R-:W-:Y:S01]  /*1a90*/  ISETP.GT.U32.AND P2, PT, R8, R18, PT ;  /* 0x000000120800720c */ /* 0x000fe20003f44070 */
[----:B------:R-:W-:Y:S01]  /*1aa0*/  IMAD.HI.U32 R21, R6, R10, RZ ;  /* 0x0000000a06157227 */ /* 0x000fe200078e00ff */
[----:B------:R-:W-:-:S02]  /*1ab0*/  ISETP.GT.U32.AND P6, PT, R8, R17, PT ;  /* 0x000000110800720c */ /* 0x000fc40003fc4070 */
[----:B------:R0:W-:Y:S01]  /*1ac0*/  STL [R1+0x1ac], R0 ;  /* 0x0001ac0001007387 */ /* 0x0001e20000100800 */
[----:B------:R-:W-:Y:S01]  /*1ad0*/  IMAD R12, R8, R2, R12 ;  /* 0x00000002080c7224 */ /* 0x000fe200078e020c */
[----:B------:R-:W-:Y:S01]  /*1ae0*/  IABS R2, R16 ;  /* 0x0000001000027213 */ /* 0x000fe20000000000 */
[----:B------:R-:W-:-:S04]  /*1af0*/  IMAD.HI.U32 R22, R6, R7, RZ ;  /* 0x0000000706167227 */ /* 0x000fc800078e00ff */
[----:B------:R-:W-:Y:S02]  /*1b00*/  IMAD.MOV R21, RZ, RZ, -R21 ;  /* 0x000000ffff157224 */ /* 0x000fe400078e0a15 */
[----:B------:R-:W-:Y:S01]  /*1b10*/  @!P1 IMAD.IADD R19, R19, 0x1, -R8 ;  /* 0x0000000113139824 */ /* 0x000fe200078e0a08 */
[C---:B------:R-:W-:Y:S01]  /*1b20*/  ISETP.GT.U32.AND P1, PT, R8.reuse, R12, PT ;  /* 0x0000000c0800720c */ /* 0x040fe20003f24070 */
[----:B0-----:R-:W-:Y:S02]  /*1b30*/  IMAD.MOV.U32 R0, RZ, RZ, R20 ;  /* 0x000000ffff007224 */ /* 0x001fe400078e0014 */
[----:B------:R-:W-:Y:S02]  /*1b40*/  IMAD.MOV R22, RZ, RZ, -R22 ;  /* 0x000000ffff167224 */ /* 0x000fe400078e0a16 */
[----:B------:R-:W-:Y:S01]  /*1b50*/  @!P0 IMAD.MOV R0, RZ, RZ, -R0 ;  /* 0x000000ffff008224 */ /* 0x000fe200078e0a00 */
[C---:B------:R-:W-:Y:S01]  /*1b60*/  ISETP.GT.U32.AND P0, PT, R8.reuse, R13, PT ;  /* 0x0000000d0800720c */ /* 0x040fe20003f04070 */
[----:B------:R-:W-:-:S02]  /*1b70*/  IMAD R10, R8, R21, R10 ;  /* 0x00000015080a7224 */ /* 0x000fc400078e020a */
[----:B------:R-:W-:Y:S01]  /*1b80*/  IMAD R7, R8, R22, R7 ;  /* 0x0000001608077224 */ /* 0x000fe200078e0207 */
[----:B------:R0:W-:Y:S01]  /*1b90*/  STL [R1+0x1a8], R0 ;  /* 0x0001a80001007387 */ /* 0x0001e20000100800 */
[--C-:B------:R-:W-:Y:S01]  /*1ba0*/  @!P2 IMAD.IADD R18, R18, 0x1, -R8.reuse ;  /* 0x000000011212a824 */ /* 0x100fe200078e0a08 */
[C---:B------:R-:W-:Y:S01]  /*1bb0*/  ISETP.GT.U32.AND P2, PT, R8.reuse, R10, PT ;  /* 0x0000000a0800720c */ /* 0x040fe20003f44070 */
[--C-:B------:R-:W-:Y:S01]  /*1bc0*/  @!P6 IMAD.IADD R17, R17, 0x1, -R8.reuse ;  /* 0x000000011111e824 */ /* 0x100fe200078e0a08 */
[----:B------:R-:W-:Y:S01]  /*1bd0*/  ISETP.GT.U32.AND P6, PT, R8, R7, PT ;  /* 0x000000070800720c */ /* 0x000fe20003fc4070 */
[--C-:B------:R-:W-:Y:S01]  /*1be0*/  @!P1 IMAD.IADD R12, R12, 0x1, -R8.reuse ;  /* 0x000000010c0c9824 */ /* 0x100fe200078e0a08 */
[----:B------:R-:W-:Y:S01]  /*1bf0*/  ISETP.GE.AND P1, PT, R4, RZ, PT ;  /* 0x000000ff0400720c */ /* 0x000fe20003f26270 */
[----:B------:R-:W-:Y:S01]  /*1c00*/  IMAD.MOV.U32 R9, RZ, RZ, R19 ;  /* 0x000000ffff097224 */ /* 0x000fe200078e0013 */
[C---:B------:R-:W-:Y:S01]  /*1c10*/  IADD3 R19, R28.reuse, 0x5e, RZ ;  /* 0x0000005e1c137810 */ /* 0x040fe20007ffe0ff */
[----:B------:R-:W-:Y:S01]  /*1c20*/  @!P0 IMAD.IADD R13, R13, 0x1, -R8 ;  /* 0x000000010d0d8824 */ /* 0x000fe200078e0a08 */
[----:B------:R-:W-:Y:S01]  /*1c30*/  ISETP.GE.AND P0, PT, R5, RZ, PT ;  /* 0x000000ff0500720c */ /* 0x000fe20003f06270 */
[----:B0-----:R-:W-:Y:S01]  /*1c40*/  IMAD.MOV.U32 R0, RZ, RZ, R18 ;  /* 0x000000ffff007224 */ /* 0x001fe200078e0012 */
[----:B------:R-:W-:Y:S01]  /*1c50*/  IADD3 R5, R28, 0x65, RZ ;  /* 0x000000651c057810 */ /* 0x000fe20007ffe0ff */
[----:B------:R-:W-:-:S03]  /*1c60*/  IMAD.HI.U32 R20, R6, R11, RZ ;  /* 0x0000000b06147227 */ /* 0x000fc600078e00ff */
[----:B------:R-:W-:Y:S01]  /*1c70*/  IABS R18, R5 ;  /* 0x0000000500127213 */ /* 0x000fe20000000000 */
[----:B------:R-:W-:Y:S01]  /*1c80*/  @!P4 IMAD.MOV R9, RZ, RZ, -R9 ;  /* 0x000000ffff09c224 */ /* 0x000fe200078e0a09 */
[----:B------:R-:W-:Y:S01]  /*1c90*/  ISETP.GT.U32.AND P4, PT, R8, R12, PT ;  /* 0x0000000c0800720c */ /* 0x000fe20003f84070 */
[----:B------:R-:W-:Y:S02]  /*1ca0*/  @!P3 IMAD.MOV R0, RZ, RZ, -R0 ;  /* 0x000000ffff00b224 */ /* 0x000fe400078e0a00 */
[----:B------:R-:W-:Y:S01]  /*1cb0*/  IMAD.HI.U32 R21, R6, R2, RZ ;  /* 0x0000000206157227 */ /* 0x000fe200078e00ff */
[----:B------:R-:W-:Y:S03]  /*1cc0*/  STL [R1+0xac], R9 ;  /* 0x0000ac0901007387 */ /* 0x000fe60000100800 */
[----:B------:R-:W-:Y:S01]  /*1cd0*/  @!P2 IMAD.IADD R10, R10, 0x1, -R8 ;  /* 0x000000010a0aa824 */ /* 0x000fe200078e0a08 */
[----:B------:R-:W-:Y:S01]  /*1ce0*/  ISETP.GT.U32.AND P2, PT, R8, R13, PT ;  /* 0x0000000d0800720c */ /* 0x000fe20003f44070 */
[----:B------:R-:W-:Y:S01]  /*1cf0*/  IMAD.MOV R20, RZ, RZ, -R20 ;  /* 0x000000ffff147224 */ /* 0x000fe200078e0a14 */
[----:B------:R0:W-:Y:S01]  /*1d00*/  STL [R1+0xa0], R0 ;  /* 0x0000a00001007387 */ /* 0x0001e20000100800 */
[----:B------:R-:W-:-:S02]  /*1d10*/  IMAD.MOV R21, RZ, RZ, -R21 ;  /* 0x000000ffff157224 */ /* 0x000fc400078e0a15 */
[----:B------:R-:W-:Y:S01]  /*1d20*/  @!P6 IMAD.IADD R7, R7, 0x1, -R8 ;  /* 0x000000010707e824 */ /* 0x000fe200078e0a08 */
[C---:B------:R-:W-:Y:S01]  /*1d30*/  ISETP.GT.U32.AND P6, PT, R8.reuse, R10, PT ;  /* 0x0000000a0800720c */ /* 0x040fe20003fc4070 */
[----:B------:R-:W-:Y:S01]  /*1d40*/  IMAD R4, R8, R20, R11 ;  /* 0x0000001408047224 */ /* 0x000fe200078e020b */
[----:B------:R-:W-:Y:S01]  /*1d50*/  IADD3 R11, R28, 0x66, RZ ;  /* 0x000000661c0b7810 */ /* 0x000fe20007ffe0ff */
[C---:B------:R-:W-:Y:S01]  /*1d60*/  IMAD R2, R8.reuse, R21, R2 ;  /* 0x0000001508027224 */ /* 0x040fe200078e0202 */
[----:B------:R-:W-:Y:S01]  /*1d70*/  ISETP.GT.U32.AND P3, PT, R8, R7, PT ;  /* 0x000000070800720c */ /* 0x000fe20003f64070 */
[--C-:B------:R-:W-:Y:S02]  /*1d80*/  @!P4 IMAD.IADD R12, R12, 0x1, -R8.reuse ;  /* 0x000000010c0cc824 */ /* 0x100fe400078e0a08 */
[----:B0-----:R-:W-:Y:S01]  /*1d90*/  IMAD.MOV.U32 R0, RZ, RZ, R17 ;  /* 0x000000ffff007224 */ /* 0x001fe200078e0011 */
[C---:B------:R-:W-:Y:S01]  /*1da0*/  ISETP.GT.U32.AND P4, PT, R8.reuse, R2, PT ;  /* 0x000000020800720c */ /* 0x040fe20003f84070 */
[----:B------:R-:W-:Y:S01]  /*1db0*/  @!P2 IMAD.IADD R13, R13, 0x1, -R8 ;  /* 0x000000010d0da824 */ /* 0x000fe200078e0a08 */
[----:B------:R-:W-:Y:S01]  /*1dc0*/  IABS R17, R11 ;  /* 0x0000000b00117213 */ /* 0x000fe20000000000 */
[----:B------:R-:W-:Y:S01]  /*1dd0*/  @!P5 IMAD.MOV R0, RZ, RZ, -R0 ;  /* 0x000000ffff00d224 */ /* 0x000fe200078e0a00 */
[----:B------:R-:W-:Y:S01]  /*1de0*/  ISETP.GT.U32.AND P5, PT, R8, R4, PT ;  /* 0x000000040800720c */ /* 0x000fe20003fa4070 */
[----:B------:R-:W-:Y:S01]  /*1df0*/  @!P6 IMAD.IADD R10, R10, 0x1, -R8 ;  /* 0x000000010a0ae824 */ /* 0x000fe200078e0a08 */
[----:B------:R-:W-:Y:S01]  /*1e00*/  ISETP.GE.AND P2, PT, R3, RZ, PT ;  /* 0x000000ff0300720c */ /* 0x000fe20003f46270 */
[----:B------:R-:W-:Y:S01]  /*1e10*/  IMAD.MOV.U32 R9, RZ, RZ, R13 ;  /* 0x000000ffff097224 */ /* 0x000fe200078e000d */
[----:B------:R-:W-:Y:S01]  /*1e20*/  ISETP.GE.AND P6, PT, R14, RZ, PT ;  /* 0x000000ff0e00720c */ /* 0x000fe20003fc6270 */
[----:B------:R-:W-:Y:S01]  /*1e30*/  IMAD.MOV.U32 R3, RZ, RZ, R18 ;  /* 0x000000ffff037224 */ /* 0x000fe200078e0012 */
[----:B------:R0:W-:Y:S01]  /*1e40*/  STL [R1+0x9c], R0 ;  /* 0x00009c0001007387 */ /* 0x0001e20000100800 */
[----:B------:R-:W-:-:S04]  /*1e50*/  IMAD.HI.U32 R14, R6, R17, RZ ;  /* 0x00000011060e7227 */ /* 0x000fc800078e00ff */
[--C-:B------:R-:W-:Y:S01]  /*1e60*/  @!P3 IMAD.IADD R7, R7, 0x1, -R8.reuse ;  /* 0x000000010707b824 */ /* 0x100fe200078e0a08 */
[----:B------:R-:W-:Y:S01]  /*1e70*/  ISETP.GE.AND P3, PT, R15, RZ, PT ;  /* 0x000000ff0f00720c */ /* 0x000fe20003f66270 */
[----:B------:R-:W-:Y:S02]  /*1e80*/  @!P0 IMAD.MOV R9, RZ, RZ, -R9 ;  /* 0x000000ffff098224 */ /* 0x000fe400078e0a09 */
[----:B------:R-:W-:Y:S01]  /*1e90*/  @!P5 IMAD.IADD R4, R4, 0x1, -R8 ;  /* 0x000000010404d824 */ /* 0x000fe200078e0a08 */
[----:B------:R-:W-:Y:S01]  /*1ea0*/  ISETP.GE.AND P5, PT, R16, RZ, PT ;  /* 0x000000ff1000720c */ /* 0x000fe20003fa6270 */
[----:B0-----:R-:W-:Y:S01]  /*1eb0*/  IMAD.MOV.U32 R0, RZ, RZ, R12 ;  /* 0x000000ffff007224 */ /* 0x001fe200078e000c */
[----:B------:R0:W-:Y:S01]  /*1ec0*/  STL [R1+0x174], R9 ;  /* 0x0001740901007387 */ /* 0x0001e20000100800 */
[----:B------:R-:W-:Y:S01]  /*1ed0*/  IMAD.HI.U32 R15, R6, R3, RZ ;  /* 0x00000003060f7227 */ /* 0x000fe200078e00ff */
[----:B------:R-:W-:Y:S02]  /*1ee0*/  ISETP.GT.U32.AND P0, PT, R8, R4, PT ;  /* 0x000000040800720c */ /* 0x000fe40003f04070 */
[----:B------:R-:W-:Y:S01]  /*1ef0*/  IADD3 R16, R28, 0x5d, RZ ;  /* 0x0000005d1c107810 */ /* 0x000fe20007ffe0ff */
[----:B------:R-:W-:-:S02]  /*1f00*/  IMAD.MOV R14, RZ, RZ, -R14 ;  /* 0x000000ffff0e7224 */ /* 0x000fc400078e0a0e */
[----:B------:R-:W-:Y:S01]  /*1f10*/  @!P4 IMAD.IADD R2, R2, 0x1, -R8 ;  /* 0x000000010202c824 */ /* 0x000fe200078e0a08 */
[----:B------:R-:W-:Y:S01]  /*1f20*/  ISETP.GE.AND P4, PT, R11, RZ, PT ;  /* 0x000000ff0b00720c */ /* 0x000fe20003f86270 */
[----:B------:R-:W-:Y:S02]  /*1f30*/  @!P1 IMAD.MOV R0, RZ, RZ, -R0 ;  /* 0x000000ffff009224 */ /* 0x000fe400078e0a00 */
[----:B------:R-:W-:Y:S01]  /*1f40*/  IMAD.MOV R13, RZ, RZ, -R15 ;  /* 0x000000ffff0d7224 */ /* 0x000fe200078e0a0f */
[C---:B------:R-:W-:Y:S01]  /*1f50*/  ISETP.GT.U32.AND P1, PT, R8.reuse, R2, PT ;  /* 0x000000020800720c */ /* 0x040fe20003f24070 */
[----:B------:R-:W-:Y:S01]  /*1f60*/  IMAD R11, R8, R14, R17 ;  /* 0x0000000e080b7224 */ /* 0x000fe200078e0211 */
[----:B------:R1:W-:Y:S01]  /*1f70*/  STL [R1+0x178], R0 ;  /* 0x0001780001007387 */ /* 0x0003e20000100800 */
[----:B0-----:R-:W-:Y:S01]  /*1f80*/  IMAD.MOV.U32 R9, RZ, RZ, R10 ;  /* 0x000000ffff097224 */ /* 0x001fe200078e000a */
[----:B------:R-:W-:Y:S01]  /*1f90*/  IADD3 R10, R28, 0x63, RZ ;  /* 0x000000631c0a7810 */ /* 0x000fe20007ffe0ff */
[----:B------:R-:W-:Y:S01]  /*1fa0*/  IMAD R3, R8, R13, R3 ;  /* 0x0000000d08037224 */ /* 0x000fe200078e0203 */
[----:B------:R-:W-:Y:S01]  /*1fb0*/  IADD3 R13, R28, 0x62, RZ ;  /* 0x000000621c0d7810 */ /* 0x000fe20007ffe0ff */
[----:B------:R-:W-:Y:S01]  /*1fc0*/  @!P2 IMAD.MOV R9, RZ, RZ, -R9 ;  /* 0x000000ffff09a224 */ /* 0x000fe200078e0a09 */
[----:B------:R-:W-:Y:S01]  /*1fd0*/  ISETP.GT.U32.AND P2, PT, R8, R11, PT ;  /* 0x0000000b0800720c */ /* 0x000fe20003f44070 */
[----:B------:R-:W-:Y:S01]  /*1fe0*/  @!P0 IMAD.IADD R4, R4, 0x1, -R8 ;  /* 0x0000000104048824 */ /* 0x000fe200078e0a08 */
[----:B------:R-:W-:Y:S01]  /*1ff0*/  ISETP.GE.AND P0, PT, R5, RZ, PT ;  /* 0x000000ff0500720c */ /* 0x000fe20003f06270 */
[----:B-1----:R-:W-:Y:S01]  /*2000*/  IMAD.MOV.U32 R0, RZ, RZ, R7 ;  /* 0x000000ffff007224 */ /* 0x002fe200078e0007 */
[----:B------:R-:W-:Y:S01]  /*2010*/  IADD3 R7, R28, 0x64, RZ ;  /* 0x000000641c077810 */ /* 0x000fe20007ffe0ff */
[----:B------:R-:W-:Y:S01]  /*2020*/  STL [R1+0x17c], R9 ;  /* 0x00017c0901007387 */ /* 0x000fe20000100800 */
[----:B------:R-:W-:Y:S01]  /*2030*/  IABS R12, R10 ;  /* 0x0000000a000c7213 */ /* 0x000fe20000000000 */
[----:B------:R-:W-:Y:S01]  /*2040*/  @!P6 IMAD.MOV R0, RZ, RZ, -R0 ;  /* 0x000000ffff00e224 */ /* 0x000fe200078e0a00 */
[----:B------:R-:W-:Y:S01]  /*2050*/  ISETP.GT.U32.AND P6, PT, R8, R3, PT ;  /* 0x000000030800720c */ /* 0x000fe20003fc4070 */
[----:B------:R-:W-:Y:S01]  /*2060*/  @!P1 IMAD.IADD R2, R2, 0x1, -R8 ;  /* 0x0000000102029824 */ /* 0x000fe200078e0a08 */
[----:B------:R-:W-:-:S02]  /*2070*/  IABS R5, R7 ;  /* 0x0000000700057213 */ /* 0x000fc40000000000 */
[----:B------:R0:W-:Y:S01]  /*2080*/  STL [R1+0x180], R0 ;  /* 0x0001800001007387 */ /* 0x0001e20000100800 */
[----:B------:R-:W-:Y:S01]  /*2090*/  @!P2 IMAD.IADD R11, R11, 0x1, -R8 ;  /* 0x000000010b0ba824 */ /* 0x000fe200078e0a08 */
[----:B------:R-:W-:Y:S01]  /*20a0*/  ISETP.GE.AND P2, PT, R10, RZ, PT ;  /* 0x000000ff0a00720c */ /* 0x000fe20003f46270 */
[----:B------:R-:W-:Y:S01]  /*20b0*/  IMAD.HI.U32 R10, R6, R5, RZ ;  /* 0x00000005060a7227 */ /* 0x000fe200078e00ff */
[----:B------:R-:W-:Y:S02]  /*20c0*/  ISETP.GE.AND P1, PT, R7, RZ, PT ;  /* 0x000000ff0700720c */ /* 0x000fe40003f26270 */
[----:B------:R-:W-:Y:S01]  /*20d0*/  IABS R15, R16 ;  /* 0x00000010000f7213 */ /* 0x000fe20000000000 */
[----:B------:R-:W-:Y:S01]  /*20e0*/  IMAD.MOV.U32 R7, RZ, RZ, R12 ;  /* 0x000000ffff077224 */ /* 0x000fe200078e000c */
[----:B------:R-:W-:Y:S01]  /*20f0*/  IADD3 R12, R28, 0x60, RZ ;  /* 0x000000601c0c7810 */ /* 0x000fe20007ffe0ff */
[----:B------:R-:W-:Y:S01]  /*2100*/  @!P6 IMAD.IADD R3, R3, 0x1, -R8 ;  /* 0x000000010303e824 */ /* 0x000fe200078e0a08 */
[----:B------:R-:W-:Y:S01]  /*2110*/  ISETP.GT.U32.AND P6, PT, R8, R11, PT ;  /* 0x0000000b0800720c */ /* 0x000fe20003fc4070 */
[----:B0-----:R-:W-:-:S02]  /*2120*/  IMAD.MOV.U32 R0, RZ, RZ, R4 ;  /* 0x000000ffff007224 */ /* 0x001fc400078e0004 */
[----:B------:R-:W-:-:S04]  /*2130*/  IMAD.HI.U32 R4, R6, R7, RZ ;  /* 0x0000000706047227 */ /* 0x000fc800078e00ff */
[----:B------:R-:W-:Y:S01]  /*2140*/  @!P3 IMAD.MOV R0, RZ, RZ, -R0 ;  /* 0x000000ffff00b224 */ /* 0x000fe200078e0a00 */
[----:B------:R-:W-:Y:S01]  /*2150*/  ISETP.GT.U32.AND P3, PT, R8, R3, PT ;  /* 0x000000030800720c */ /* 0x000fe20003f64070 */
[----:B------:R-:W-:-:S03]  /*2160*/  IMAD.MOV R4, RZ, RZ, -R4 ;  /* 0x000000ffff047224 */ /* 0x000fc600078e0a04 */
[----:B------:R0:W-:Y:S01]  /*2170*/  STL [R1+0x188], R0 ;  /* 0x0001880001007387 */ /* 0x0001e20000100800 */
[----:B------:R-:W-:Y:S02]  /*2180*/  @!P6 IMAD.IADD R11, R11, 0x1, -R8 ;  /* 0x000000010b0be824 */ /* 0x000fe400078e0a08 */
[----:B------:R-:W-:Y:S02]  /*2190*/  IMAD R4, R8, R4, R7 ;  /* 0x0000000408047224 */ /* 0x000fe400078e0207 */
[----:B------:R-:W-:-:S04]  /*21a0*/  IMAD.MOV.U32 R9, RZ, RZ, R11 ;  /* 0x000000ffff097224 */ /* 0x000fc800078e000b */
[----:B------:R-:W-:Y:S01]  /*21b0*/  @!P4 IMAD.MOV R9, RZ, RZ, -R9 ;  /* 0x000000ffff09c224 */ /* 0x000fe200078e0a09 */
[----:B------:R-:W-:Y:S01]  /*21c0*/  ISETP.GT.U32.AND P4, PT, R8, R4, PT ;  /* 0x000000040800720c */ /* 0x000fe20003f84070 */
[----:B0-----:R-:W-:Y:S02]  /*21d0*/  IMAD.MOV.U32 R0, RZ, RZ, R2 ;  /* 0x000000ffff007224 */ /* 0x001fe400078e0002 */
[----:B------:R-:W-:Y:S01]  /*21e0*/  IMAD.MOV R2, RZ, RZ, -R10 ;  /* 0x000000ffff027224 */ /* 0x000fe200078e0a0a */
[----:B------:R-:W-:Y:S01]  /*21f0*/  IADD3 R10, R28, 0x61, RZ ;  /* 0x000000611c0a7810 */ /* 0x000fe20007ffe0ff */
[----:B------:R-:W-:Y:S01]  /*2200*/  @!P5 IMAD.MOV R0, RZ, RZ, -R0 ;  /* 0x000000ffff00d224 */ /* 0x000fe200078e0a00 */
[----:B------:R-:W-:Y:S01]  /*2210*/  ISETP.GE.AND P5, PT, R13, RZ, PT ;  /* 0x000000ff0d00720c */ /* 0x000fe20003fa6270 */
[----:B------:R-:W-:Y:S01]  /*2220*/  IMAD R5, R8, R2, R5 ;  /* 0x0000000208057224 */ /* 0x000fe200078e0205 */
[----:B------:R-:W-:Y:S01]  /*2230*/  IABS R13, R13 ;  /* 0x0000000d000d7213 */ /* 0x000fe20000000000 */
[----:B------:R-:W-:Y:S01]  /*2240*/  @!P3 IMAD.IADD R3, R3, 0x1, -R8 ;  /* 0x000000010303b824 */ /* 0x000fe200078e0a08 */
[----:B------:R0:W-:Y:S01]  /*2250*/  STL [R1+0x190], R0 ;  /* 0x0001900001007387 */ /* 0x0001e20000100800 */
[----:B------:R-:W-:-:S02]  /*2260*/  IADD3 R2, R28, 0x5f, RZ ;  /* 0x0000005f1c027810 */ /* 0x000fc40007ffe0ff */
[----:B------:R-:W-:Y:S01]  /*2270*/  ISETP.GT.U32.AND P6, PT, R8, R5, PT ;  /* 0x000000050800720c */ /* 0x000fe20003fc4070 */
[----:B------:R-:W-:Y:S01]  /*2280*/  IMAD.HI.U32 R7, R6, R13, RZ ;  /* 0x0000000d06077227 */ /* 0x000fe200078e00ff */
[----:B------:R-:W-:Y:S01]  /*2290*/  ISETP.GE.AND P3, PT, R10, RZ, PT ;  /* 0x000000ff0a00720c */ /* 0x000fe20003f66270 */
[----:B------:R-:W-:Y:S01]  /*22a0*/  STL [R1+0x194], R9 ;  /* 0x0001940901007387 */ /* 0x000fe20000100800 */
[----:B------:R-:W-:Y:S01]  /*22b0*/  IABS R10, R10 ;  /* 0x0000000a000a7213 */ /* 0x000fe20000000000 */
[----:B------:R-:W-:Y:S01]  /*22c0*/  IMAD.MOV R7, RZ, RZ, -R7 ;  /* 0x000000ffff077224 */ /* 0x000fe200078e0a07 */
[----:B------:R-:W-:Y:S01]  /*22d0*/  IABS R11, R2 ;  /* 0x00000002000b7213 */ /* 0x000fe20000000000 */
[----:B0-----:R-:W-:Y:S02]  /*22e0*/  IMAD.MOV.U32 R0, RZ, RZ, R3 ;  /* 0x000000ffff007224 */ /* 0x001fe400078e0003 */
[----:B------:R-:W-:Y:S02]  /*22f0*/  @!P4 IMAD.IADD R4, R4, 0x1, -R8 ;  /* 0x000000010404c824 */ /* 0x000fe400078e0a08 */
[----:B------:R-:W-:Y:S01]  /*2300*/  @!P0 IMAD.MOV R0, RZ, RZ, -R0 ;  /* 0x000000ffff008224 */ /* 0x000fe200078e0a00 */
[----:B------:R-:W-:Y:S01]  /*2310*/  ISETP.GE.AND P0, PT, R12, RZ, PT ;  /* 0x000000ff0c00720c */ /* 0x000fe20003f06270 */
[----:B------:R-:W-:Y:S01]  /*2320*/  @!P6 IMAD.IADD R5, R5, 0x1, -R8 ;  /* 0x000000010505e824 */ /* 0x000fe200078e0a08 */
[----:B------:R-:W-:Y:S01]  /*2330*/  IABS R12, R12 ;  /* 0x0000000c000c7213 */ /* 0x000fe20000000000 */
[C---:B------:R-:W-:Y:S01]  /*2340*/  IMAD R13, R8.reuse, R7, R13 ;  /* 0x00000007080d7224 */ /* 0x040fe200078e020d */
[----:B------:R-:W-:Y:S01]  /*2350*/  ISETP.GT.U32.AND P4, PT, R8, R4, PT ;  /* 0x000000040800720c */ /* 0x000fe20003f84070 */
[----:B------:R-:W-:Y:S01]  /*2360*/  IMAD.HI.U32 R3, R6, R10, RZ ;  /* 0x0000000a06037227 */ /* 0x000fe200078e00ff */
[----:B------:R-:W-:Y:S01]  /*2370*/  ISETP.GT.U32.AND P6, PT, R8, R5, PT ;  /* 0x000000050800720c */ /* 0x000fe20003fc4070 */
[----:B------:R0:W-:Y:S02]  /*2380*/  STL [R1+0x198], R0 ;  /* 0x0001980001007387 */ /* 0x0001e40000100800 */
[----:B------:R-:W-:-:S04]  /*2390*/  IMAD.HI.U32 R14, R6, R12, RZ ;  /* 0x0000000c060e7227 */ /* 0x000fc800078e00ff */
[----:B------:R-:W-:-:S04]  /*23a0*/  IMAD.HI.U32 R7, R6, R11, RZ ;  /* 0x0000000b06077227 */ /* 0x000fc800078e00ff */
[----:B------:R-:W-:Y:S02]  /*23b0*/  IMAD.MOV R14, RZ, RZ, -R14 ;  /* 0x000000ffff0e7224 */ /* 0x000fe400078e0a0e */
[----:B------:R-:W-:Y:S01]  /*23c0*/  @!P6 IMAD.IADD R5, R5, 0x1, -R8 ;  /* 0x000000010505e824 */ /* 0x000fe200078e0a08 */
[C---:B------:R-:W-:Y:S01]  /*23d0*/  ISETP.GT.U32.AND P6, PT, R8.reuse, R13, PT ;  /* 0x0000000d0800720c */ /* 0x040fe20003fc4070 */
[----:B------:R-:W-:Y:S02]  /*23e0*/  IMAD.MOV R3, RZ, RZ, -R3 ;  /* 0x000000ffff037224 */ /* 0x000fe400078e0a03 */
[----:B------:R-:W-:Y:S02]  /*23f0*/  IMAD.MOV R7, RZ, RZ, -R7 ;  /* 0x000000ffff077224 */ /* 0x000fe400078e0a07 */
[C---:B------:R-:W-:Y:S02]  /*2400*/  IMAD R12, R8.reuse, R14, R12 ;  /* 0x0000000e080c7224 */ /* 0x040fe400078e020c */
[----:B------:R-:W-:Y:S01]  /*2410*/  IMAD R10, R8, R3, R10 ;  /* 0x00000003080a7224 */ /* 0x000fe200078e020a */
[----:B------:R-:W-:Y:S01]  /*2420*/  IABS R3, R19 ;  /* 0x0000001300037213 */ /* 0x000fe20000000000 */
[----:B0-----:R-:W-:-:S02]  /*2430*/  IMAD.MOV.U32 R0, RZ, RZ, R5 ;  /* 0x000000ffff007224 */ /* 0x001fc400078e0005 */
[----:B------:R-:W-:Y:S01]  /*2440*/  IMAD R11, R8, R7, R11 ;  /* 0x00000007080b7224 */ /* 0x000fe200078e020b */
[----:B------:R-:W-:Y:S01]  /*2450*/  IADD3 R7, R28, 0x5c, RZ ;  /* 0x0000005c1c077810 */ /* 0x000fe20007ffe0ff */
[----:B------:R-:W-:Y:S01]  /*2460*/  @!P4 IMAD.IADD R4, R4, 0x1, -R8 ;  /* 0x000000010404c824 */ /* 0x000fe200078e0a08 */
[C---:B------:R-:W-:Y:S01]  /*2470*/  ISETP.GT.U32.AND P4, PT, R8.reuse, R12, PT ;  /* 0x0000000c0800720c */ /* 0x040fe20003f84070 */
[----:B------:R-:W-:Y:S01]  /*2480*/  @!P1 IMAD.MOV R0, RZ, RZ, -R0 ;  /* 0x000000ffff009224 */ /* 0x000fe200078e0a00 */
[C---:B------:R-:W-:Y:S01]  /*2490*/  ISETP.GT.U32.AND P1, PT, R8.reuse, R10, PT ;  /* 0x0000000a0800720c */ /* 0x040fe20003f24070 */
[----:B------:R-:W-:Y:S01]  /*24a0*/  @!P6 IMAD.IADD R13, R13, 0x1, -R8 ;  /* 0x000000010d0de824 */ /* 0x000fe200078e0a08 */
[----:B------:R-:W-:Y:S01]  /*24b0*/  ISETP.GT.U32.AND P6, PT, R8, R11, PT ;  /* 0x0000000b0800720c */ /* 0x000fe20003fc4070 */
[----:B------:R-:W-:Y:S01]  /*24c0*/  IMAD.HI.U32 R5, R6, R3, RZ ;  /* 0x0000000306057227 */ /* 0x000fe200078e00ff */
[----:B------:R0:W-:Y:S01]  /*24d0*/  STL [R1+0x18c], R0 ;  /* 0x00018c0001007387 */ /* 0x0001e20000100800 */
[----:B------:R-:W-:-:S02]  /*24e0*/  IABS R18, R7 ;  /* 0x0000000700127213 */ /* 0x000fc40000000000 */
[----:B------:R-:W-:-:S03]  /*24f0*/  IMAD.MOV R5, RZ, RZ, -R5 ;  /* 0x000000ffff057224 */ /* 0x000fc600078e0a05 */
[----:B------:R-:W-:-:S04]  /*2500*/  IMAD.HI.U32 R14, R6, R18, RZ ;  /* 0x00000012060e7227 */ /* 0x000fc800078e00ff */
[--C-:B------:R-:W-:Y:S02]  /*2510*/  @!P4 IMAD.IADD R12, R12, 0x1, -R8.reuse ;  /* 0x000000010c0cc824 */ /* 0x100fe400078e0a08 */
[--C-:B------:R-:W-:Y:S01]  /*2520*/  @!P1 IMAD.IADD R10, R10, 0x1, -R8.reuse ;  /* 0x000000010a0a9824 */ /* 0x100fe200078e0a08 */
[C---:B------:R-:W-:Y:S01]  /*2530*/  ISETP.GT.U32.AND P1, PT, R8.reuse, R13, PT ;  /* 0x0000000d0800720c */ /* 0x040fe20003f24070 */
[----:B------:R-:W-:Y:S01]  /*2540*/  @!P6 IMAD.IADD R11, R11, 0x1, -R8 ;  /* 0x000000010b0be824 */ /* 0x000fe200078e0a08 */
[C---:B------:R-:W-:Y:S01]  /*2550*/  ISETP.GT.U32.AND P6, PT, R8.reuse, R12, PT ;  /* 0x0000000c0800720c */ /* 0x040fe20003fc4070 */
[----:B0-----:R-:W-:Y:S01]  /*2560*/  IMAD.MOV.U32 R0, RZ, RZ, R4 ;  /* 0x000000ffff007224 */ /* 0x001fe200078e0004 */
[----:B------:R-:W-:Y:S01]  /*2570*/  ISETP.GT.U32.AND P4, PT, R8, R10, PT ;  /* 0x0000000a0800720c */ /* 0x000fe20003f84070 */
[----:B------:R-:W-:-:S04]  /*2580*/  IMAD.HI.U32 R4, R6, R15, RZ ;  /* 0x0000000f06047227 */ /* 0x000fc800078e00ff */
[----:B------:R-:W-:Y:S02]  /*2590*/  IMAD.MOV R4, RZ, RZ, -R4 ;  /* 0x000000ffff047224 */ /* 0x000fe400078e0a04 */
[----:B------:R-:W-:Y:S01]  /*25a0*/  @!P2 IMAD.MOV R0, RZ, RZ, -R0 ;  /* 0x000000ffff00a224 */ /* 0x000fe200078e0a00 */
[C---:B------:R-:W-:Y:S01]  /*25b0*/  ISETP.GT.U32.AND P2, PT, R8.reuse, R11, PT ;  /* 0x0000000b0800720c */ /* 0x040fe20003f44070 */
[----:B------:R-:W-:Y:S01]  /*25c0*/  IMAD R3, R8, R5, R3 ;  /* 0x0000000508037224 */ /* 0x000fe200078e0203 */
[----:B------:R-:W-:Y:S01]  /*25d0*/  IADD3 R5, R28, 0x5b, RZ ;  /* 0x0000005b1c057810 */ /* 0x000fe20007ffe0ff */
[----:B------:R-:W-:Y:S01]  /*25e0*/  IMAD R15, R8, R4, R15 ;  /* 0x00000004080f7224 */ /* 0x000fe200078e020f */
[----:B------:R-:W-:Y:S01]  /*25f0*/  IADD3 R4, R28, 0x5a, RZ ;  /* 0x0000005a1c047810 */ /* 0x000fe20007ffe0ff */
[--C-:B------:R-:W-:Y:S01]  /*2600*/  @!P1 IMAD.IADD R13, R13, 0x1, -R8.reuse ;  /* 0x000000010d0d9824 */ /* 0x100fe200078e0a08 */
[----:B------:R-:W-:Y:S01]  /*2610*/  ISETP.GT.U32.AND P1, PT, R8, R3, PT ;  /* 0x000000030800720c */ /* 0x000fe20003f24070 */
[--C-:B------:R-:W-:Y:S01]  /*2620*/  @!P6 IMAD.IADD R12, R12, 0x1, -R8.reuse ;  /* 0x000000010c0ce824 */ /* 0x100fe200078e0a08 */
[----:B------:R-:W-:Y:S01]  /*2630*/  ISETP.GT.U32.AND P6, PT, R8, R15, PT ;  /* 0x0000000f0800720c */ /* 0x000fe20003fc4070 */
[--C-:B------:R-:W-:Y:S01]  /*2640*/  @!P4 IMAD.IADD R10, R10, 0x1, -R8.reuse ;  /* 0x000000010a0ac824 */ /* 0x100fe200078e0a08 */
[----:B------:R0:W-:Y:S01]  /*2650*/  STL [R1+0x184], R0 ;  /* 0x0001840001007387 */ /* 0x0001e20000100800 */
[----:B------:R-:W-:Y:S01]  /*2660*/  IMAD.MOV.U32 R9, RZ, RZ, R13 ;  /* 0x000000ffff097224 */ /* 0x000fe200078e000d */
[----:B------:R-:W-:Y:S01]  /*2670*/  IABS R17, R5 ;  /* 0x0000000500117213 */ /* 0x000fe20000000000 */
[----:B------:R-:W-:Y:S01]  /*2680*/  @!P2 IMAD.IADD R11, R11, 0x1, -R8 ;  /* 0x000000010b0ba824 */ /* 0x000fe200078e0a08 */
[----:B------:R-:W-:Y:S01]  /*2690*/  ISETP.GE.AND P2, PT, R19, RZ, PT ;  /* 0x000000ff1300720c */ /* 0x000fe20003f46270 */
[----:B------:R-:W-:Y:S01]  /*26a0*/  IMAD.MOV R14, RZ, RZ, -R14 ;  /* 0x000000ffff0e7224 */ /* 0x000fe200078e0a0e */
[----:B------:R-:W-:Y:S01]  /*26b0*/  IABS R19, R4 ;  /* 0x0000000400137213 */ /* 0x000fe20000000000 */
[----:B------:R-:W-:Y:S01]  /*26c0*/  @!P5 IMAD.MOV R9, RZ, RZ, -R9 ;  /* 0x000000ffff09d224 */ /* 0x000fe200078e0a09 */
[----:B------:R-:W-:Y:S01]  /*26d0*/  ISETP.GE.AND P4, PT, R2, RZ, PT ;  /* 0x000000ff0200720c */ /* 0x000fe20003f86270 */
[--C-:B------:R-:W-:Y:S01]  /*26e0*/  @!P1 IMAD.IADD R3, R3, 0x1, -R8.reuse ;  /* 0x0000000103039824 */ /* 0x100fe200078e0a08 */
[----:B------:R-:W-:Y:S01]  /*26f0*/  ISETP.GE.AND P1, PT, R16, RZ, PT ;  /* 0x000000ff1000720c */ /* 0x000fe20003f26270 */
[----:B------:R-:W-:Y:S01]  /*2700*/  @!P6 IMAD.IADD R15, R15, 0x1, -R8 ;  /* 0x000000010f0fe824 */ /* 0x000fe200078e0a08 */
[----:B------:R-:W-:Y:S01]  /*2710*/  STL [R1+0x160], R9 ;  /* 0x0001600901007387 */ /* 0x000fe20000100800 */
[----:B0-----:R-:W-:Y:S01]  /*2720*/  IMAD.MOV.U32 R0, RZ, RZ, R10 ;  /* 0x000000ffff007224 */ /* 0x001fe200078e000a */
[----:B------:R-:W-:Y:S01]  /*2730*/  ISETP.GT.U32.AND P5, PT, R8, R3, PT ;  /* 0x000000030800720c */ /* 0x000fe20003fa4070 */
[----:B------:R-:W-:-:S02]  /*2740*/  IMAD.MOV.U32 R16, RZ, RZ, R19 ;  /* 0x000000ffff107224 */ /* 0x000fc400078e0013 */
[----:B------:R-:W-:Y:S01]  /*2750*/  @!P3 IMAD.MOV R0, RZ, RZ, -R0 ;  /* 0x000000ffff00b224 */ /* 0x000fe200078e0a00 */
[----:B------:R-:W-:Y:S01]  /*2760*/  ISETP.GT.U32.AND P3, PT, R8, R15, PT ;  /* 0x0000000f0800720c */ /* 0x000fe20003f64070 */
[----:B------:R-:W-:-:S03]  /*2770*/  IMAD.HI.U32 R13, R6, R16, RZ ;  /* 0x00000010060d7227 */ /* 0x000fc600078e00ff */
[----:B------:R0:W-:Y:S01]  /*2780*/  STL [R1+0x164], R0 ;  /* 0x0001640001007387 */ /* 0x0001e20000100800 */
[----:B------:R-:W-:Y:S02]  /*2790*/  IMAD.MOV R10, RZ, RZ, -R13 ;  /* 0x000000ffff0a7224 */ /* 0x000fe400078e0a0d */
[C---:B------:R-:W-:Y:S02]  /*27a0*/  IMAD R18, R8.reuse, R14, R18 ;  /* 0x0000000e08127224 */ /* 0x040fe400078e0212 */
[----:B------:R-:W-:Y:S02]  /*27b0*/  IMAD R16, R8, R10, R16 ;  /* 0x0000000a08107224 */ /* 0x000fe400078e0210 */
[----:B------:R-:W-:Y:S01]  /*27c0*/  IMAD.HI.U32 R2, R6, R17, RZ ;  /* 0x0000001106027227 */ /* 0x000fe200078e00ff */
[----:B------:R-:W-:-:S03]  /*27d0*/  ISETP.GT.U32.AND P6, PT, R8, R18, PT ;  /* 0x000000120800720c */ /* 0x000fc60003fc4070 */
[----:B------:R-:W-:Y:S01]  /*27e0*/  @!P3 IMAD.IADD R15, R15, 0x1, -R8 ;  /* 0x000000010f0fb824 */ /* 0x000fe200078e0a08 */
[----:B------:R-:W-:Y:S01]  /*27f0*/  ISETP.GT.U32.AND P3, PT, R8, R16, PT ;  /* 0x000000100800720c */ /* 0x000fe20003f64070 */
[----:B------:R-:W-:Y:S02]  /*2800*/  IMAD.MOV R2, RZ, RZ, -R2 ;  /* 0x000000ffff027224 */ /* 0x000fe400078e0a02 */
[----:B0-----:R-:W-:Y:S01]  /*2810*/  IMAD.MOV.U32 R0, RZ, RZ, R11 ;  /* 0x000000ffff007224 */ /* 0x001fe200078e000b */
[----:B------:R-:W-:Y:S01]  /*2820*/  IADD3 R11, R28, 0x57, RZ ;  /* 0x000000571c0b7810 */ /* 0x000fe20007ffe0ff */
[----:B------:R-:W-:Y:S01]  /*2830*/  IMAD R17, R8, R2, R17 ;  /* 0x0000000208117224 */ /* 0x000fe200078e0211 */
[----:B------:R-:W-:Y:S01]  /*2840*/  IADD3 R2, R28, 0x59, RZ ;  /* 0x000000591c027810 */ /* 0x000fe20007ffe0ff */
[----:B------:R-:W-:Y:S01]  /*2850*/  @!P4 IMAD.MOV R0, RZ, RZ, -R0 ;  /* 0x000000ffff00c224 */ /* 0x000fe200078e0a00 */
[----:B------:R-:W-:Y:S01]  /*2860*/  IABS R14, R11 ;  /* 0x0000000b000e7213 */ /* 0x000fe20000000000 */
[--C-:B------:R-:W-:Y:S01]  /*2870*/  @!P5 IMAD.IADD R3, R3, 0x1, -R8.reuse ;  /* 0x000000010303d824 */ /* 0x100fe200078e0a08 */
[----:B------:R-:W-:Y:S01]  /*2880*/  ISETP.GT.U32.AND P4, PT, R8, R17, PT ;  /* 0x000000110800720c */ /* 0x000fe20003f84070 */
[----:B------:R-:W-:Y:S01]  /*2890*/  @!P6 IMAD.IADD R18, R18, 0x1, -R8 ;  /* 0x000000011212e824 */ /* 0x000fe200078e0a08 */
[----:B------:R-:W-:Y:S01]  /*28a0*/  ISETP.GE.AND P5, PT, R5, RZ, PT ;  /* 0x000000ff0500720c */ /* 0x000fe20003fa6270 */
[----:B------:R-:W-:Y:S01]  /*28b0*/  IMAD.MOV.U32 R9, RZ, RZ, R12 ;  /* 0x000000ffff097224 */ /* 0x000fe200078e000c */
[----:B------:R-:W-:Y:S01]  /*28c0*/  IADD3 R5, R28, 0x58, RZ ;  /* 0x000000581c057810 */ /* 0x000fe20007ffe0ff */
[----:B------:R-:W-:Y:S01]  /*28d0*/  @!P3 IMAD.IADD R16, R16, 0x1, -R8 ;  /* 0x000000011010b824 */ /* 0x000fe200078e0a08 */
[----:B------:R-:W-:Y:S01]  /*28e0*/  ISETP.GE.AND P6, PT, R4, RZ, PT ;  /* 0x000000ff0400720c */ /* 0x000fe20003fc6270 */
[----:B------:R-:W-:Y:S01]  /*28f0*/  @!P0 IMAD.MOV R9, RZ, RZ, -R9 ;  /* 0x000000ffff098224 */ /* 0x000fe200078e0a09 */
[----:B------:R-:W-:Y:S01]  /*2900*/  IABS R4, R5 ;  /* 0x0000000500047213 */ /* 0x000fe20000000000 */
[----:B------:R-:W-:Y:S01]  /*2910*/  IMAD.HI.U32 R19, R6, R14, RZ ;  /* 0x0000000e06137227 */ /* 0x000fe200078e00ff */
[----:B------:R-:W-:-:S02]  /*2920*/  ISETP.GE.AND P0, PT, R7, RZ, PT ;  /* 0x000000ff0700720c */ /* 0x000fc40003f06270 */
[----:B------:R-:W-:Y:S01]  /*2930*/  ISETP.GT.U32.AND P3, PT, R8, R16, PT ;  /* 0x000000100800720c */ /* 0x000fe20003f64070 */
[----:B------:R-:W-:Y:S01]  /*2940*/  IMAD.HI.U32 R7, R6, R4, RZ ;  /* 0x0000000406077227 */ /* 0x000fe200078e00ff */
[----:B------:R-:W-:Y:S01]  /*2950*/  IABS R13, R2 ;  /* 0x00000002000d7213 */ /* 0x000fe20000000000 */
[----:B------:R-:W-:Y:S02]  /*2960*/  STL [R1+0x168], R9 ;  /* 0x0001680901007387 */ /* 0x000fe40000100800 */
[----:B------:R-:W-:Y:S01]  /*2970*/  @!P4 IMAD.IADD R17, R17, 0x1, -R8 ;  /* 0x000000011111c824 */ /* 0x000fe200078e0a08 */
[----:B------:R-:W-:Y:S01]  /*2980*/  ISETP.GT.U32.AND P4, PT, R8, R18, PT ;  /* 0x000000120800720c */ /* 0x000fe20003f84070 */
[----:B------:R-:W-:Y:S01]  /*2990*/  IMAD.MOV R7, RZ, RZ, -R7 ;  /* 0x000000ffff077224 */ /* 0x000fe200078e0a07 */
[----:B------:R0:W-:Y:S01]  /*29a0*/  STL [R1+0x16c], R0 ;  /* 0x00016c0001007387 */ /* 0x0001e20000100800 */
[----:B------:R-:W-:-:S04]  /*29b0*/  IMAD.HI.U32 R10, R6, R13, RZ ;  /* 0x0000000d060a7227 */ /* 0x000fc800078e00ff */
[----:B------:R-:W-:Y:S01]  /*29c0*/  IMAD R4, R8, R7, R4 ;  /* 0x0000000708047224 */ /* 0x000fe200078e0204 */
[----:B------:R-:W-:Y:S01]  /*29d0*/  IADD3 R7, R28, 0x55, RZ ;  /* 0x000000551c077810 */ /* 0x000fe20007ffe0ff */
[----:B------:R-:W-:Y:S02]  /*29e0*/  IMAD.MOV R10, RZ, RZ, -R10 ;  /* 0x000000ffff0a7224 */ /* 0x000fe400078e0a0a */
[----:B------:R-:W-:Y:S01]  /*29f0*/  @!P3 IMAD.IADD R16, R16, 0x1, -R8 ;  /* 0x000000011010b824 */ /* 0x000fe200078e0a08 */
[C---:B------:R-:W-:Y:S01]  /*2a00*/  ISETP.GT.U32.AND P3, PT, R8.reuse, R4, PT ;  /* 0x000000040800720c */ /* 0x040fe20003f64070 */
[----:B0-----:R-:W-:Y:S01]  /*2a10*/  IMAD.MOV.U32 R0, RZ, RZ, R3 ;  /* 0x000000ffff007224 */ /* 0x001fe200078e0003 */
[----:B------:R-:W-:Y:S01]  /*2a20*/  IABS R12, R7 ;  /* 0x00000007000c7213 */ /* 0x000fe20000000000 */
[----:B------:R-:W-:Y:S01]  /*2a30*/  IMAD R13, R8, R10, R13 ;  /* 0x0000000a080d7224 */ /* 0x000fe200078e020d */
[----:B------:R-:W-:Y:S01]  /*2a40*/  IADD3 R3, R28, 0x56, RZ ;  /* 0x000000561c037810 */ /* 0x000fe20007ffe0ff */
[----:B------:R-:W-:Y:S01]  /*2a50*/  @!P2 IMAD.MOV R0, RZ, RZ, -R0 ;  /* 0x000000ffff00a224 */ /* 0x000fe200078e0a00 */
[----:B------:R-:W-:Y:S01]  /*2a60*/  ISETP.GT.U32.AND P2, PT, R8, R17, PT ;  /* 0x000000110800720c */ /* 0x000fe20003f44070 */
[----:B------:R-:W-:Y:S01]  /*2a70*/  @!P4 IMAD.IADD R18, R18, 0x1, -R8 ;  /* 0x000000011212c824 */ /* 0x000fe200078e0a08 */
[----:B------:R-:W-:Y:S01]  /*2a80*/  ISETP.GT.U32.AND P4, PT, R8, R13, PT ;  /* 0x0000000d0800720c */ /* 0x000fe20003f84070 */
[----:B------:R-:W-:Y:S01]  /*2a90*/  IMAD.MOV.U32 R9, RZ, RZ, R15 ;  /* 0x000000ffff097224 */ /* 0x000fe200078e000f */
[----:B------:R0:W-:Y:S01]  /*2aa0*/  STL [R1+0x170], R0 ;  /* 0x0001700001007387 */ /* 0x0001e20000100800 */
[----:B------:R-:W-:Y:S01]  /*2ab0*/  IMAD.HI.U32 R15, R6, R12, RZ ;  /* 0x0000000c060f7227 */ /* 0x000fe200078e00ff */
[----:B------:R-:W-:-:S03]  /*2ac0*/  IABS R10, R3 ;  /* 0x00000003000a7213 */ /* 0x000fc60000000000 */
[--C-:B------:R-:W-:Y:S02]  /*2ad0*/  @!P3 IMAD.IADD R4, R4, 0x1, -R8.reuse ;  /* 0x000000010404b824 */ /* 0x100fe400078e0a08 */
[----:B------:R-:W-:Y:S02]  /*2ae0*/  @!P1 IMAD.MOV R9, RZ, RZ, -R9 ;  /* 0x000000ffff099224 */ /* 0x000fe400078e0a09 */
[----:B------:R-:W-:Y:S01]  /*2af0*/  @!P2 IMAD.IADD R17, R17, 0x1, -R8 ;  /* 0x000000011111a824 */ /* 0x000fe200078e0a08 */
[----:B------:R-:W-:Y:S01]  /*2b00*/  ISETP.GE.AND P2, PT, R2, RZ, PT ;  /* 0x000000ff0200720c */ /* 0x000fe20003f46270 */
[----:B0-----:R-:W-:Y:S01]  /*2b10*/  IMAD.MOV.U32 R0, RZ, RZ, R18 ;  /* 0x000000ffff007224 */ /* 0x001fe200078e0012 */
[----:B------:R0:W-:Y:S01]  /*2b20*/  STL [R1+0xf8], R9 ;  /* 0x0000f80901007387 */ /* 0x0001e20000100800 */
[----:B------:R-:W-:Y:S01]  /*2b30*/  @!P4 IMAD.IADD R13, R13, 0x1, -R8 ;  /* 0x000000010d0dc824 */ /* 0x000fe200078e0a08 */
[----:B------:R-:W-:Y:S01]  /*2b40*/  ISETP.GE.AND P4, PT, R5, RZ, PT ;  /* 0x000000ff0500720c */ /* 0x000fe20003f86270 */
[----:B------:R-:W-:Y:S01]  /*2b50*/  @!P0 IMAD.MOV R0, RZ, RZ, -R0 ;  /* 0x000000ffff008224 */ /* 0x000fe200078e0a00 */
[C---:B------:R-:W-:Y:S01]  /*2b60*/  ISETP.GT.U32.AND P0, PT, R8.reuse, R4, PT ;  /* 0x000000040800720c */ /* 0x040fe20003f04070 */
[----:B------:R-:W-:Y:S01]  /*2b70*/  IMAD.MOV R15, RZ, RZ, -R15 ;  /* 0x000000ffff0f7224 */ /* 0x000fe200078e0a0f */
[----:B------:R-:W-:Y:S01]  /*2b80*/  ISETP.GT.U32.AND P3, PT, R8, R13, PT ;  /* 0x0000000d0800720c */ /* 0x000fe20003f64070 */
[----:B------:R-:W-:Y:S01]  /*2b90*/  IMAD.HI.U32 R2, R6, R10, RZ ;  /* 0x0000000a06027227 */ /* 0x000fe200078e00ff */
[----:B------:R1:W-:Y:S01]  /*2ba0*/  STL [R1+0xfc], R0 ;  /* 0x0000fc0001007387 */ /* 0x0003e20000100800 */
[----:B------:R-:W-:-:S02]  /*2bb0*/  IADD3 R5, R28, 0x54, RZ ;  /* 0x000000541c057810 */ /* 0x000fc40007ffe0ff */
[----:B0-----:R-:W-:Y:S02]  /*2bc0*/  IMAD.MOV.U32 R9, RZ, RZ, R17 ;  /* 0x000000ffff097224 */ /* 0x001fe400078e0011 */
[----:B------:R-:W-:Y:S02]  /*2bd0*/  IMAD.MOV R19, RZ, RZ, -R19 ;  /* 0x000000ffff137224 */ /* 0x000fe400078e0a13 */
[----:B------:R-:W-:Y:S01]  /*2be0*/  @!P5 IMAD.MOV R9, RZ, RZ, -R9 ;  /* 0x000000ffff09d224 */ /* 0x000fe200078e0a09 */
[----:B------:R-:W-:Y:S01]  /*2bf0*/  ISETP.GE.AND P5, PT, R11, RZ, PT ;  /* 0x000000ff0b00720c */ /* 0x000fe20003fa6270 */
[C---:B------:R-:W-:Y:S02]  /*2c00*/  IMAD R11, R8.reuse, R15, R12 ;  /* 0x0000000f080b7224 */ /* 0x040fe400078e020c */
[----:B------:R-:W-:Y:S01]  /*2c10*/  IMAD.MOV R2, RZ, RZ, -R2 ;  /* 0x000000ffff027224 */ /* 0x000fe200078e0a02 */
[----:B------:R-:W-:Y:S01]  /*2c20*/  STL [R1+0x10c], R9 ;  /* 0x00010c0901007387 */ /* 0x000fe20000100800 */
[----:B------:R-:W-:Y:S01]  /*2c30*/  IMAD R14, R8, R19, R14 ;  /* 0x00000013080e7224 */ /* 0x000fe200078e020e */
[----:B------:R-:W-:Y:S01]  /*2c40*/  IADD3 R19, R28, 0x3f, RZ ;  /* 0x0000003f1c137810 */ /* 0x000fe20007ffe0ff */
[----:B-1----:R-:W-:-:S02]  /*2c50*/  IMAD.MOV.U32 R0, RZ, RZ, R16 ;  /* 0x000000ffff007224 */ /* 0x002fc400078e0010 */
[----:B------:R-:W-:Y:S01]  /*2c60*/  @!P0 IMAD.IADD R4, R4, 0x1, -R8 ;  /* 0x0000000104048824 */ /* 0x000fe200078e0a08 */
[C---:B------:R-:W-:Y:S01]  /*2c70*/  ISETP.GT.U32.AND P0, PT, R8.reuse, R11, PT ;  /* 0x0000000b0800720c */ /* 0x040fe20003f04070 */
[C---:B------:R-:W-:Y:S01]  /*2c80*/  IMAD R10, R8.reuse, R2, R10 ;  /* 0x00000002080a7224 */ /* 0x040fe200078e020a */
[C---:B------:R-:W-:Y:S01]  /*2c90*/  ISETP.GT.U32.AND P1, PT, R8.reuse, R14, PT ;  /* 0x0000000e0800720c */ /* 0x040fe20003f24070 */
[----:B------:R-:W-:Y:S01]  /*2ca0*/  @!P6 IMAD.MOV R0, RZ, RZ, -R0 ;  /* 0x000000ffff00e224 */ /* 0x000fe200078e0a00 */
[----:B------:R-:W-:Y:S01]  /*2cb0*/  IABS R2, R5 ;  /* 0x0000000500027213 */ /* 0x000fe20000000000 */
[----:B------:R-:W-:Y:S01]  /*2cc0*/  @!P3 IMAD.IADD R13, R13, 0x1, -R8 ;  /* 0x000000010d0db824 */ /* 0x000fe200078e0a08 */
[----:B------:R-:W-:Y:S02]  /*2cd0*/  ISETP.GT.U32.AND P6, PT, R8, R10, PT ;  /* 0x0000000a0800720c */ /* 0x000fe40003fc4070 */
[----:B------:R0:W-:Y:S01]  /*2ce0*/  STL [R1+0x150], R0 ;  /* 0x0001500001007387 */ /* 0x0001e20000100800 */
[----:B------:R-:W-:Y:S01]  /*2cf0*/  ISETP.GE.AND P3, PT, R3, RZ, PT ;  /* 0x000000ff0300720c */ /* 0x000fe20003f66270 */
[----:B------:R-:W-:Y:S01]  /*2d00*/  IMAD.HI.U32 R12, R6, R2, RZ ;  /* 0x00000002060c7227 */ /* 0x000fe200078e00ff */
[----:B------:R-:W-:-:S02]  /*2d10*/  IADD3 R3, R28, 0x53, RZ ;  /* 0x000000531c037810 */ /* 0x000fc40007ffe0ff */
[----:B------:R-:W-:Y:S01]  /*2d20*/  IABS R20, R19 ;  /* 0x0000001300147213 */ /* 0x000fe20000000000 */
[--C-:B------:R-:W-:Y:S02]  /*2d30*/  @!P0 IMAD.IADD R11, R11, 0x1, -R8.reuse ;  /* 0x000000010b0b8824 */ /* 0x100fe400078e0a08 */
[--C-:B------:R-:W-:Y:S01]  /*2d40*/  @!P1 IMAD.IADD R14, R14, 0x1, -R8.reuse ;  /* 0x000000010e0e9824 */ /* 0x100fe200078e0a08 */
[----:B------:R-:W-:Y:S01]  /*2d50*/  ISETP.GE.AND P1, PT, R7, RZ, PT ;  /* 0x000000ff0700720c */ /* 0x000fe20003f26270 */
[----:B0-----:R-:W-:Y:S01]  /*2d60*/  IMAD.MOV.U32 R0, RZ, RZ, R13 ;  /* 0x000000ffff007224 */ /* 0x001fe200078e000d */
[----:B------:R-:W-:Y:S01]  /*2d70*/  IABS R13, R3 ;  /* 0x00000003000d7213 */ /* 0x000fe20000000000 */
[----:B------:R-:W-:Y:S01]  /*2d80*/  @!P6 IMAD.IADD R10, R10, 0x1, -R8 ;  /* 0x000000010a0ae824 */ /* 0x000fe200078e0a08 */
[C---:B------:R-:W-:Y:S01]  /*2d90*/  ISETP.GT.U32.AND P0, PT, R8.reuse, R11, PT ;  /* 0x0000000b0800720c */ /* 0x040fe20003f04070 */
[----:B------:R-:W-:Y:S01]  /*2da0*/  @!P2 IMAD.MOV R0, RZ, RZ, -R0 ;  /* 0x000000ffff00a224 */ /* 0x000fe200078e0a00 */
[C---:B------:R-:W-:Y:S01]  /*2db0*/  ISETP.GT.U32.AND P6, PT, R8.reuse, R14, PT ;  /* 0x0000000e0800720c */ /* 0x040fe20003fc4070 */
[----:B------:R-:W-:Y:S01]  /*2dc0*/  IMAD.MOV R12, RZ, RZ, -R12 ;  /* 0x000000ffff0c7224 */ /* 0x000fe200078e0a0c */
[----:B------:R-:W-:Y:S01]  /*2dd0*/  ISETP.GT.U32.AND P2, PT, R8, R10, PT ;  /* 0x0000000a0800720c */ /* 0x000fe20003f44070 */
[----:B------:R-:W-:Y:S01]  /*2de0*/  IMAD.HI.U32 R23, R6, R20, RZ ;  /* 0x0000001406177227 */ /* 0x000fe200078e00ff */
[----:B------:R0:W-:Y:S01]  /*2df0*/  STL [R1+0x154], R0 ;  /* 0x0001540001007387 */ /* 0x0001e20000100800 */
[----:B------:R-:W-:-:S02]  /*2e00*/  IADD3 R7, R28, 0x52, RZ ;  /* 0x000000521c077810 */ /* 0x000fc40007ffe0ff */
[----:B------:R-:W-:Y:S02]  /*2e10*/  IMAD R2, R8, R12, R2 ;  /* 0x0000000c08027224 */ /* 0x000fe400078e0202 */
[----:B------:R-:W-:Y:S01]  /*2e20*/  IABS R12, R7 ;  /* 0x00000007000c7213 */ /* 0x000fe20000000000 */
[----:B------:R-:W-:Y:S02]  /*2e30*/  IMAD.MOV R23, RZ, RZ, -R23 ;  /* 0x000000ffff177224 */ /* 0x000fe400078e0a17 */
[----:B------:R-:W-:Y:S02]  /*2e40*/  @!P0 IMAD.IADD R11, R11, 0x1, -R8 ;  /* 0x000000010b0b8824 */ /* 0x000fe400078e0a08 */
[----:B0-----:R-:W-:Y:S02]  /*2e50*/  IMAD.MOV.U32 R0, RZ, RZ, R4 ;  /* 0x000000ffff007224 */ /* 0x001fe400078e0004 */
[----:B------:R-:W-:-:S04]  /*2e60*/  IMAD.HI.U32 R4, R6, R13, RZ ;  /* 0x0000000d06047227 */ /* 0x000fc800078e00ff */
[----:B------:R-:W-:Y:S02]  /*2e70*/  IMAD.MOV R4, RZ, RZ, -R4 ;  /* 0x000000ffff047224 */ /* 0x000fe400078e0a04 */
[--C-:B------:R-:W-:Y:S01]  /*2e80*/  @!P6 IMAD.IADD R14, R14, 0x1, -R8.reuse ;  /* 0x000000010e0ee824 */ /* 0x100fe200078e0a08 */
[C---:B------:R-:W-:Y:S01]  /*2e90*/  ISETP.GT.U32.AND P6, PT, R8.reuse, R2, PT ;  /* 0x000000020800720c */ /* 0x040fe20003fc4070 */
[----:B------:R-:W-:Y:S01]  /*2ea0*/  IMAD R13, R8, R4, R13 ;  /* 0x00000004080d7224 */ /* 0x000fe200078e020d */
[----:B------:R-:W-:Y:S01]  /*2eb0*/  IADD3 R4, R28, 0x50, RZ ;  /* 0x000000501c047810 */ /* 0x000fe20007ffe0ff */
[----:B------:R-:W-:Y:S01]  /*2ec0*/  @!P2 IMAD.IADD R10, R10, 0x1, -R8 ;  /* 0x000000010a0aa824 */ /* 0x000fe200078e0a08 */
[----:B------:R-:W-:Y:S01]  /*2ed0*/  ISETP.GE.AND P2, PT, R3, RZ, PT ;  /* 0x000000ff0300720c */ /* 0x000fe20003f46270 */
[----:B------:R-:W-:Y:S01]  /*2ee0*/  @!P4 IMAD.MOV R0, RZ, RZ, -R0 ;  /* 0x000000ffff00c224 */ /* 0x000fe200078e0a00 */
[----:B------:R-:W-:Y:S01]  /*2ef0*/  ISETP.GT.U32.AND P0, PT, R8, R13, PT ;  /* 0x0000000d0800720c */ /* 0x000fe20003f04070 */
[----:B------:R-:W-:Y:S01]  /*2f00*/  IMAD.HI.U32 R16, R6, R12, RZ ;  /* 0x0000000c06107227 */ /* 0x000fe200078e00ff */
[----:B------:R-:W-:-:S02]  /*2f10*/  IADD3 R3, R28, 0x51, RZ ;  /* 0x000000511c037810 */ /* 0x000fc40007ffe0ff */
[----:B------:R-:W-:Y:S01]  /*2f20*/  ISETP.GE.AND P4, PT, R5, RZ, PT ;  /* 0x000000ff0500720c */ /* 0x000fe20003f86270 */
[----:B------:R-:W-:Y:S01]  /*2f30*/  IMAD.MOV R16, RZ, RZ, -R16 ;  /* 0x000000ffff107224 */ /* 0x000fe200078e0a10 */
[----:B------:R0:W-:Y:S01]  /*2f40*/  STL [R1+0x15c], R0 ;  /* 0x00015c0001007387 */ /* 0x0001e20000100800 */
[----:B------:R-:W-:Y:S01]  /*2f50*/  IABS R5, R3 ;  /* 0x0000000300057213 */ /* 0x000fe20000000000 */
[----:B------:R-:W-:Y:S01]  /*2f60*/  @!P6 IMAD.IADD R2, R2, 0x1, -R8 ;  /* 0x000000010202e824 */ /* 0x000fe200078e0a08 */
[----:B------:R-:W-:Y:S01]  /*2f70*/  ISETP.GE.AND P6, PT, R7, RZ, PT ;  /* 0x000000ff0700720c */ /* 0x000fe20003fc6270 */
[----:B------:R-:W-:Y:S01]  /*2f80*/  IMAD R12, R8, R16, R12 ;  /* 0x00000010080c7224 */ /* 0x000fe200078e020c */
[----:B------:R-:W-:Y:S01]  /*2f90*/  IABS R15, R4 ;  /* 0x00000004000f7213 */ /* 0x000fe20000000000 */
[----:B------:R-:W-:Y:S02]  /*2fa0*/  IMAD.MOV.U32 R9, RZ, RZ, R10 ;  /* 0x000000ffff097224 */ /* 0x000fe400078e000a */
[----:B------:R-:W-:-:S02]  /*2fb0*/  @!P0 IMAD.IADD R13, R13, 0x1, -R8 ;  /* 0x000000010d0d8824 */ /* 0x000fc400078e0a08 */
[----:B0-----:R-:W-:Y:S02]  /*2fc0*/  IMAD.MOV.U32 R0, RZ, RZ, R14 ;  /* 0x000000ffff007224 */ /* 0x001fe400078e000e */
[----:B------:R-:W-:Y:S01]  /*2fd0*/  IMAD.HI.U32 R7, R6, R5, RZ ;  /* 0x0000000506077227 */ /* 0x000fe200078e00ff */
[----:B------:R-:W-:-:S03]  /*2fe0*/  ISETP.GT.U32.AND P0, PT, R8, R13, PT ;  /* 0x0000000d0800720c */ /* 0x000fc60003f04070 */
[----:B------:R-:W-:Y:S01]  /*2ff0*/  @!P5 IMAD.MOV R0, RZ, RZ, -R0 ;  /* 0x000000ffff00d224 */ /* 0x000fe200078e0a00 */
[C---:B------:R-:W-:Y:S01]  /*3000*/  ISETP.GT.U32.AND P5, PT, R8.reuse, R2, PT ;  /* 0x000000020800720c */ /* 0x040fe20003fa4070 */
[----:B------:R-:W-:Y:S01]  /*3010*/  @!P3 IMAD.MOV R9, RZ, RZ, -R9 ;  /* 0x000000ffff09b224 */ /* 0x000fe200078e0a09 */
[----:B------:R-:W-:Y:S01]  /*3020*/  ISETP.GT.U32.AND P3, PT, R8, R12, PT ;  /* 0x0000000c0800720c */ /* 0x000fe20003f64070 */
[----:B------:R-:W-:Y:S01]  /*3030*/  IMAD.MOV R7, RZ, RZ, -R7 ;  /* 0x000000ffff077224 */ /* 0x000fe200078e0a07 */
[----:B------:R0:W-:Y:S01]  /*3040*/  STL [R1+0x158], R0 ;  /* 0x0001580001007387 */ /* 0x0001e20000100800 */
[----:B------:R-:W-:-:S03]  /*3050*/  IMAD.HI.U32 R10, R6, R15, RZ ;  /* 0x0000000f060a7227 */ /* 0x000fc600078e00ff */
[----:B------:R1:W-:Y:S01]  /*3060*/  STL [R1+0x134], R9 ;  /* 0x0001340901007387 */ /* 0x0003e20000100800 */
[C---:B------:R-:W-:Y:S02]  /*3070*/  IMAD R5, R8.reuse, R7, R5 ;  /* 0x0000000708057224 */ /* 0x040fe400078e0205 */
[----:B------:R-:W-:Y:S02]  /*3080*/  @!P0 IMAD.IADD R13, R13, 0x1, -R8 ;  /* 0x000000010d0d8824 */ /* 0x000fe400078e0a08 */
[----:B------:R-:W-:Y:S01]  /*3090*/  IMAD.MOV R10, RZ, RZ, -R10 ;  /* 0x000000ffff0a7224 */ /* 0x000fe200078e0a0a */
[----:B------:R-:W-:Y:S01]  /*30a0*/  ISETP.GT.U32.AND P0, PT, R8, R5, PT ;  /* 0x000000050800720c */ /* 0x000fe20003f04070 */
[--C-:B------:R-:W-:Y:S01]  /*30b0*/  @!P5 IMAD.IADD R2, R2, 0x1, -R8.reuse ;  /* 0x000000010202d824 */ /* 0x100fe200078e0a08 */
[----:B------:R-:W-:Y:S01]  /*30c0*/  ISETP.GE.AND P5, PT, R4, RZ, PT ;  /* 0x000000ff0400720c */ /* 0x000fe20003fa6270 */
[----:B------:R-:W-:Y:S02]  /*30d0*/  @!P3 IMAD.IADD R12, R12, 0x1, -R8 ;  /* 0x000000010c0cb824 */ /* 0x000fe400078e0a08 */
[----:B0-----:R-:W-:Y:S01]  /*30e0*/  IMAD.MOV.U32 R0, RZ, RZ, R11 ;  /* 0x000000ffff007224 */ /* 0x001fe200078e000b */
[----:B------:R-:W-:Y:S01]  /*30f0*/  IADD3 R11, R28, 0x4f, RZ ;  /* 0x0000004f1c0b7810 */ /* 0x000fe20007ffe0ff */
[C---:B------:R-:W-:Y:S01]  /*3100*/  IMAD R15, R8.reuse, R10, R15 ;  /* 0x0000000a080f7224 */ /* 0x040fe200078e020f */
[----:B------:R-:W-:Y:S01]  /*3110*/  ISETP.GT.U32.AND P3, PT, R8, R12, PT ;  /* 0x0000000c0800720c */ /* 0x000fe20003f64070 */
[----:B-1----:R-:W-:Y:S01]  /*3120*/  IMAD.MOV.U32 R9, RZ, RZ, R2 ;  /* 0x000000ffff097224 */ /* 0x002fe200078e0002 */
[----:B------:R-:W-:Y:S01]  /*3130*/  IADD3 R10, R28, 0x4e, RZ ;  /* 0x0000004e1c0a7810 */ /* 0x000fe20007ffe0ff */
[----:B------:R-:W-:Y:S01]  /*3140*/  @!P1 IMAD.MOV R0, RZ, RZ, -R0 ;  /* 0x000000ffff009224 */ /* 0x000fe200078e0a00 */
[----:B------:R-:W-:Y:S01]  /*3150*/  IABS R4, R11 ;  /* 0x0000000b00047213 */ /* 0x000fe20000000000 */
[----:B------:R-:W-:Y:S01]  /*3160*/  @!P4 IMAD.MOV R9, RZ, RZ, -R9 ;  /* 0x000000ffff09c224 */ /* 0x000fe200078e0a09 */
[C---:B------:R-:W-:Y:S01]  /*3170*/  ISETP.GT.U32.AND P4, PT, R8.reuse, R15, PT ;  /* 0x0000000f0800720c */ /* 0x040fe20003f84070 */
[----:B------:R-:W-:Y:S01]  /*3180*/  @!P0 IMAD.IADD R5, R5, 0x1, -R8 ;  /* 0x0000000105058824 */ /* 0x000fe200078e0a08 */
[----:B------:R0:W-:Y:S01]  /*3190*/  STL [R1+0x138], R0 ;  /* 0x0001380001007387 */ /* 0x0001e20000100800 */
[----:B------:R-:W-:Y:S01]  /*31a0*/  IABS R7, R10 ;  /* 0x0000000a00077213 */ /* 0x000fe20000000000 */
[C---:B------:R-:W-:Y:S01]  /*31b0*/  IMAD R20, R8.reuse, R23, R20 ;  /* 0x0000001708147224 */ /* 0x040fe200078e0214 */
[----:B------:R-:W-:Y:S01]  /*31c0*/  ISETP.GE.AND P1, PT, R3, RZ, PT ;  /* 0x000000ff0300720c */ /* 0x000fe20003f26270 */
[----:B------:R-:W-:Y:S01]  /*31d0*/  STL [R1+0x14c], R9 ;  /* 0x00014c0901007387 */ /* 0x000fe20000100800 */
[----:B------:R-:W-:Y:S01]  /*31e0*/  ISETP.GT.U32.AND P0, PT, R8, R5, PT ;  /* 0x000000050800720c */ /* 0x000fe20003f04070 */
[----:B------:R-:W-:Y:S01]  /*31f0*/  @!P3 IMAD.IADD R12, R12, 0x1, -R8 ;  /* 0x000000010c0cb824 */ /* 0x000fe200078e0a08 */
[----:B------:R-:W-:Y:S01]  /*3200*/  ISETP.GE.AND P3, PT, R10, RZ, PT ;  /* 0x000000ff0a00720c */ /* 0x000fe20003f66270 */
[----:B------:R-:W-:Y:S01]  /*3210*/  IMAD.HI.U32 R10, R6, R7, RZ ;  /* 0x00000007060a7227 */ /* 0x000fe200078e00ff */
[----:B------:R-:W-:-:S03]  /*3220*/  IADD3 R3, R28, 0x4d, RZ ;  /* 0x0000004d1c037810 */ /* 0x000fc60007ffe0ff */
[----:B0-----:R-:W-:Y:S01]  /*3230*/  IMAD.MOV.U32 R0, RZ, RZ, R13 ;  /* 0x000000ffff007224 */ /* 0x001fe200078e000d */
[----:B------:R-:W-:Y:S01]  /*3240*/  IABS R2, R3 ;  /* 0x0000000300027213 */ /* 0x000fe20000000000 */
[----:B------:R-:W-:Y:S02]  /*3250*/  @!P4 IMAD.IADD R15, R15, 0x1, -R8 ;  /* 0x000000010f0fc824 */ /* 0x000fe400078e0a08 */
[----:B------:R-:W-:Y:S01]  /*3260*/  @!P2 IMAD.MOV R0, RZ, RZ, -R0 ;  /* 0x000000ffff00a224 */ /* 0x000fe200078e0a00 */
[----:B------:R-:W-:Y:S01]  /*3270*/  ISETP.GE.AND P2, PT, R11, RZ, PT ;  /* 0x000000ff0b00720c */ /* 0x000fe20003f46270 */
[----:B------:R-:W-:Y:S01]  /*3280*/  IMAD.HI.U32 R13, R6, R4, RZ ;  /* 0x00000004060d7227 */ /* 0x000fe200078e00ff */
[----:B------:R-:W-:Y:S02]  /*3290*/  ISETP.GT.U32.AND P4, PT, R8, R15, PT ;  /* 0x0000000f0800720c */ /* 0x000fe40003f84070 */
[----:B------:R0:W-:Y:S01]  /*32a0*/  STL [R1+0x148], R0 ;  /* 0x0001480001007387 */ /* 0x0001e20000100800 */
[----:B------:R-:W-:-:S02]  /*32b0*/  IMAD.MOV R13, RZ, RZ, -R13 ;  /* 0x000000ffff0d7224 */ /* 0x000fc400078e0a0d */
[----:B------:R-:W-:Y:S02]  /*32c0*/  IMAD.MOV R10, RZ, RZ, -R10 ;  /* 0x000000ffff0a7224 */ /* 0x000fe400078e0a0a */
[----:B------:R-:W-:Y:S02]  /*32d0*/  @!P0 IMAD.IADD R5, R5, 0x1, -R8 ;  /* 0x0000000105058824 */ /* 0x000fe400078e0a08 */
[----:B------:R-:W-:Y:S02]  /*32e0*/  IMAD R4, R8, R13, R4 ;  /* 0x0000000d08047224 */ /* 0x000fe400078e0204 */
[----:B------:R-:W-:-:S03]  /*32f0*/  IMAD.HI.U32 R11, R6, R2, RZ ;  /* 0x00000002060b7227 */ /* 0x000fc600078e00ff */
[C---:B------:R-:W-:Y:S01]  /*3300*/  ISETP.GT.U32.AND P0, PT, R8.reuse, R4, PT ;  /* 0x000000040800720c */ /* 0x040fe20003f04070 */
[----:B0-----:R-:W-:Y:S02]  /*3310*/  IMAD.MOV.U32 R0, RZ, RZ, R12 ;  /* 0x000000ffff007224 */ /* 0x001fe400078e000c */
[----:B------:R-:W-:Y:S02]  /*3320*/  IMAD.MOV R11, RZ, RZ, -R11 ;  /* 0x000000ffff0b7224 */ /* 0x000fe400078e0a0b */
[----:B------:R-:W-:Y:S01]  /*3330*/  @!P6 IMAD.MOV R0, RZ, RZ, -R0 ;  /* 0x000000ffff00e224 */ /* 0x000fe200078e0a00 */
[----:B------:R-:W-:Y:S01]  /*3340*/  ISETP.GE.AND P6, PT, R3, RZ, PT ;  /* 0x000000ff0300720c */ /* 0x000fe20003fc6270 */
[----:B------:R-:W-:Y:S01]  /*3350*/  IMAD R3, R8, R10, R7 ;  /* 0x0000000a08037224 */ /* 0x000fe200078e0207 */
[----:B------:R-:W-:Y:S01]  /*3360*/  IADD3 R7, R28, 0x4a, RZ ;  /* 0x0000004a1c077810 */ /* 0x000fe20007ffe0ff */
[----:B------:R-:W-:Y:S01]  /*3370*/  @!P4 IMAD.IADD R15, R15, 0x1, -R8 ;  /* 0x000000010f0fc824 */ /* 0x000fe200078e0a08 */
[----:B------:R0:W-:Y:S01]  /*3380*/  STL [R1+0x140], R0 ;  /* 0x0001400001007387 */ /* 0x0001e20000100800 */
[----:B------:R-:W-:Y:S01]  /*3390*/  IMAD R2, R8, R11, R2 ;  /* 0x0000000b08027224 */ /* 0x000fe200078e0202 */
[----:B------:R-:W-:Y:S01]  /*33a0*/  IADD3 R11, R28, 0x4c, RZ ;  /* 0x0000004c1c0b7810 */ /* 0x000fe20007ffe0ff */
[----:B------:R-:W-:Y:S01]  /*33b0*/  @!P0 IMAD.IADD R4, R4, 0x1, -R8 ;  /* 0x0000000104048824 */ /* 0x000fe200078e0a08 */
[----:B------:R-:W-:-:S02]  /*33c0*/  IADD3 R10, R28, 0x49, RZ ;  /* 0x000000491c0a7810 */ /* 0x000fc40007ffe0ff */
[----:B------:R-:W-:Y:S02]  /*33d0*/  ISETP.GE.AND P4, PT, R11, RZ, PT ;  /* 0x000000ff0b00720c */ /* 0x000fe40003f86270 */
[C---:B------:R-:W-:Y:S01]  /*33e0*/  ISETP.GT.U32.AND P0, PT, R8.reuse, R4, PT ;  /* 0x000000040800720c */ /* 0x040fe20003f04070 */
[----:B0-----:R-:W-:Y:S01]  /*33f0*/  IMAD.MOV.U32 R0, RZ, RZ, R5 ;  /* 0x000000ffff007224 */ /* 0x001fe200078e0005 */
[----:B------:R-:W-:Y:S02]  /*3400*/  IABS R11, R11 ;  /* 0x0000000b000b7213 */ /* 0x000fe40000000000 */
[----:B------:R-:W-:Y:S01]  /*3410*/  IABS R13, R7 ;  /* 0x00000007000d7213 */ /* 0x000fe20000000000 */
[----:B------:R-:W-:Y:S01]  /*3420*/  @!P1 IMAD.MOV R0, RZ, RZ, -R0 ;  /* 0x000000ffff009224 */ /* 0x000fe200078e0a00 */
[----:B------:R-:W-:Y:S02]  /*3430*/  ISETP.GT.U32.AND P1, PT, R8, R3, PT ;  /* 0x000000030800720c */ /* 0x000fe40003f24070 */
[----:B------:R-:W-:Y:S01]  /*3440*/  IADD3 R5, R28, 0x4b, RZ ;  /* 0x0000004b1c057810 */ /* 0x000fe20007ffe0ff */
[----:B------:R-:W-:Y:S01]  /*3450*/  IMAD.HI.U32 R17, R6, R13, RZ ;  /* 0x0000000d06117227 */ /* 0x000fe200078e00ff */
[----:B------:R0:W-:Y:S01]  /*3460*/  STL [R1+0x144], R0 ;  /* 0x0001440001007387 */ /* 0x0001e20000100800 */
[----:B------:R-:W-:-:S02]  /*3470*/  IABS R14, R10 ;  /* 0x0000000a000e7213 */ /* 0x000fc40000000000 */
[----:B------:R-:W-:Y:S01]  /*3480*/  @!P0 IMAD.IADD R4, R4, 0x1, -R8 ;  /* 0x0000000104048824 */ /* 0x000fe200078e0a08 */
[----:B------:R-:W-:Y:S01]  /*3490*/  IABS R12, R5 ;  /* 0x00000005000c7213 */ /* 0x000fe20000000000 */
[----:B------:R-:W-:Y:S01]  /*34a0*/  IMAD.MOV R17, RZ, RZ, -R17 ;  /* 0x000000ffff117224 */ /* 0x000fe200078e0a11 */
[----:B------:R-:W-:Y:S01]  /*34b0*/  ISETP.GE.AND P0, PT, R5, RZ, PT ;  /* 0x000000ff0500720c */ /* 0x000fe20003f06270 */
[----:B------:R-:W-:-:S04]  /*34c0*/  IMAD.HI.U32 R5, R6, R14, RZ ;  /* 0x0000000e06057227 */ /* 0x000fc800078e00ff */
[----:B0-----:R-:W-:Y:S02]  /*34d0*/  IMAD.MOV.U32 R0, RZ, RZ, R15 ;  /* 0x000000ffff007224 */ /* 0x001fe400078e000f */
[----:B------:R-:W-:Y:S02]  /*34e0*/  @!P1 IMAD.IADD R3, R3, 0x1, -R8 ;  /* 0x0000000103039824 */ /* 0x000fe400078e0a08 */
[----:B------:R-:W-:Y:S01]  /*34f0*/  @!P5 IMAD.MOV R0, RZ, RZ, -R0 ;  /* 0x000000ffff00d224 */ /* 0x000fe200078e0a00 */
[----:B------:R-:W-:Y:S01]  /*3500*/  ISETP.GT.U32.AND P5, PT, R8, R2, PT ;  /* 0x000000020800720c */ /* 0x000fe20003fa4070 */
[----:B------:R-:W-:Y:S01]  /*3510*/  IMAD.HI.U32 R15, R6, R11, RZ ;  /* 0x0000000b060f7227 */ /* 0x000fe200078e00ff */
[----:B------:R-:W-:Y:S02]  /*3520*/  ISETP.GT.U32.AND P1, PT, R8, R3, PT ;  /* 0x000000030800720c */ /* 0x000fe40003f24070 */
[----:B------:R0:W-:Y:S01]  /*3530*/  STL [R1+0x13c], R0 ;  /* 0x00013c0001007387 */ /* 0x0001e20000100800 */
[----:B------:R-:W-:-:S02]  /*3540*/  IMAD.MOV R15, RZ, RZ, -R15 ;  /* 0x000000ffff0f7224 */ /* 0x000fc400078e0a0f */
[----:B------:R-:W-:Y:S02]  /*3550*/  IMAD.MOV.U32 R9, RZ, RZ, R4 ;  /* 0x000000ffff097224 */ /* 0x000fe400078e0004 */
[----:B------:R-:W-:Y:S02]  /*3560*/  IMAD R11, R8, R15, R11 ;  /* 0x0000000f080b7224 */ /* 0x000fe400078e020b */
[----:B------:R-:W-:-:S04]  /*3570*/  IMAD.HI.U32 R16, R6, R12, RZ ;  /* 0x0000000c06107227 */ /* 0x000fc800078e00ff */
[--C-:B------:R-:W-:Y:S02]  /*3580*/  @!P5 IMAD.IADD R2, R2, 0x1, -R8.reuse ;  /* 0x000000010202d824 */ /* 0x100fe400078e0a08 */
[----:B------:R-:W-:Y:S01]  /*3590*/  @!P1 IMAD.IADD R3, R3, 0x1, -R8 ;  /* 0x0000000103039824 */ /* 0x000fe200078e0a08 */
[C---:B------:R-:W-:Y:S01]  /*35a0*/  ISETP.GT.U32.AND P1, PT, R8.reuse, R11, PT ;  /* 0x0000000b0800720c */ /* 0x040fe20003f24070 */
[----:B------:R-:W-:Y:S01]  /*35b0*/  IMAD.MOV R4, RZ, RZ, -R5 ;  /* 0x000000ffff047224 */ /* 0x000fe200078e0a05 */
[----:B------:R-:W-:Y:S01]  /*35c0*/  ISETP.GT.U32.AND P5, PT, R8, R2, PT ;  /* 0x000000020800720c */ /* 0x000fe20003fa4070 */
[----:B0-----:R-:W-:Y:S01]  /*35d0*/  IMAD.MOV.U32 R0, RZ, RZ, R3 ;  /* 0x000000ffff007224 */ /* 0x001fe200078e0003 */
[----:B------:R-:W-:Y:S01]  /*35e0*/  IADD3 R3, R28, 0x48, RZ ;  /* 0x000000481c037810 */ /* 0x000fe20007ffe0ff */
[----:B------:R-:W-:Y:S02]  /*35f0*/  @!P2 IMAD.MOV R9, RZ, RZ, -R9 ;  /* 0x000000ffff09a224 */ /* 0x000fe400078e0a09 */
[----:B------:R-:W-:Y:S01]  /*3600*/  @!P3 IMAD.MOV R0, RZ, RZ, -R0 ;  /* 0x000000ffff00b224 */ /* 0x000fe200078e0a00 */
[----:B------:R-:W-:Y:S01]  /*3610*/  ISETP.GE.AND P3, PT, R7, RZ, PT ;  /* 0x000000ff0700720c */ /* 0x000fe20003f66270 */
[----:B------:R-:W-:Y:S01]  /*3620*/  IMAD R5, R8, R17, R13 ;  /* 0x0000001108057224 */ /* 0x000fe200078e020d */
[----:B------:R-:W-:Y:S01]  /*3630*/  STL [R1+0x130], R9 ;  /* 0x0001300901007387 */ /* 0x000fe20000100800 */
[----:B------:R-:W-:Y:S01]  /*3640*/  IMAD.MOV R16, RZ, RZ, -R16 ;  /* 0x000000ffff107224 */ /* 0x000fe200078e0a10 */
[----:B------:R-:W-:Y:S01]  /*3650*/  IADD3 R7, R28, 0x47, RZ ;  /* 0x000000471c077810 */ /* 0x000fe20007ffe0ff */
[----:B------:R-:W-:Y:S01]  /*3660*/  IMAD R4, R8, R4, R14 ;  /* 0x0000000408047224 */ /* 0x000fe200078e020e */
[----:B------:R0:W-:Y:S01]  /*3670*/  STL [R1+0x12c], R0 ;  /* 0x00012c0001007387 */ /* 0x0001e20000100800 */
[----:B------:R-:W-:Y:S01]  /*3680*/  @!P5 IMAD.IADD R2, R2, 0x1, -R8 ;  /* 0x000000010202d824 */ /* 0x000fe200078e0a08 */
[C---:B------:R-:W-:Y:S01]  /*3690*/  ISETP.GT.U32.AND P5, PT, R8.reuse, R5, PT ;  /* 0x000000050800720c */ /* 0x040fe20003fa4070 */
[----:B------:R-:W-:Y:S01]  /*36a0*/  IMAD R12, R8, R16, R12 ;  /* 0x00000010080c7224 */ /* 0x000fe200078e020c */
[----:B------:R-:W-:Y:S01]  /*36b0*/  IABS R14, R3 ;  /* 0x00000003000e7213 */ /* 0x000fe20000000000 */
[----:B------:R-:W-:Y:S01]  /*36c0*/  @!P1 IMAD.IADD R11, R11, 0x1, -R8 ;  /* 0x000000010b0b9824 */ /* 0x000fe200078e0a08 */
[----:B------:R-:W-:-:S02]  /*36d0*/  IABS R15, R7 ;  /* 0x00000007000f7213 */ /* 0x000fc40000000000 */
[----:B------:R-:W-:Y:S01]  /*36e0*/  ISETP.GT.U32.AND P2, PT, R8, R12, PT ;  /* 0x0000000c0800720c */ /* 0x000fe20003f44070 */
[----:B------:R-:W-:Y:S01]  /*36f0*/  IMAD.HI.U32 R16, R6, R14, RZ ;  /* 0x0000000e06107227 */ /* 0x000fe200078e00ff */
[----:B------:R-:W-:Y:S02]  /*3700*/  ISETP.GT.U32.AND P1, PT, R8, R11, PT ;  /* 0x0000000b0800720c */ /* 0x000fe40003f24070 */
[C---:B------:R-:W-:Y:S01]  /*3710*/  IADD3 R13, R28.reuse, 0x46, RZ ;  /* 0x000000461c0d7810 */ /* 0x040fe20007ffe0ff */
[----:B0-----:R-:W-:Y:S01]  /*3720*/  IMAD.MOV.U32 R0, RZ, RZ, R2 ;  /* 0x000000ffff007224 */ /* 0x001fe200078e0002 */
[----:B------:R-:W-:Y:S01]  /*3730*/  IADD3 R17, R28, 0x3e, RZ ;  /* 0x0000003e1c117810 */ /* 0x000fe20007ffe0ff */
[----:B------:R-:W-:Y:S01]  /*3740*/  @!P5 IMAD.IADD R5, R5, 0x1, -R8 ;  /* 0x000000010505d824 */ /* 0x000fe200078e0a08 */
[----:B------:R-:W-:Y:S01]  /*3750*/  IABS R2, R13 ;  /* 0x0000000d00027213 */ /* 0x000fe20000000000 */
[----:B------:R-:W-:Y:S01]  /*3760*/  @!P6 IMAD.MOV R0, RZ, RZ, -R0 ;  /* 0x000000ffff00e224 */ /* 0x000fe200078e0a00 */
[C---:B------:R-:W-:Y:S01]  /*3770*/  ISETP.GT.U32.AND P6, PT, R8.reuse, R4, PT ;  /* 0x000000040800720c */ /* 0x040fe20003fc4070 */
[----:B------:R-:W-:Y:S01]  /*3780*/  IMAD.MOV R16, RZ, RZ, -R16 ;  /* 0x000000ffff107224 */ /* 0x000fe200078e0a10 */
[----:B------:R-:W-:Y:S01]  /*3790*/  ISETP.GT.U32.AND P5, PT, R8, R5, PT ;  /* 0x000000050800720c */ /* 0x000fe20003fa4070 */
[--C-:B------:R-:W-:Y:S01]  /*37a0*/  @!P2 IMAD.IADD R12, R12, 0x1, -R8.reuse ;  /* 0x000000010c0ca824 */ /* 0x100fe200078e0a08 */
[----:B------:R0:W-:Y:S01]  /*37b0*/  STL [R1+0x128], R0 ;  /* 0x0001280001007387 */ /* 0x0001e20000100800 */
[----:B------:R-:W-:Y:S01]  /*37c0*/  @!P1 IMAD.IADD R11, R11, 0x1, -R8 ;  /* 0x000000010b0b9824 */ /* 0x000fe200078e0a08 */
[----:B------:R-:W-:Y:S01]  /*37d0*/  ISETP.GE.AND P1, PT, R10, RZ, PT ;  /* 0x000000ff0a00720c */ /* 0x000fe20003f26270 */
[----:B------:R-:W-:Y:S01]  /*37e0*/  IMAD.HI.U32 R10, R6, R15, RZ ;  /* 0x0000000f060a7227 */ /* 0x000fe200078e00ff */
[----:B------:R-:W-:-:S03]  /*37f0*/  ISETP.GT.U32.AND P2, PT, R8, R12, PT ;  /* 0x0000000c0800720c */ /* 0x000fc60003f44070 */
[----:B------:R-:W-:Y:S02]  /*3800*/  IMAD.MOV R10, RZ, RZ, -R10 ;  /* 0x000000ffff0a7224 */ /* 0x000fe400078e0a0a */
[--C-:B------:R-:W-:Y:S02]  /*3810*/  @!P6 IMAD.IADD R4, R4, 0x1, -R8.reuse ;  /* 0x000000010404e824 */ /* 0x100fe400078e0a08 */
[----:B------:R-:W-:Y:S01]  /*3820*/  @!P5 IMAD.IADD R5, R5, 0x1, -R8 ;  /* 0x000000010505d824 */ /* 0x000fe200078e0a08 */
[----:B------:R-:W-:Y:S01]  /*3830*/  ISETP.GE.AND P5, PT, R13, RZ, PT ;  /* 0x000000ff0d00720c */ /* 0x000fe20003fa6270 */
[C---:B------:R-:W-:Y:S01]  /*3840*/  IMAD R14, R8.reuse, R16, R14 ;  /* 0x00000010080e7224 */ /* 0x040fe200078e020e */
[C---:B------:R-:W-:Y:S01]  /*3850*/  ISETP.GT.U32.AND P6, PT, R8.reuse, R4, PT ;  /* 0x000000040800720c */ /* 0x040fe20003fc4070 */
[----:B------:R-:W-:Y:S01]  /*3860*/  IMAD R13, R8, R10, R15 ;  /* 0x0000000a080d7224 */ /* 0x000fe200078e020f */
[----:B------:R-:W-:Y:S01]  /*3870*/  IADD3 R10, R28, 0x42, RZ ;  /* 0x000000421c0a7810 */ /* 0x000fe20007ffe0ff */
[----:B------:R-:W-:Y:S01]  /*3880*/  @!P2 IMAD.IADD R12, R12, 0x1, -R8 ;  /* 0x000000010c0ca824 */ /* 0x000fe200078e0a08 */
[----:B------:R-:W-:Y:S01]  /*3890*/  ISETP.GT.U32.AND P2, PT, R8, R14, PT ;  /* 0x0000000e0800720c */ /* 0x000fe20003f44070 */
[----:B------:R-:W-:Y:S01]  /*38a0*/  IMAD.MOV.U32 R9, RZ, RZ, R11 ;  /* 0x000000ffff097224 */ /* 0x000fe200078e000b */
[----:B------:R-:W-:Y:S01]  /*38b0*/  IADD3 R16, R28, 0x40, RZ ;  /* 0x000000401c107810 */ /* 0x000fe20007ffe0ff */
[----:B------:R-:W-:-:S03]  /*38c0*/  IMAD.HI.U32 R11, R6, R2, RZ ;  /* 0x00000002060b7227 */ /* 0x000fc600078e00ff */
[----:B------:R-:W-:Y:S01]  /*38d0*/  IABS R22, R16 ;  /* 0x0000001000167213 */ /* 0x000fe20000000000 */
[----:B------:R-:W-:Y:S02]  /*38e0*/  IMAD.MOV R11, RZ, RZ, -R11 ;  /* 0x000000ffff0b7224 */ /* 0x000fe400078e0a0b */
[----:B------:R-:W-:Y:S01]  /*38f0*/  @!P6 IMAD.IADD R4, R4, 0x1, -R8 ;  /* 0x000000010404e824 */ /* 0x000fe200078e0a08 */
[C---:B------:R-:W-:Y:S01]  /*3900*/  ISETP.GT.U32.AND P6, PT, R8.reuse, R13, PT ;  /* 0x0000000d0800720c */ /* 0x040fe20003fc4070 */
[----:B------:R-:W-:Y:S01]  /*3910*/  @!P4 IMAD.MOV R9, RZ, RZ, -R9 ;  /* 0x000000ffff09c224 */ /* 0x000fe200078e0a09 */
[----:B------:R-:W-:Y:S01]  /*3920*/  ISETP.GE.AND P4, PT, R3, RZ, PT ;  /* 0x000000ff0300720c */ /* 0x000fe20003f86270 */
[----:B------:R-:W-:Y:S01]  /*3930*/  IMAD R3, R8, R11, R2 ;  /* 0x0000000b08037224 */ /* 0x000fe200078e0202 */
[----:B------:R-:W-:Y:S01]  /*3940*/  IADD3 R2, R28, 0x45, RZ ;  /* 0x000000451c027810 */ /* 0x000fe20007ffe0ff */
[----:B------:R-:W-:Y:S01]  /*3950*/  @!P2 IMAD.IADD R14, R14, 0x1, -R8 ;  /* 0x000000010e0ea824 */ /* 0x000fe200078e0a08 */
[----:B------:R1:W-:Y:S01]  /*3960*/  STL [R1+0x124], R9 ;  /* 0x0001240901007387 */ /* 0x0003e20000100800 */
[----:B0-----:R-:W-:Y:S01]  /*3970*/  IMAD.MOV.U32 R0, RZ, RZ, R12 ;  /* 0x000000ffff007224 */ /* 0x001fe200078e000c */
[----:B------:R-:W-:Y:S01]  /*3980*/  IABS R15, R2 ;  /* 0x00000002000f7213 */ /* 0x000fe20000000000 */
[----:B------:R-:W-:Y:S01]  /*3990*/  IMAD.HI.U32 R21, R6, R22, RZ ;  /* 0x0000001606157227 */ /* 0x000fe200078e00ff */
[----:B------:R-:W-:-:S03]  /*39a0*/  ISETP.GT.U32.AND P2, PT, R8, R14, PT ;  /* 0x0000000e0800720c */ /* 0x000fc60003f44070 */
[----:B------:R-:W-:Y:S02]  /*39b0*/  @!P6 IMAD.IADD R13, R13, 0x1, -R8 ;  /* 0x000000010d0de824 */ /* 0x000fe400078e0a08 */
[----:B------:R-:W-:-:S03]  /*39c0*/  IMAD.HI.U32 R12, R6, R15, RZ ;  /* 0x0000000f060c7227 */ /* 0x000fc600078e00ff */
[----:B------:R-:W-:Y:S01]  /*39d0*/  ISETP.GT.U32.AND P6, PT, R8, R13, PT ;  /* 0x0000000d0800720c */ /* 0x000fe20003fc4070 */
[----:B-1----:R-:W-:Y:S01]  /*39e0*/  IMAD.MOV.U32 R9, RZ, RZ, R5 ;  /* 0x000000ffff097224 */ /* 0x002fe200078e0005 */
[----:B------:R-:W-:Y:S01]  /*39f0*/  IADD3 R5, R28, 0x44, RZ ;  /* 0x000000441c057810 */ /* 0x000fe20007ffe0ff */
[----:B------:R-:W-:Y:S02]  /*3a00*/  IMAD.MOV R12, RZ, RZ, -R12 ;  /* 0x000000ffff0c7224 */ /* 0x000fe400078e0a0c */
[----:B------:R-:W-:Y:S01]  /*3a10*/  @!P0 IMAD.MOV R0, RZ, RZ, -R0 ;  /* 0x000000ffff008224 */ /* 0x000fe200078e0a00 */
[----:B------:R-:W-:Y:S01]  /*3a20*/  IABS R11, R5 ;  /* 0x00000005000b7213 */ /* 0x000fe20000000000 */
[----:B------:R-:W-:Y:S01]  /*3a30*/  IMAD R15, R8, R12, R15 ;  /* 0x0000000c080f7224 */ /* 0x000fe200078e020f */
[----:B------:R-:W-:Y:S01]  /*3a40*/  ISETP.GE.AND P0, PT, R7, RZ, PT ;  /* 0x000000ff0700720c */ /* 0x000fe20003f06270 */
[--C-:B------:R-:W-:Y:S01]  /*3a50*/  @!P2 IMAD.IADD R14, R14, 0x1, -R8.reuse ;  /* 0x000000010e0ea824 */ /* 0x100fe200078e0a08 */
[----:B------:R0:W-:Y:S01]  /*3a60*/  STL [R1+0x110], R0 ;  /* 0x0001100001007387 */ /* 0x0001e20000100800 */
[----:B------:R-:W-:Y:S01]  /*3a70*/  ISETP.GT.U32.AND P2, PT, R8, R3, PT ;  /* 0x000000030800720c */ /* 0x000fe20003f44070 */
[----:B------:R-:W-:Y:S01]  /*3a80*/  @!P3 IMAD.MOV R9, RZ, RZ, -R9 ;  /* 0x000000ffff09b224 */ /* 0x000fe200078e0a09 */
[----:B------:R-:W-:Y:S01]  /*3a90*/  ISETP.GE.AND P3, PT, R2, RZ, PT ;  /* 0x000000ff0200720c */ /* 0x000fe20003f66270 */
[----:B------:R-:W-:Y:S01]  /*3aa0*/  @!P6 IMAD.IADD R13, R13, 0x1, -R8 ;  /* 0x000000010d0de824 */ /* 0x000fe200078e0a08 */
[----:B------:R-:W-:Y:S01]  /*3ab0*/  ISETP.GT.U32.AND P6, PT, R8, R15, PT ;  /* 0x0000000f0800720c */ /* 0x000fe20003fc4070 */
[----:B------:R-:W-:Y:S01]  /*3ac0*/  IMAD.MOV R21, RZ, RZ, -R21 ;  /* 0x000000ffff157224 */ /* 0x000fe200078e0a15 */
[----:B------:R1:W-:Y:S01]  /*3ad0*/  STL [R1+0x11c], R9 ;  /* 0x00011c0901007387 */ /* 0x0003e20000100800 */
[----:B------:R-:W-:Y:S01]  /*3ae0*/  IADD3 R2, R28, 0x43, RZ ;  /* 0x000000431c027810 */ /* 0x000fe20007ffe0ff */
[----:B0-----:R-:W-:-:S02]  /*3af0*/  IMAD.MOV.U32 R0, RZ, RZ, R4 ;  /* 0x000000ffff007224 */ /* 0x001fc400078e0004 */
[----:B------:R-:W-:Y:S01]  /*3b00*/  IMAD.HI.U32 R4, R6, R11, RZ ;  /* 0x0000000b06047227 */ /* 0x000fe200078e00ff */
[----:B------:R-:W-:-:S03]  /*3b10*/  IABS R7, R2 ;  /* 0x0000000200077213 */ /* 0x000fc60000000000 */
[----:B------:R-:W-:Y:S02]  /*3b20*/  IMAD.MOV R4, RZ, RZ, -R4 ;  /* 0x000000ffff047224 */ /* 0x000fe400078e0a04 */
[----:B-1----:R-:W-:Y:S01]  /*3b30*/  IMAD.MOV.U32 R9, RZ, RZ, R14 ;  /* 0x000000ffff097224 */ /* 0x002fe200078e000e */
[----:B------:R-:W-:Y:S01]  /*3b40*/  IABS R14, R17 ;  /* 0x00000011000e7213 */ /* 0x000fe20000000000 */
[C---:B------:R-:W-:Y:S02]  /*3b50*/  IMAD R11, R8.reuse, R4, R11 ;  /* 0x00000004080b7224 */ /* 0x040fe400078e020b */
[----:B------:R-:W-:Y:S01]  /*3b60*/  @!P1 IMAD.MOV R0, RZ, RZ, -R0 ;  /* 0x000000ffff009224 */ /* 0x000fe200078e0a00 */
[----:B------:R-:W-:Y:S01]  /*3b70*/  ISETP.GE.AND P1, PT, R5, RZ, PT ;  /* 0x000000ff0500720c */ /* 0x000fe20003f26270 */
[----:B------:R-:W-:Y:S01]  /*3b80*/  @!P4 IMAD.MOV R9, RZ, RZ, -R9 ;  /* 0x000000ffff09c224 */ /* 0x000fe200078e0a09 */
[----:B------:R-:W-:Y:S01]  /*3b90*/  ISETP.GT.U32.AND P4, PT, R8, R11, PT ;  /* 0x0000000b0800720c */ /* 0x000fe20003f84070 */
[--C-:B------:R-:W-:Y:S01]  /*3ba0*/  @!P2 IMAD.IADD R3, R3, 0x1, -R8.reuse ;  /* 0x000000010303a824 */ /* 0x100fe200078e0a08 */
[----:B------:R0:W-:Y:S01]  /*3bb0*/  STL [R1+0x120], R0 ;  /* 0x0001200001007387 */ /* 0x0001e20000100800 */
[----:B------:R-:W-:Y:S01]  /*3bc0*/  @!P6 IMAD.IADD R15, R15, 0x1, -R8 ;  /* 0x000000010f0fe824 */ /* 0x000fe200078e0a08 */
[----:B------:R-:W-:Y:S01]  /*3bd0*/  IABS R5, R10 ;  /* 0x0000000a00057213 */ /* 0x000fe20000000000 */
[----:B------:R-:W-:Y:S01]  /*3be0*/  IMAD.HI.U32 R12, R6, R7, RZ ;  /* 0x00000007060c7227 */ /* 0x000fe200078e00ff */
[C---:B------:R-:W-:Y:S01]  /*3bf0*/  ISETP.GT.U32.AND P2, PT, R8.reuse, R3, PT ;  /* 0x000000030800720c */ /* 0x040fe20003f44070 */
[----:B------:R-:W-:Y:S01]  /*3c00*/  STL [R1+0x114], R9 ;  /* 0x0001140901007387 */ /* 0x000fe20000100800 */
[----:B------:R-:W-:Y:S01]  /*3c10*/  ISETP.GT.U32.AND P6, PT, R8, R15, PT ;  /* 0x0000000f0800720c */ /* 0x000fe20003fc4070 */
[----:B------:R-:W-:-:S02]  /*3c20*/  IMAD.MOV R12, RZ, RZ, -R12 ;  /* 0x000000ffff0c7224 */ /* 0x000fc400078e0a0c */
[----:B------:R-:W-:-:S04]  /*3c30*/  IMAD.HI.U32 R4, R6, R5, RZ ;  /* 0x0000000506047227 */ /* 0x000fc800078e00ff */
[----:B0-----:R-:W-:Y:S02]  /*3c40*/  IMAD.MOV.U32 R0, RZ, RZ, R13 ;  /* 0x000000ffff007224 */ /* 0x001fe400078e000d */
[----:B------:R-:W-:Y:S02]  /*3c50*/  @!P4 IMAD.IADD R11, R11, 0x1, -R8 ;  /* 0x000000010b0bc824 */ /* 0x000fe400078e0a08 */
[----:B------:R-:W-:Y:S01]  /*3c60*/  @!P0 IMAD.MOV R0, RZ, RZ, -R0 ;  /* 0x000000ffff008224 */ /* 0x000fe200078e0a00 */
[----:B------:R-:W-:Y:S01]  /*3c70*/  ISETP.GE.AND P0, PT, R2, RZ, PT ;  /* 0x000000ff0200720c */ /* 0x000fe20003f06270 */
[----:B------:R-:W-:Y:S01]  /*3c80*/  IMAD R2, R8, R12, R7 ;  /* 0x0000000c08027224 */ /* 0x000fe200078e0207 */
[----:B------:R-:W-:Y:S01]  /*3c90*/  IADD3 R12, R28, 0x41, RZ ;  /* 0x000000411c0c7810 */ /* 0x000fe20007ffe0ff */
[--C-:B------:R-:W-:Y:S01]  /*3ca0*/  @!P2 IMAD.IADD R3, R3, 0x1, -R8.reuse ;  /* 0x000000010303a824 */ /* 0x100fe200078e0a08 */
[----:B------:R-:W-:Y:S01]  /*3cb0*/  ISETP.GT.U32.AND P4, PT, R8, R11, PT ;  /* 0x0000000b0800720c */ /* 0x000fe20003f84070 */
[----:B------:R-:W-:Y:S01]  /*3cc0*/  @!P6 IMAD.IADD R15, R15, 0x1, -R8 ;  /* 0x000000010f0fe824 */ /* 0x000fe200078e0a08 */
[----:B------:R-:W-:Y:S01]  /*3cd0*/  IABS R7, R12 ;  /* 0x0000000c00077213 */ /* 0x000fe20000000000 */
[----:B------:R-:W-:Y:S01]  /*3ce0*/  IMAD.MOV R4, RZ, RZ, -R4 ;  /* 0x000000ffff047224 */ /* 0x000fe200078e0a04 */
[----:B------:R-:W-:Y:S01]  /*3cf0*/  ISETP.GE.AND P2, PT, R10, RZ, PT ;  /* 0x000000ff0a00720c */ /* 0x000fe20003f46270 */
[----:B------:R0:W-:Y:S01]  /*3d00*/  STL [R1+0x118], R0 ;  /* 0x0001180001007387 */ /* 0x0001e20000100800 */
[----:B------:R-:W-:Y:S01]  /*3d10*/  ISETP.GT.U32.AND P6, PT, R8, R2, PT ;  /* 0x000000020800720c */ /* 0x000fe20003fc4070 */
[----:B------:R-:W-:-:S04]  /*3d20*/  IMAD.HI.U32 R10, R6, R7, RZ ;  /* 0x00000007060a7227 */ /* 0x000fc800078e00ff */
[----:B------:R-:W-:Y:S02]  /*3d30*/  IMAD.MOV R10, RZ, RZ, -R10 ;  /* 0x000000ffff0a7224 */ /* 0x000fe400078e0a0a */
[----:B------:R-:W-:Y:S01]  /*3d40*/  IMAD R5, R8, R4, R5 ;  /* 0x0000000408057224 */ /* 0x000fe200078e0205 */
[----:B------:R-:W-:Y:S01]  /*3d50*/  IADD3 R4, R28, 0x3d, RZ ;  /* 0x0000003d1c047810 */ /* 0x000fe20007ffe0ff */
[C---:B------:R-:W-:Y:S02]  /*3d60*/  IMAD R7, R8.reuse, R10, R7 ;  /* 0x0000000a08077224 */ /* 0x040fe400078e0207 */
[--C-:B------:R-:W-:Y:S01]  /*3d70*/  @!P4 IMAD.IADD R11, R11, 0x1, -R8.reuse ;  /* 0x000000010b0bc824 */ /* 0x100fe200078e0a08 */
[----:B------:R-:W-:Y:S01]  /*3d80*/  ISETP.GT.U32.AND P4, PT, R8, R5, PT ;  /* 0x000000050800720c */ /* 0x000fe20003f84070 */
[----:B------:R-:W-:Y:S01]  /*3d90*/  @!P6 IMAD.IADD R2, R2, 0x1, -R8 ;  /* 0x000000010202e824 */ /* 0x000fe200078e0a08 */
[C---:B------:R-:W-:Y:S01]  /*3da0*/  ISETP.GT.U32.AND P6, PT, R8.reuse, R7, PT ;  /* 0x000000070800720c */ /* 0x040fe20003fc4070 */
[----:B0-----:R-:W-:Y:S01]  /*3db0*/  IMAD.MOV.U32 R0, RZ, RZ, R3 ;  /* 0x000000ffff007224 */ /* 0x001fe200078e0003 */
[----:B------:R-:W-:Y:S01]  /*3dc0*/  IABS R13, R4 ;  /* 0x00000004000d7213 */ /* 0x000fe20000000000 */
[----:B------:R-:W-:Y:S01]  /*3dd0*/  IMAD R21, R8, R21, R22 ;  /* 0x0000001508157224 */ /* 0x000fe200078e0216 */
[----:B------:R-:W-:Y:S01]  /*3de0*/  IADD3 R3, R28, 0x3b, RZ ;  /* 0x0000003b1c037810 */ /* 0x000fe20007ffe0ff */
[----:B------:R-:W-:-:S02]  /*3df0*/  @!P5 IMAD.MOV R0, RZ, RZ, -R0 ;  /* 0x000000ffff00d224 */ /* 0x000fc400078e0a00 */
[----:B------:R-:W-:-:S03]  /*3e00*/  IMAD.HI.U32 R18, R6, R14, RZ ;  /* 0x0000000e06127227 */ /* 0x000fc600078e00ff */
[----:B------:R0:W-:Y:S01]  /*3e10*/  STL [R1+0x108], R0 ;  /* 0x0001080001007387 */ /* 0x0001e20000100800 */
[--C-:B------:R-:W-:Y:S01]  /*3e20*/  @!P4 IMAD.IADD R5, R5, 0x1, -R8.reuse ;  /* 0x000000010505c824 */ /* 0x100fe200078e0a08 */
[C---:B------:R-:W-:Y:S01]  /*3e30*/  ISETP.GT.U32.AND P4, PT, R8.reuse, R21, PT ;  /* 0x000000150800720c */ /* 0x040fe20003f84070 */
[----:B------:R-:W-:Y:S01]  /*3e40*/  @!P6 IMAD.IADD R7, R7, 0x1, -R8 ;  /* 0x000000010707e824 */ /* 0x000fe200078e0a08 */
[----:B------:R-:W-:Y:S01]  /*3e50*/  ISETP.GT.U32.AND P6, PT, R8, R2, PT ;  /* 0x000000020800720c */ /* 0x000fe20003fc4070 */
[----:B------:R-:W-:Y:S01]  /*3e60*/  IMAD.HI.U32 R10, R6, R13, RZ ;  /* 0x0000000d060a7227 */ /* 0x000fe200078e00ff */
[----:B------:R-:W-:-:S03]  /*3e70*/  ISETP.GT.U32.AND P5, PT, R8, R5, PT ;  /* 0x000000050800720c */ /* 0x000fc60003fa4070 */
[----:B------:R-:W-:Y:S02]  /*3e80*/  IMAD.MOV R18, RZ, RZ, -R18 ;  /* 0x000000ffff127224 */ /* 0x000fe400078e0a12 */
[----:B0-----:R-:W-:Y:S01]  /*3e90*/  IMAD.MOV.U32 R0, RZ, RZ, R15 ;  /* 0x000000ffff007224 */ /* 0x001fe200078e000f */
[----:B------:R-:W-:Y:S01]  /*3ea0*/  IABS R15, R3 ;  /* 0x00000003000f7213 */ /* 0x000fe20000000000 */
[----:B------:R-:W-:Y:S02]  /*3eb0*/  IMAD.MOV R10, RZ, RZ, -R10 ;  /* 0x000000ffff0a7224 */ /* 0x000fe400078e0a0a */
[----:B------:R-:W-:Y:S01]  /*3ec0*/  @!P3 IMAD.MOV R0, RZ, RZ, -R0 ;  /* 0x000000ffff00b224 */ /* 0x000fe200078e0a00 */
[C---:B------:R-:W-:Y:S01]  /*3ed0*/  ISETP.GT.U32.AND P3, PT, R8.reuse, R7, PT ;  /* 0x000000070800720c */ /* 0x040fe20003f64070 */
[----:B------:R-:W-:Y:S01]  /*3ee0*/  IMAD R14, R8, R18, R14 ;  /* 0x00000012080e7224 */ /* 0x000fe200078e020e */
[----:B------:R-:W-:Y:S01]  /*3ef0*/  IADD3 R18, R28, 0x3c, RZ ;  /* 0x0000003c1c127810 */ /* 0x000fe20007ffe0ff */
[--C-:B------:R-:W-:Y:S01]  /*3f00*/  @!P4 IMAD.IADD R21, R21, 0x1, -R8.reuse ;  /* 0x000000011515c824 */ /* 0x100fe200078e0a08 */
[----:B------:R0:W-:Y:S01]  /*3f10*/  STL [R1+0x104], R0 ;  /* 0x0001040001007387 */ /* 0x0001e20000100800 */
[----:B------:R-:W-:Y:S01]  /*3f20*/  IMAD R10, R8, R10, R13 ;  /* 0x0000000a080a7224 */ /* 0x000fe200078e020d */
[----:B------:R-:W-:Y:S01]  /*3f30*/  IABS R13, R18 ;  /* 0x00000012000d7213 */ /* 0x000fe20000000000 */
[--C-:B------:R-:W-:Y:S01]  /*3f40*/  @!P6 IMAD.IADD R2, R2, 0x1, -R8.reuse ;  /* 0x000000010202e824 */ /* 0x100fe200078e0a08 */
[C---:B------:R-:W-:Y:S01]  /*3f50*/  ISETP.GT.U32.AND P6, PT, R8.reuse, R14, PT ;  /* 0x0000000e0800720c */ /* 0x040fe20003fc4070 */
[----:B------:R-:W-:Y:S01]  /*3f60*/  @!P5 IMAD.IADD R5, R5, 0x1, -R8 ;  /* 0x000000010505d824 */ /* 0x000fe200078e0a08 */
[----:B------:R-:W-:Y:S01]  /*3f70*/  ISETP.GT.U32.AND P4, PT, R8, R21, PT ;  /* 0x000000150800720c */ /* 0x000fe20003f84070 */
[----:B------:R-:W-:Y:S01]  /*3f80*/  IMAD.MOV.U32 R9, RZ, RZ, R2 ;  /* 0x000000ffff097224 */ /* 0x000fe200078e0002 */
[----:B------:R-:W-:Y:S01]  /*3f90*/  ISETP.GE.AND P5, PT, R12, RZ, PT ;  /* 0x000000ff0c00720c */ /* 0x000fe20003fa6270 */
[----:B------:R-:W-:Y:S01]  /*3fa0*/  @!P3 IMAD.IADD R7, R7, 0x1, -R8 ;  /* 0x000000010707b824 */ /* 0x000fe200078e0a08 */
[----:B------:R-:W-:Y:S01]  /*3fb0*/  ISETP.GT.U32.AND P3, PT, R8, R10, PT ;  /* 0x0000000a0800720c */ /* 0x000fe20003f64070 */
[----:B0-----:R-:W-:Y:S01]  /*3fc0*/  IMAD.MOV.U32 R0, RZ, RZ, R11 ;  /* 0x000000ffff007224 */ /* 0x001fe200078e000b */
[----:B------:R-:W-:Y:S01]  /*3fd0*/  IADD3 R2, R28, 0x3a, RZ ;  /* 0x0000003a1c027810 */ /* 0x000fe20007ffe0ff */
[----:B------:R-:W-:-:S04]  /*3fe0*/  IMAD.HI.U32 R12, R6, R13, RZ ;  /* 0x0000000d060c7227 */ /* 0x000fc800078e00ff */
[----:B------:R-:W-:Y:S01]  /*3ff0*/  @!P1 IMAD.MOV R0, RZ, RZ, -R0 ;  /* 0x000000ffff009224 */ /* 0x000fe200078e0a00 */
[----:B------:R-:W-:Y:S01]  /*4000*/  ISETP.GT.U32.AND P1, PT, R8, R20, PT ;  /* 0x000000140800720c */ /* 0x000fe20003f24070 */
[--C-:B------:R-:W-:Y:S01]  /*4010*/  @!P6 IMAD.IADD R14, R14, 0x1, -R8.reuse ;  /* 0x000000010e0ee824 */ /* 0x100fe200078e0a08 */
[----:B------:R-:W-:Y:S01]  /*4020*/  ISETP.GE.AND P6, PT, R17, RZ, PT ;  /* 0x000000ff1100720c */ /* 0x000fe20003fc6270 */
[--C-:B------:R-:W-:Y:S01]  /*4030*/  @!P4 IMAD.IADD R21, R21, 0x1, -R8.reuse ;  /* 0x000000011515c824 */ /* 0x100fe200078e0a08 */
[----:B------:R0:W-:Y:S01]  /*4040*/  STL [R1+0x100], R0 ;  /* 0x0001000001007387 */ /* 0x0001e20000100800 */
[----:B------:R-:W-:Y:S01]  /*4050*/  ISETP.GE.AND P4, PT, R16, RZ, PT ;  /* 0x000000ff1000720c */ /* 0x000fe20003f86270 */
[----:B------:R-:W-:Y:S02]  /*4060*/  @!P0 IMAD.MOV R9, RZ, RZ, -R9 ;  /* 0x000000ffff098224 */ /* 0x000fe400078e0a09 */
[--C-:B------:R-:W-:Y:S01]  /*4070*/  @!P3 IMAD.IADD R10, R10, 0x1, -R8.reuse ;  /* 0x000000010a0ab824 */ /* 0x100fe200078e0a08 */
[----:B------:R-:W-:Y:S01]  /*4080*/  ISETP.GT.U32.AND P3, PT, R8, R14, PT ;  /* 0x0000000e0800720c */ /* 0x000fe20003f64070 */
[----:B------:R-:W-:Y:S01]  /*4090*/  IMAD.HI.U32 R11, R6, R15, RZ ;  /* 0x0000000f060b7227 */ /* 0x000fe200078e00ff */
[----:B------:R-:W-:Y:S03]  /*40a0*/  STL [R1+0xf4], R9 ;  /* 0x0000f40901007387 */ /* 0x000fe60000100800 */
[----:B------:R-:W-:Y:S01]  /*40b0*/  @!P1 IMAD.IADD R20, R20, 0x1, -R8 ;  /* 0x0000000114149824 */ /* 0x000fe200078e0a08 */
[----:B------:R-:W-:Y:S01]  /*40c0*/  ISETP.GE.AND P1, PT, R19, RZ, PT ;  /* 0x000000ff1300720c */ /* 0x000fe20003f26270 */
[----:B0-----:R-:W-:Y:S01]  /*40d0*/  IMAD.MOV.U32 R0, RZ, RZ, R5 ;  /* 0x000000ffff007224 */ /* 0x001fe200078e0005 */
[----:B------:R-:W-:Y:S01]  /*40e0*/  IADD3 R5, R28, 0x39, RZ ;  /* 0x000000391c057810 */ /* 0x000fe20007ffe0ff */
[----:B------:R-:W-:Y:S01]  /*40f0*/  IMAD.MOV R12, RZ, RZ, -R12 ;  /* 0x000000ffff0c7224 */ /* 0x000fe200078e0a0c */
[C---:B------:R-:W-:Y:S01]  /*4100*/  ISETP.GT.U32.AND P0, PT, R8.reuse, R20, PT ;  /* 0x000000140800720c */ /* 0x040fe20003f04070 */
[----:B------:R-:W-:Y:S01]  /*4110*/  @!P2 IMAD.MOV R0, RZ, RZ, -R0 ;  /* 0x000000ffff00a224 */ /* 0x000fe200078e0a00 */
[C---:B------:R-:W-:Y:S01]  /*4120*/  ISETP.GT.U32.AND P2, PT, R8.reuse, R10, PT ;  /* 0x0000000a0800720c */ /* 0x040fe20003f44070 */
[----:B------:R-:W-:Y:S01]  /*4130*/  IMAD.MOV R11, RZ, RZ, -R11 ;  /* 0x000000ffff0b7224 */ /* 0x000fe200078e0a0b */
[----:B------:R-:W-:Y:S01]  /*4140*/  IABS R16, R5 ;  /* 0x0000000500107213 */ /* 0x000fe20000000000 */
[C---:B------:R-:W-:Y:S01]  /*4150*/  IMAD R12, R8.reuse, R12, R13 ;  /* 0x0000000c080c7224 */ /* 0x040fe200078e020d */
[----:B------:R0:W-:Y:S01]  /*4160*/  STL [R1+0xf0], R0 ;  /* 0x0000f00001007387 */ /* 0x0001e20000100800 */
[C---:B------:R-:W-:Y:S01]  /*4170*/  IMAD R11, R8.reuse, R11, R15 ;  /* 0x0000000b080b7224 */ /* 0x040fe200078e020f */
[----:B------:R-:W-:Y:S01]  /*4180*/  IABS R13, R2 ;  /* 0x00000002000d7213 */ /* 0x000fe20000000000 */
[----:B------:R-:W-:Y:S01]  /*4190*/  @!P5 IMAD.MOV R7, RZ, RZ, -R7 ;  /* 0x000000ffff07d224 */ /* 0x000fe200078e0a07 */
[----:B------:R-:W-:Y:S01]  /*41a0*/  ISETP.GT.U32.AND P5, PT, R8, R12, PT ;  /* 0x0000000c0800720c */ /* 0x000fe20003fa4070 */
[--C-:B------:R-:W-:Y:S01]  /*41b0*/  @!P3 IMAD.IADD R14, R14, 0x1, -R8.reuse ;  /* 0x000000010e0eb824 */ /* 0x100fe200078e0a08 */
[----:B------:R-:W-:Y:S01]  /*41c0*/  ISETP.GE.AND P3, PT, R18, RZ, PT ;  /* 0x000000ff1200720c */ /* 0x000fe20003f66270 */
[--C-:B------:R-:W-:Y:S01]  /*41d0*/  @!P0 IMAD.IADD R20, R20, 0x1, -R8.reuse ;  /* 0x0000000114148824 */ /* 0x100fe200078e0a08 */
[----:B------:R-:W-:Y:S01]  /*41e0*/  ISETP.GT.U32.AND P0, PT, R8, R11, PT ;  /* 0x0000000b0800720c */ /* 0x000fe20003f04070 */
[----:B------:R1:W-:Y:S01]  /*41f0*/  STL [R1+0xec], R7 ;  /* 0x0000ec0701007387 */ /* 0x0003e20000100800 */
[----:B0-----:R-:W-:Y:S01]  /*4200*/  IMAD.MOV.U32 R0, RZ, RZ, R21 ;  /* 0x000000ffff007224 */ /* 0x001fe200078e0015 */
[----:B------:R-:W-:Y:S01]  /*4210*/  IADD3 R15, R28, 0x34, RZ ;  /* 0x000000341c0f7810 */ /* 0x000fe20007ffe0ff */
[----:B------:R-:W-:Y:S01]  /*4220*/  @!P2 IMAD.IADD R10, R10, 0x1, -R8 ;  /* 0x000000010a0aa824 */ /* 0x000fe200078e0a08 */
[----:B------:R-:W-:Y:S01]  /*4230*/  ISETP.GE.AND P2, PT, R3, RZ, PT ;  /* 0x000000ff0300720c */ /* 0x000fe20003f46270 */
[----:B------:R-:W-:Y:S01]  /*4240*/  @!P4 IMAD.MOV R0, RZ, RZ, -R0 ;  /* 0x000000ffff00c224 */ /* 0x000fe200078e0a00 */
[----:B------:R-:W-:Y:S01]  /*4250*/  ISETP.GE.AND P4, PT, R4, RZ, PT ;  /* 0x000000ff0400720c */ /* 0x000fe20003f86270 */
[----:B------:R-:W-:Y:S01]  /*4260*/  IMAD.HI.U32 R3, R6, R13, RZ ;  /* 0x0000000d06037227 */ /* 0x000fe200078e00ff */
[----:B------:R-:W-:-:S02]  /*4270*/  IABS R17, R15 ;  /* 0x0000000f00117213 */ /* 0x000fc40000000000 */
[----:B------:R0:W-:Y:S01]  /*4280*/  STL [R1+0xe8], R0 ;  /* 0x0000e80001007387 */ /* 0x0001e20000100800 */
[----:B-1----:R-:W-:Y:S02]  /*4290*/  IMAD.MOV.U32 R7, RZ, RZ, R20 ;  /* 0x000000ffff077224 */ /* 0x002fe400078e0014 */
[--C-:B------:R-:W-:Y:S01]  /*42a0*/  @!P5 IMAD.IADD R12, R12, 0x1, -R8.reuse ;  /* 0x000000010c0cd824 */ /* 0x100fe200078e0a08 */
[----:B------:R-:W-:Y:S01]  /*42b0*/  ISETP.GE.AND P5, PT, R2, RZ, PT ;  /* 0x000000ff0200720c */ /* 0x000fe20003fa6270 */
[----:B------:R-:W-:Y:S01]  /*42c0*/  @!P1 IMAD.MOV R7, RZ, RZ, -R7 ;  /* 0x000000ffff079224 */ /* 0x000fe200078e0a07 */
[----:B------:R-:W-:Y:S01]  /*42d0*/  ISETP.GE.AND P1, PT, R5, RZ, PT ;  /* 0x000000ff0500720c */ /* 0x000fe20003f26270 */
[----:B------:R-:W-:Y:S02]  /*42e0*/  IMAD.MOV R3, RZ, RZ, -R3 ;  /* 0x000000ffff037224 */ /* 0x000fe400078e0a03 */
[----:B------:R-:W-:Y:S01]  /*42f0*/  @!P0 IMAD.IADD R11, R11, 0x1, -R8 ;  /* 0x000000010b0b8824 */ /* 0x000fe200078e0a08 */
[----:B------:R-:W-:Y:S01]  /*4300*/  STL [R1+0x98], R7 ;  /* 0x0000980701007387 */ /* 0x000fe20000100800 */
[----:B0-----:R-:W-:Y:S01]  /*4310*/  IMAD.MOV.U32 R0, RZ, RZ, R14 ;  /* 0x000000ffff007224 */ /* 0x001fe200078e000e */
[C---:B------:R-:W-:Y:S01]  /*4320*/  ISETP.GT.U32.AND P0, PT, R8.reuse, R12, PT ;  /* 0x0000000c0800720c */ /* 0x040fe20003f04070 */
[----:B------:R-:W-:Y:S01]  /*4330*/  IMAD R13, R8, R3, R13 ;  /* 0x00000003080d7224 */ /* 0x000fe200078e020d */
[----:B------:R-:W-:Y:S01]  /*4340*/  IADD3 R14, R28, 0x38, RZ ;  /* 0x000000381c0e7810 */ /* 0x000fe20007ffe0ff */
[----:B------:R-:W-:Y:S01]  /*4350*/  @!P6 IMAD.MOV R0, RZ, RZ, -R0 ;  /* 0x000000ffff00e224 */ /* 0x000fe200078e0a00 */
[----:B------:R-:W-:Y:S01]  /*4360*/  ISETP.GT.U32.AND P6, PT, R8, R11, PT ;  /* 0x0000000b0800720c */ /* 0x000fe20003fc4070 */
[----:B------:R-:W-:Y:S01]  /*4370*/  IMAD.HI.U32 R2, R6, R16, RZ ;  /* 0x0000001006027227 */ /* 0x000fe200078e00ff */
[----:B------:R-:W-:-:S02]  /*4380*/  IADD3 R3, R28, 0x37, RZ ;  /* 0x000000371c037810 */ /* 0x000fc40007ffe0ff */
[----:B------:R0:W-:Y:S01]  /*4390*/  STL [R1+0x94], R0 ;  /* 0x0000940001007387 */ /* 0x0001e20000100800 */
[----:B------:R-:W-:Y:S01]  /*43a0*/  IMAD.MOV R2, RZ, RZ, -R2 ;  /* 0x000000ffff027224 */ /* 0x000fe200078e0a02 */
[----:B------:R-:W-:-:S03]  /*43b0*/  IABS R4, R3 ;  /* 0x0000000300047213 */ /* 0x000fc60000000000 */
[----:B------:R-:W-:Y:S01]  /*43c0*/  @!P0 IMAD.IADD R12, R12, 0x1, -R8 ;  /* 0x000000010c0c8824 */ /* 0x000fe200078e0a08 */
[----:B------:R-:W-:Y:S01]  /*43d0*/  ISETP.GE.AND P0, PT, R14, RZ, PT ;  /* 0x000000ff0e00720c */ /* 0x000fe20003f06270 */
[----:B------:R-:W-:Y:S01]  /*43e0*/  IMAD R16, R8, R2, R16 ;  /* 0x0000000208107224 */ /* 0x000fe200078e0210 */
[----:B------:R-:W-:Y:S01]  /*43f0*/  IABS R14, R14 ;  /* 0x0000000e000e7213 */ /* 0x000fe20000000000 */
[----:B------:R-:W-:Y:S01]  /*4400*/  @!P6 IMAD.IADD R11, R11, 0x1, -R8 ;  /* 0x000000010b0be824 */ /* 0x000fe200078e0a08 */
[----:B------:R-:W-:Y:S01]  /*4410*/  IADD3 R2, R28, 0x36, RZ ;  /* 0x000000361c027810 */ /* 0x000fe20007ffe0ff */
[----:B0-----:R-:W-:Y:S01]  /*4420*/  IMAD.MOV.U32 R0, RZ, RZ, R10 ;  /* 0x000000ffff007224 */ /* 0x001fe200078e000a */
[----:B------:R-:W-:Y:S01]  /*4430*/  ISETP.GT.U32.AND P6, PT, R8, R16, PT ;  /* 0x000000100800720c */ /* 0x000fe20003fc4070 */
[----:B------:R-:W-:Y:S01]  /*4440*/  IMAD.HI.U32 R7, R6, R14, RZ ;  /* 0x0000000e06077227 */ /* 0x000fe200078e00ff */
[----:B------:R-:W-:Y:S02]  /*4450*/  IABS R5, R2 ;  /* 0x0000000200057213 */ /* 0x000fe40000000000 */
[----:B------:R-:W-:Y:S01]  /*4460*/  IADD3 R10, R28, 0x33, RZ ;  /* 0x000000331c0a7810 */ /* 0x000fe20007ffe0ff */
[----:B------:R-:W-:Y:S01]  /*4470*/  @!P4 IMAD.MOV R0, RZ, RZ, -R0 ;  /* 0x000000ffff00c224 */ /* 0x000fe200078e0a00 */
[----:B------:R-:W-:Y:S01]  /*4480*/  ISETP.GT.U32.AND P4, PT, R8, R13, PT ;  /* 0x0000000d0800720c */ /* 0x000fe20003f84070 */
[----:B------:R-:W-:-:S03]  /*4490*/  IMAD.MOV R7, RZ, RZ, -R7 ;  /* 0x000000ffff077224 */ /* 0x000fc600078e0a07 */
[----:B------:R0:W-:Y:S01]  /*44a0*/  STL [R1+0x90], R0 ;  /* 0x0000900001007387 */ /* 0x0001e20000100800 */
[----:B------:R-:W-:Y:S02]  /*44b0*/  IMAD R14, R8, R7, R14 ;  /* 0x00000007080e7224 */ /* 0x000fe400078e020e */
[----:B------:R-:W-:-:S05]  /*44c0*/  @!P6 IMAD.IADD R16, R16, 0x1, -R8 ;  /* 0x000000011010e824 */ /* 0x000fca00078e0a08 */
[C---:B------:R-:W-:Y:S01]  /*44d0*/  ISETP.GT.U32.AND P6, PT, R8.reuse, R16, PT ;  /* 0x000000100800720c */ /* 0x040fe20003fc4070 */
[----:B------:R-:W-:Y:S01]  /*44e0*/  @!P4 IMAD.IADD R13, R13, 0x1, -R8 ;  /* 0x000000010d0dc824 */ /* 0x000fe200078e0a08 */
[----:B------:R-:W-:Y:S01]  /*44f0*/  ISETP.GE.AND P4, PT, R3, RZ, PT ;  /* 0x000000ff0300720c */ /* 0x000fe20003f86270 */
[----:B0-----:R-:W-:Y:S02]  /*4500*/  IMAD.MOV.U32 R0, RZ, RZ, R12 ;  /* 0x000000ffff007224 */ /* 0x001fe400078e000c */
[----:B------:R-:W-:Y:S02]  /*4510*/  IMAD.MOV.U32 R12, RZ, RZ, R5 ;  /* 0x000000ffff0c7224 */ /* 0x000fe400078e0005 */
[----:B------:R-:W-:Y:S01]  /*4520*/  @!P3 IMAD.MOV R0, RZ, RZ, -R0 ;  /* 0x000000ffff00b224 */ /* 0x000fe200078e0a00 */
[----:B------:R-:W-:Y:S01]  /*4530*/  ISETP.GT.U32.AND P3, PT, R8, R13, PT ;  /* 0x0000000d0800720c */ /* 0x000fe20003f64070 */
[----:B------:R-:W-:-:S03]  /*4540*/  IMAD.HI.U32 R3, R6, R12, RZ ;  /* 0x0000000c06037227 */ /* 0x000fc600078e00ff */
[----:B------:R0:W-:Y:S01]  /*4550*/  STL [R1+0x8c], R0 ;  /* 0x00008c0001007387 */ /* 0x0001e20000100800 */
[----:B------:R-:W-:-:S04]  /*4560*/  IMAD.HI.U32 R5, R6, R4, RZ ;  /* 0x0000000406057227 */ /* 0x000fc800078e00ff */
[----:B------:R-:W-:Y:S02]  /*4570*/  IMAD.MOV R3, RZ, RZ, -R3 ;  /* 0x000000ffff037224 */ /* 0x000fe400078e0a03 */
        /* <DEDUP_REMOVED lines=8> */
[----:B------:R-:W-:Y:S01]  /*4600*/  ISETP.GE.AND P2, PT, R2, RZ, PT ;  /* 0x000000ff0200720c */ /* 0x000fe20003f46270 */
[----:B------:R-:W-:Y:S01]  /*4610*/  IMAD R4, R8, R5, R4 ;  /* 0x0000000508047224 */ /* 0x000fe200078e0204 */
[----:B------:R-:W-:Y:S01]  /*4620*/  IADD3 R2, R28, 0x35, RZ ;  /* 0x000000351c027810 */ /* 0x000fe20007ffe0ff */
[----:B------:R-:W-:Y:S01]  /*4630*/  @!P6 IMAD.IADD R16, R16, 0x1, -R8 ;  /* 0x000000011010e824 */ /* 0x000fe200078e0a08 */
[----:B------:R0:W-:Y:S01]  /*4640*/  STL [R1+0xdc], R0 ;  /* 0x0000dc0001007387 */ /* 0x0001e20000100800 */
[----:B------:R-:W-:-:S02]  /*4650*/  IABS R7, R3 ;  /* 0x0000000300077213 */ /* 0x000fc40000000000 */
[----:B------:R-:W-:Y:S01]  /*4660*/  @!P3 IMAD.IADD R14, R14, 0x1, -R8 ;  /* 0x000000010e0eb824 */ /* 0x000fe200078e0a08 */
[----:B------:R-:W-:Y:S02]  /*4670*/  IABS R5, R2 ;  /* 0x0000000200057213 */ /* 0x000fe40000000000 */
[C---:B------:R-:W-:Y:S02]  /*4680*/  ISETP.GT.U32.AND P6, PT, R8.reuse, R4, PT ;  /* 0x000000040800720c */ /* 0x040fe40003fc4070 */
[----:B------:R-:W-:Y:S01]  /*4690*/  ISETP.GT.U32.AND P3, PT, R8, R14, PT ;  /* 0x0000000e0800720c */ /* 0x000fe20003f64070 */
[----:B0-----:R-:W-:Y:S02]  /*46a0*/  IMAD.MOV.U32 R0, RZ, RZ, R13 ;  /* 0x000000ffff007224 */ /* 0x001fe400078e000d */
[----:B------:R-:W-:-:S04]  /*46b0*/  IMAD.HI.U32 R13, R6, R5, RZ ;  /* 0x00000005060d7227 */ /* 0x000fc800078e00ff */
[----:B------:R-:W-:Y:S01]  /*46c0*/  @!P5 IMAD.MOV R0, RZ, RZ, -R0 ;  /* 0x000000ffff00d224 */ /* 0x000fe200078e0a00 */
[----:B------:R-:W-:Y:S01]  /*46d0*/  ISETP.GT.U32.AND P5, PT, R8, R12, PT ;  /* 0x0000000c0800720c */ /* 0x000fe20003fa4070 */
[----:B------:R-:W-:Y:S02]  /*46e0*/  IMAD.MOV R13, RZ, RZ, -R13 ;  /* 0x000000ffff0d7224 */ /* 0x000fe400078e0a0d */
[--C-:B------:R-:W-:Y:S01]  /*46f0*/  @!P6 IMAD.IADD R4, R4, 0x1, -R8.reuse ;  /* 0x000000010404e824 */ /* 0x100fe200078e0a08 */
[----:B------:R0:W-:Y:S01]  /*4700*/  STL [R1+0xd8], R0 ;  /* 0x0000d80001007387 */ /* 0x0001e20000100800 */
[----:B------:R-:W-:-:S03]  /*4710*/  @!P3 IMAD.IADD R14, R14, 0x1, -R8 ;  /* 0x000000010e0eb824 */ /* 0x000fc600078e0a08 */
[----:B------:R-:W-:-:S05]  /*4720*/  ISETP.GT.U32.AND P6, PT, R8, R4, PT ;  /* 0x000000040800720c */ /* 0x000fca0003fc4070 */
[----:B------:R-:W-:Y:S02]  /*4730*/  @!P5 IMAD.IADD R12, R12, 0x1, -R8 ;  /* 0x000000010c0cd824 */ /* 0x000fe400078e0a08 */
[----:B0-----:R-:W-:Y:S02]  /*4740*/  IMAD.MOV.U32 R0, RZ, RZ, R16 ;  /* 0x000000ffff007224 */ /* 0x001fe400078e0010 */
[----:B------:R-:W-:Y:S01]  /*4750*/  IMAD.HI.U32 R16, R6, R17, RZ ;  /* 0x0000001106107227 */ /* 0x000fe200078e00ff */
[----:B------:R-:W-:-:S03]  /*4760*/  ISETP.GT.U32.AND P5, PT, R8, R12, PT ;  /* 0x0000000c0800720c */ /* 0x000fc60003fa4070 */
[----:B------:R-:W-:Y:S01]  /*4770*/  @!P1 IMAD.MOV R0, RZ, RZ, -R0 ;  /* 0x000000ffff009224 */ /* 0x000fe200078e0a00 */
[----:B------:R-:W-:Y:S01]  /*4780*/  ISETP.GE.AND P1, PT, R2, RZ, PT ;  /* 0x000000ff0200720c */ /* 0x000fe20003f26270 */
[----:B------:R-:W-:Y:S02]  /*4790*/  IMAD R2, R8, R13, R5 ;  /* 0x0000000d08027224 */ /* 0x000fe400078e0205 */
[----:B------:R-:W-:Y:S01]  /*47a0*/  IMAD.HI.U32 R5, R6, R11, RZ ;  /* 0x0000000b06057227 */ /* 0x000fe200078e00ff */
[----:B------:R0:W-:Y:S02]  /*47b0*/  STL [R1+0xd4], R0 ;  /* 0x0000d40001007387 */ /* 0x0001e40000100800 */
[----:B------:R-:W-:Y:S01]  /*47c0*/  ISETP.GT.U32.AND P3, PT, R8, R2, PT ;  /* 0x000000020800720c */ /* 0x000fe20003f64070 */
[----:B------:R-:W-:-:S04]  /*47d0*/  IMAD.HI.U32 R13, R6, R7, RZ ;  /* 0x00000007060d7227 */ /* 0x000fc800078e00ff */
[----:B------:R-:W-:Y:S02]  /*47e0*/  IMAD.MOV R16, RZ, RZ, -R16 ;  /* 0x000000ffff107224 */ /* 0x000fe400078e0a10 */
[----:B------:R-:W-:Y:S02]  /*47f0*/  IMAD.MOV R5, RZ, RZ, -R5 ;  /* 0x000000ffff057224 */ /* 0x000fe400078e0a05 */
[----:B0-----:R-:W-:Y:S02]  /*4800*/  IMAD.MOV.U32 R0, RZ, RZ, R14 ;  /* 0x000000ffff007224 */ /* 0x001fe400078e000e */
[C---:B------:R-:W-:Y:S02]  /*4810*/  IMAD R17, R8.reuse, R16, R17 ;  /* 0x0000001008117224 */ /* 0x040fe400078e0211 */
[----:B------:R-:W-:Y:S02]  /*4820*/  @!P0 IMAD.MOV R0, RZ, RZ, -R0 ;  /* 0x000000ffff008224 */ /* 0x000fe400078e0a00 */
[----:B------:R-:W-:Y:S01]  /*4830*/  IMAD.MOV R13, RZ, RZ, -R13 ;  /* 0x000000ffff0d7224 */ /* 0x000fe200078e0a0d */
[C---:B------:R-:W-:Y:S01]  /*4840*/  ISETP.GT.U32.AND P0, PT, R8.reuse, R17, PT ;  /* 0x000000110800720c */ /* 0x040fe20003f04070 */
[----:B------:R-:W-:Y:S01]  /*4850*/  IMAD R11, R8, R5, R11 ;  /* 0x00000005080b7224 */ /* 0x000fe200078e020b */
[----:B------:R-:W-:Y:S01]  /*4860*/  IADD3 R5, R28, 0x31, RZ ;  /* 0x000000311c057810 */ /* 0x000fe20007ffe0ff */
[--C-:B------:R-:W-:Y:S01]  /*4870*/  @!P3 IMAD.IADD R2, R2, 0x1, -R8.reuse ;  /* 0x000000010202b824 */ /* 0x100fe200078e0a08 */
[----:B------:R0:W-:Y:S01]  /*4880*/  STL [R1+0x88], R0 ;  /* 0x0000880001007387 */ /* 0x0001e20000100800 */
[--C-:B------:R-:W-:Y:S01]  /*4890*/  @!P5 IMAD.IADD R12, R12, 0x1, -R8.reuse ;  /* 0x000000010c0cd824 */ /* 0x100fe200078e0a08 */
[C---:B------:R-:W-:Y:S01]  /*48a0*/  ISETP.GT.U32.AND P5, PT, R8.reuse, R11, PT ;  /* 0x0000000b0800720c */ /* 0x040fe20003fa4070 */
[C---:B------:R-:W-:Y:S01]  /*48b0*/  IMAD R7, R8.reuse, R13, R7 ;  /* 0x0000000d08077224 */ /* 0x040fe200078e0207 */
[----:B------:R-:W-:Y:S01]  /*48c0*/  ISETP.GT.U32.AND P3, PT, R8, R2, PT ;  /* 0x000000020800720c */ /* 0x000fe20003f64070 */
[----:B------:R-:W-:Y:S01]  /*48d0*/  @!P6 IMAD.IADD R4, R4, 0x1, -R8 ;  /* 0x000000010404e824 */ /* 0x000fe200078e0a08 */
[----:B------:R-:W-:-:S02]  /*48e0*/  IABS R13, R5 ;  /* 0x00000005000d7213 */ /* 0x000fc40000000000 */
[----:B------:R-:W-:Y:S01]  /*48f0*/  ISETP.GE.AND P6, PT, R15, RZ, PT ;  /* 0x000000ff0f00720c */ /* 0x000fe20003fc6270 */
[----:B------:R-:W-:Y:S02]  /*4900*/  IMAD.MOV.U32 R9, RZ, RZ, R4 ;  /* 0x000000ffff097224 */ /* 0x000fe400078e0004 */
[----:B0-----:R-:W-:Y:S02]  /*4910*/  IMAD.MOV.U32 R0, RZ, RZ, R12 ;  /* 0x000000ffff007224 */ /* 0x001fe400078e000c */
[----:B------:R-:W-:Y:S02]  /*4920*/  IMAD.MOV.U32 R4, RZ, RZ, R13 ;  /* 0x000000ffff047224 */ /* 0x000fe400078e000d */
[----:B------:R-:W-:Y:S01]  /*4930*/  @!P2 IMAD.MOV R0, RZ, RZ, -R0 ;  /* 0x000000ffff00a224 */ /* 0x000fe200078e0a00 */
[----:B------:R-:W-:Y:S01]  /*4940*/  ISETP.GT.U32.AND P2, PT, R8, R7, PT ;  /* 0x000000070800720c */ /* 0x000fe20003f44070 */
[----:B------:R-:W-:Y:S01]  /*4950*/  @!P4 IMAD.MOV R9, RZ, RZ, -R9 ;  /* 0x000000ffff09c224 */ /* 0x000fe200078e0a09 */
[----:B------:R-:W-:Y:S01]  /*4960*/  ISETP.GE.AND P4, PT, R10, RZ, PT ;  /* 0x000000ff0a00720c */ /* 0x000fe20003f86270 */
[----:B------:R-:W-:Y:S01]  /*4970*/  IMAD.HI.U32 R12, R6, R4, RZ ;  /* 0x00000004060c7227 */ /* 0x000fe200078e00ff */
[----:B------:R-:W-:-:S02]  /*4980*/  IADD3 R10, R28, 0x30, RZ ;  /* 0x000000301c0a7810 */ /* 0x000fc40007ffe0ff */
[----:B------:R-:W-:Y:S01]  /*4990*/  STL [R1+0x84], R9 ;  /* 0x0000840901007387 */ /* 0x000fe20000100800 */
[--C-:B------:R-:W-:Y:S01]  /*49a0*/  @!P3 IMAD.IADD R2, R2, 0x1, -R8.reuse ;  /* 0x000000010202b824 */ /* 0x100fe200078e0a08 */
[----:B------:R-:W-:Y:S01]  /*49b0*/  IABS R16, R10 ;  /* 0x0000000a00107213 */ /* 0x000fe20000000000 */
[--C-:B------:R-:W-:Y:S01]  /*49c0*/  @!P0 IMAD.IADD R17, R17, 0x1, -R8.reuse ;  /* 0x0000000111118824 */ /* 0x100fe200078e0a08 */
[----:B------:R0:W-:Y:S01]  /*49d0*/  STL [R1+0xc4], R0 ;  /* 0x0000c40001007387 */ /* 0x0001e20000100800 */
[----:B------:R-:W-:Y:S01]  /*49e0*/  @!P5 IMAD.IADD R11, R11, 0x1, -R8 ;  /* 0x000000010b0bd824 */ /* 0x000fe200078e0a08 */
[----:B------:R-:W-:Y:S01]  /*49f0*/  ISETP.GE.AND P0, PT, R5, RZ, PT ;  /* 0x000000ff0500720c */ /* 0x000fe20003f06270 */
[----:B------:R-:W-:Y:S01]  /*4a00*/  IMAD.MOV R12, RZ, RZ, -R12 ;  /* 0x000000ffff0c7224 */ /* 0x000fe200078e0a0c */
[C---:B------:R-:W-:Y:S01]  /*4a10*/  ISETP.GT.U32.AND P5, PT, R8.reuse, R17, PT ;  /* 0x000000110800720c */ /* 0x040fe20003fa4070 */
[----:B------:R-:W-:Y:S01]  /*4a20*/  @!P2 IMAD.IADD R7, R7, 0x1, -R8 ;  /* 0x000000010707a824 */ /* 0x000fe200078e0a08 */
[C---:B------:R-:W-:Y:S01]  /*4a30*/  ISETP.GT.U32.AND P2, PT, R8.reuse, R11, PT ;  /* 0x0000000b0800720c */ /* 0x040fe20003f44070 */
[----:B------:R-:W-:Y:S01]  /*4a40*/  IMAD R4, R8, R12, R4 ;  /* 0x0000000c08047224 */ /* 0x000fe200078e0204 */
[----:B------:R-:W-:Y:S01]  /*4a50*/  IADD3 R5, R28, 0x2f, RZ ;  /* 0x0000002f1c057810 */ /* 0x000fe20007ffe0ff */
[----:B------:R-:W-:Y:S01]  /*4a60*/  IMAD.HI.U32 R12, R6, R16, RZ ;  /* 0x00000010060c7227 */ /* 0x000fe200078e00ff */
[----:B------:R-:W-:-:S02]  /*4a70*/  ISETP.GE.AND P3, PT, R3, RZ, PT ;  /* 0x000000ff0300720c */ /* 0x000fc40003f66270 */
[----:B------:R-:W-:Y:S01]  /*4a80*/  IADD3 R3, R28, 0x2e, RZ ;  /* 0x0000002e1c037810 */ /* 0x000fe20007ffe0ff */
[----:B0-----:R-:W-:Y:S01]  /*4a90*/  IMAD.MOV.U32 R0, RZ, RZ, R2 ;  /* 0x000000ffff007224 */ /* 0x001fe200078e0002 */
[----:B------:R-:W-:Y:S01]  /*4aa0*/  IABS R15, R5 ;  /* 0x00000005000f7213 */ /* 0x000fe20000000000 */
[----:B------:R-:W-:Y:S01]  /*4ab0*/  IMAD.MOV R12, RZ, RZ, -R12 ;  /* 0x000000ffff0c7224 */ /* 0x000fe200078e0a0c */
[----:B------:R-:W-:Y:S01]  /*4ac0*/  IABS R14, R3 ;  /* 0x00000003000e7213 */ /* 0x000fe20000000000 */
[----:B------:R-:W-:Y:S01]  /*4ad0*/  @!P1 IMAD.MOV R0, RZ, RZ, -R0 ;  /* 0x000000ffff009224 */ /* 0x000fe200078e0a00 */
[C---:B------:R-:W-:Y:S01]  /*4ae0*/  ISETP.GT.U32.AND P1, PT, R8.reuse, R7, PT ;  /* 0x000000070800720c */ /* 0x040fe20003f24070 */
[----:B------:R-:W-:Y:S01]  /*4af0*/  IMAD R16, R8, R12, R16 ;  /* 0x0000000c08107224 */ /* 0x000fe200078e0210 */
[----:B------:R-:W-:Y:S01]  /*4b00*/  IADD3 R2, R28, 0x2d, RZ ;  /* 0x0000002d1c027810 */ /* 0x000fe20007ffe0ff */
[--C-:B------:R-:W-:Y:S01]  /*4b10*/  @!P5 IMAD.IADD R17, R17, 0x1, -R8.reuse ;  /* 0x000000011111d824 */ /* 0x100fe200078e0a08 */
[----:B------:R0:W-:Y:S01]  /*4b20*/  STL [R1+0xcc], R0 ;  /* 0x0000cc0001007387 */ /* 0x0001e20000100800 */
[----:B------:R-:W-:Y:S01]  /*4b30*/  @!P2 IMAD.IADD R11, R11, 0x1, -R8 ;  /* 0x000000010b0ba824 */ /* 0x000fe200078e0a08 */
[----:B------:R-:W-:Y:S01]  /*4b40*/  ISETP.GT.U32.AND P2, PT, R8, R16, PT ;  /* 0x000000100800720c */ /* 0x000fe20003f44070 */
[----:B------:R-:W-:Y:S01]  /*4b50*/  IMAD.HI.U32 R12, R6, R15, RZ ;  /* 0x0000000f060c7227 */ /* 0x000fe200078e00ff */
[----:B------:R-:W-:-:S02]  /*4b60*/  ISETP.GT.U32.AND P5, PT, R8, R4, PT ;  /* 0x000000040800720c */ /* 0x000fc40003fa4070 */
[----:B------:R-:W-:Y:S01]  /*4b70*/  IABS R13, R2 ;  /* 0x00000002000d7213 */ /* 0x000fe20000000000 */
[----:B------:R-:W-:Y:S02]  /*4b80*/  IMAD.MOV R12, RZ, RZ, -R12 ;  /* 0x000000ffff0c7224 */ /* 0x000fe400078e0a0c */
[----:B------:R-:W-:Y:S01]  /*4b90*/  @!P1 IMAD.IADD R7, R7, 0x1, -R8 ;  /* 0x0000000107079824 */ /* 0x000fe200078e0a08 */
[----:B------:R-:W-:Y:S01]  /*4ba0*/  ISETP.GE.AND P1, PT, R10, RZ, PT ;  /* 0x000000ff0a00720c */ /* 0x000fe20003f26270 */
[----:B0-----:R-:W-:Y:S02]  /*4bb0*/  IMAD.MOV.U32 R0, RZ, RZ, R17 ;  /* 0x000000ffff007224 */ /* 0x001fe400078e0011 */
[----:B------:R-:W-:-:S04]  /*4bc0*/  IMAD.HI.U32 R10, R6, R14, RZ ;  /* 0x0000000e060a7227 */ /* 0x000fc800078e00ff */
[----:B------:R-:W-:Y:S02]  /*4bd0*/  @!P6 IMAD.MOV R0, RZ, RZ, -R0 ;  /* 0x000000ffff00e224 */ /* 0x000fe400078e0a00 */
[----:B------:R-:W-:Y:S02]  /*4be0*/  IMAD.MOV R10, RZ, RZ, -R10 ;  /* 0x000000ffff0a7224 */ /* 0x000fe400078e0a0a */
[----:B------:R-:W-:Y:S01]  /*4bf0*/  IMAD R15, R8, R12, R15 ;  /* 0x0000000c080f7224 */ /* 0x000fe200078e020f */
[----:B------:R0:W-:Y:S01]  /*4c00*/  STL [R1+0xb4], R0 ;  /* 0x0000b40001007387 */ /* 0x0001e20000100800 */
[----:B------:R-:W-:Y:S01]  /*4c10*/  IMAD.MOV.U32 R9, RZ, RZ, R11 ;  /* 0x000000ffff097224 */ /* 0x000fe200078e000b */
[----:B------:R-:W-:Y:S01]  /*4c20*/  IADD3 R12, R28, 0x2c, RZ ;  /* 0x0000002c1c0c7810 */ /* 0x000fe20007ffe0ff */
[----:B------:R-:W-:Y:S02]  /*4c30*/  @!P2 IMAD.IADD R16, R16, 0x1, -R8 ;  /* 0x000000011010a824 */ /* 0x000fe400078e0a08 */
[----:B------:R-:W-:-:S02]  /*4c40*/  IMAD R14, R8, R10, R14 ;  /* 0x0000000a080e7224 */ /* 0x000fc400078e020e */
[----:B------:R-:W-:Y:S01]  /*4c50*/  @!P4 IMAD.MOV R9, RZ, RZ, -R9 ;  /* 0x000000ffff09c224 */ /* 0x000fe200078e0a09 */
[----:B------:R-:W-:Y:S01]  /*4c60*/  ISETP.GT.U32.AND P4, PT, R8, R15, PT ;  /* 0x0000000f0800720c */ /* 0x000fe20003f84070 */
[----:B------:R-:W-:Y:S01]  /*4c70*/  @!P5 IMAD.IADD R4, R4, 0x1, -R8 ;  /* 0x000000010404d824 */ /* 0x000fe200078e0a08 */
[----:B------:R-:W-:Y:S01]  /*4c80*/  ISETP.GE.AND P5, PT, R5, RZ, PT ;  /* 0x000000ff0500720c */ /* 0x000fe20003fa6270 */
[----:B0-----:R-:W-:Y:S01]  /*4c90*/  IMAD.MOV.U32 R0, RZ, RZ, R7 ;  /* 0x000000ffff007224 */ /* 0x001fe200078e0007 */
[----:B------:R-:W-:Y:S01]  /*4ca0*/  ISETP.GT.U32.AND P2, PT, R8, R16, PT ;  /* 0x000000100800720c */ /* 0x000fe20003f44070 */
[----:B------:R-:W-:Y:S01]  /*4cb0*/  IMAD.HI.U32 R5, R6, R13, RZ ;  /* 0x0000000d06057227 */ /* 0x000fe200078e00ff */
[----:B------:R-:W-:Y:S01]  /*4cc0*/  ISETP.GT.U32.AND P6, PT, R8, R4, PT ;  /* 0x000000040800720c */ /* 0x000fe20003fc4070 */
[----:B------:R-:W-:Y:S01]  /*4cd0*/  STL [R1+0xb8], R9 ;  /* 0x0000b80901007387 */ /* 0x000fe20000100800 */
[----:B------:R-:W-:Y:S01]  /*4ce0*/  IADD3 R7, R28, 0x2b, RZ ;  /* 0x0000002b1c077810 */ /* 0x000fe20007ffe0ff */
[----:B------:R-:W-:Y:S01]  /*4cf0*/  @!P3 IMAD.MOV R0, RZ, RZ, -R0 ;  /* 0x000000ffff00b224 */ /* 0x000fe200078e0a00 */
[----:B------:R-:W-:Y:S01]  /*4d00*/  ISETP.GT.U32.AND P3, PT, R8, R14, PT ;  /* 0x0000000e0800720c */ /* 0x000fe20003f64070 */
[----:B------:R-:W-:Y:S01]  /*4d10*/  IMAD.MOV R5, RZ, RZ, -R5 ;  /* 0x000000ffff057224 */ /* 0x000fe200078e0a05 */
[----:B------:R-:W-:Y:S01]  /*4d20*/  IABS R11, R7 ;  /* 0x00000007000b7213 */ /* 0x000fe20000000000 */
[--C-:B------:R-:W-:Y:S01]  /*4d30*/  @!P4 IMAD.IADD R15, R15, 0x1, -R8.reuse ;  /* 0x000000010f0fc824 */ /* 0x100fe200078e0a08 */
[----:B------:R-:W-:Y:S01]  /*4d40*/  ISETP.GE.AND P4, PT, R2, RZ, PT ;  /* 0x000000ff0200720c */ /* 0x000fe20003f86270 */
[----:B------:R-:W-:Y:S01]  /*4d50*/  IMAD R13, R8, R5, R13 ;  /* 0x00000005080d7224 */ /* 0x000fe200078e020d */
[----:B------:R-:W-:Y:S01]  /*4d60*/  IABS R5, R12 ;  /* 0x0000000c00057213 */ /* 0x000fe20000000000 */
[--C-:B------:R-:W-:Y:S01]  /*4d70*/  @!P2 IMAD.IADD R16, R16, 0x1, -R8.reuse ;  /* 0x000000011010a824 */ /* 0x100fe200078e0a08 */
[----:B------:R0:W-:Y:S01]  /*4d80*/  STL [R1+0xc0], R0 ;  /* 0x0000c00001007387 */ /* 0x0001e20000100800 */
[----:B------:R-:W-:Y:S01]  /*4d90*/  @!P6 IMAD.IADD R4, R4, 0x1, -R8 ;  /* 0x000000010404e824 */ /* 0x000fe200078e0a08 */
[----:B------:R-:W-:Y:S01]  /*4da0*/  ISETP.GT.U32.AND P2, PT, R8, R13, PT ;  /* 0x0000000d0800720c */ /* 0x000fe20003f44070 */
[----:B------:R-:W-:Y:S01]  /*4db0*/  IMAD.HI.U32 R2, R6, R5, RZ ;  /* 0x0000000506027227 */ /* 0x000fe200078e00ff */
[----:B------:R-:W-:-:S02]  /*4dc0*/  ISETP.GE.AND P6, PT, R3, RZ, PT ;  /* 0x000000ff0300720c */ /* 0x000fc40003fc6270 */
[----:B------:R-:W-:Y:S01]  /*4dd0*/  IADD3 R3, R28, 0x2a, RZ ;  /* 0x0000002a1c037810 */ /* 0x000fe20007ffe0ff */
[----:B------:R-:W-:Y:S01]  /*4de0*/  @!P3 IMAD.IADD R14, R14, 0x1, -R8 ;  /* 0x000000010e0eb824 */ /* 0x000fe200078e0a08 */
[C---:B------:R-:W-:Y:S01]  /*4df0*/  ISETP.GT.U32.AND P3, PT, R8.reuse, R15, PT ;  /* 0x0000000f0800720c */ /* 0x040fe20003f64070 */
[----:B------:R-:W-:Y:S01]  /*4e00*/  IMAD.MOV R2, RZ, RZ, -R2 ;  /* 0x000000ffff027224 */ /* 0x000fe200078e0a02 */
[----:B------:R-:W-:Y:S01]  /*4e10*/  IABS R17, R3 ;  /* 0x0000000300117213 */ /* 0x000fe20000000000 */
[----:B0-----:R-:W-:Y:S02]  /*4e20*/  IMAD.MOV.U32 R0, RZ, RZ, R4 ;  /* 0x000000ffff007224 */ /* 0x001fe400078e0004 */
[----:B------:R-:W-:Y:S01]  /*4e30*/  IMAD R5, R8, R2, R5 ;  /* 0x0000000208057224 */ /* 0x000fe200078e0205 */
[----:B------:R-:W-:Y:S01]  /*4e40*/  IADD3 R2, R28, 0x29, RZ ;  /* 0x000000291c027810 */ /* 0x000fe20007ffe0ff */
[----:B------:R-:W-:Y:S01]  /*4e50*/  @!P2 IMAD.IADD R13, R13, 0x1, -R8 ;  /* 0x000000010d0da824 */ /* 0x000fe200078e0a08 */
[----:B------:R-:W-:Y:S01]  /*4e60*/  ISETP.GT.U32.AND P2, PT, R8, R14, PT ;  /* 0x0000000e0800720c */ /* 0x000fe20003f44070 */
[----:B------:R-:W-:Y:S01]  /*4e70*/  IMAD.HI.U32 R4, R6, R11, RZ ;  /* 0x0000000b06047227 */ /* 0x000fe200078e00ff */
[----:B------:R-:W-:-:S03]  /*4e80*/  IABS R10, R2 ;  /* 0x00000002000a7213 */ /* 0x000fc60000000000 */
[----:B------:R-:W-:Y:S01]  /*4e90*/  @!P3 IMAD.IADD R15, R15, 0x1, -R8 ;  /* 0x000000010f0fb824 */ /* 0x000fe200078e0a08 */
[C---:B------:R-:W-:Y:S01]  /*4ea0*/  ISETP.GT.U32.AND P3, PT, R8.reuse, R5, PT ;  /* 0x000000050800720c */ /* 0x040fe20003f64070 */
[----:B------:R-:W-:Y:S01]  /*4eb0*/  @!P0 IMAD.MOV R0, RZ, RZ, -R0 ;  /* 0x000000ffff008224 */ /* 0x000fe200078e0a00 */
[C---:B------:R-:W-:Y:S01]  /*4ec0*/  ISETP.GT.U32.AND P0, PT, R8.reuse, R13, PT ;  /* 0x0000000d0800720c */ /* 0x040fe20003f04070 */
[----:B------:R-:W-:Y:S02]  /*4ed0*/  IMAD.MOV R4, RZ, RZ, -R4 ;  /* 0x000000ffff047224 */ /* 0x000fe400078e0a04 */
[----:B------:R-:W-:Y:S01]  /*4ee0*/  IMAD.MOV.U32 R9, RZ, RZ, R16 ;  /* 0x000000ffff097224 */ /* 0x000fe200078e0010 */
[----:B------:R0:W-:Y:S01]  /*4ef0*/  STL [R1+0xbc], R0 ;  /* 0x0000bc0001007387 */ /* 0x0001e20000100800 */
[----:B------:R-:W-:Y:S01]  /*4f00*/  IMAD R11, R8, R4, R11 ;  /* 0x00000004080b7224 */ /* 0x000fe200078e020b */
[----:B------:R-:W-:Y:S01]  /*4f10*/  IADD3 R4, R28, 0x28, RZ ;  /* 0x000000281c047810 */ /* 0x000fe20007ffe0ff */
[----:B------:R-:W-:-:S02]  /*4f20*/  @!P2 IMAD.IADD R14, R14, 0x1, -R8 ;  /* 0x000000010e0ea824 */ /* 0x000fc400078e0a08 */
[----:B------:R-:W-:Y:S01]  /*4f30*/  IMAD.HI.U32 R18, R6, R17, RZ ;  /* 0x0000001106127227 */ /* 0x000fe200078e00ff */
[----:B------:R-:W-:Y:S02]  /*4f40*/  ISETP.GT.U32.AND P2, PT, R8, R11, PT ;  /* 0x0000000b0800720c */ /* 0x000fe40003f44070 */
[----:B------:R-:W-:Y:S01]  /*4f50*/  IABS R19, R4 ;  /* 0x0000000400137213 */ /* 0x000fe20000000000 */
[--C-:B------:R-:W-:Y:S01]  /*4f60*/  @!P3 IMAD.IADD R5, R5, 0x1, -R8.reuse ;  /* 0x000000010505b824 */ /* 0x100fe200078e0a08 */
[----:B------:R-:W-:Y:S01]  /*4f70*/  ISETP.GE.AND P3, PT, R7, RZ, PT ;  /* 0x000000ff0700720c */ /* 0x000fe20003f66270 */
[----:B------:R-:W-:Y:S02]  /*4f80*/  @!P1 IMAD.MOV R9, RZ, RZ, -R9 ;  /* 0x000000ffff099224 */ /* 0x000fe400078e0a09 */
[----:B------:R-:W-:Y:S01]  /*4f90*/  @!P0 IMAD.IADD R13, R13, 0x1, -R8 ;  /* 0x000000010d0d8824 */ /* 0x000fe200078e0a08 */
[----:B------:R-:W-:Y:S01]  /*4fa0*/  ISETP.GE.AND P0, PT, R12, RZ, PT ;  /* 0x000000ff0c00720c */ /* 0x000fe20003f06270 */
[----:B------:R-:W-:Y:S01]  /*4fb0*/  IMAD.MOV R18, RZ, RZ, -R18 ;  /* 0x000000ffff127224 */ /* 0x000fe200078e0a12 */
[----:B------:R-:W-:Y:S01]  /*4fc0*/  ISETP.GT.U32.AND P1, PT, R8, R5, PT ;  /* 0x000000050800720c */ /* 0x000fe20003f24070 */
[----:B------:R-:W-:Y:S01]  /*4fd0*/  IMAD.HI.U32 R12, R6, R10, RZ ;  /* 0x0000000a060c7227 */ /* 0x000fe200078e00ff */
[----:B------:R1:W-:Y:S03]  /*4fe0*/  STL [R1+0x80], R9 ;  /* 0x0000800901007387 */ /* 0x0003e60000100800 */
[----:B0-----:R-:W-:Y:S01]  /*4ff0*/  IMAD.MOV.U32 R0, RZ, RZ, R15 ;  /* 0x000000ffff007224 */ /* 0x001fe200078e000f */
[----:B------:R-:W-:Y:S01]  /*5000*/  IADD3 R15, R28, 0x21, RZ ;  /* 0x000000211c0f7810 */ /* 0x000fe20007ffe0ff */
[----:B------:R-:W-:-:S02]  /*5010*/  IMAD R7, R8, R18, R17 ;  /* 0x0000001208077224 */ /* 0x000fc400078e0211 */
[----:B------:R-:W-:Y:S02]  /*5020*/  IMAD.MOV R12, RZ, RZ, -R12 ;  /* 0x000000ffff0c7224 */ /* 0x000fe400078e0a0c */
[----:B------:R-:W-:Y:S02]  /*5030*/  @!P5 IMAD.MOV R0, RZ, RZ, -R0 ;  /* 0x000000ffff00d224 */ /* 0x000fe400078e0a00 */
[----:B-1----:R-:W-:Y:S02]  /*5040*/  IMAD.MOV.U32 R9, RZ, RZ, R14 ;  /* 0x000000ffff097224 */ /* 0x002fe400078e000e */
[----:B------:R-:W-:Y:S01]  /*5050*/  @!P2 IMAD.IADD R11, R11, 0x1, -R8 ;  /* 0x000000010b0ba824 */ /* 0x000fe200078e0a08 */
[C---:B------:R-:W-:Y:S01]  /*5060*/  ISETP.GT.U32.AND P2, PT, R8.reuse, R7, PT ;  /* 0x000000070800720c */ /* 0x040fe20003f44070 */
[----:B------:R-:W-:Y:S01]  /*5070*/  @!P6 IMAD.MOV R9, RZ, RZ, -R9 ;  /* 0x000000ffff09e224 */ /* 0x000fe200078e0a09 */
[----:B------:R-:W-:Y:S01]  /*5080*/  ISETP.GE.AND P6, PT, R3, RZ, PT ;  /* 0x000000ff0300720c */ /* 0x000fe20003fc6270 */
[C---:B------:R-:W-:Y:S01]  /*5090*/  IMAD R3, R8.reuse, R12, R10 ;  /* 0x0000000c08037224 */ /* 0x040fe200078e020a */
[----:B------:R0:W-:Y:S01]  /*50a0*/  STL [R1+0x7c], R0 ;  /* 0x00007c0001007387 */ /* 0x0001e20000100800 */
[----:B------:R-:W-:Y:S01]  /*50b0*/  @!P1 IMAD.IADD R5, R5, 0x1, -R8 ;  /* 0x0000000105059824 */ /* 0x000fe200078e0a08 */
[----:B------:R-:W-:-:S02]  /*50c0*/  ISETP.GT.U32.AND P5, PT, R8, R11, PT ;  /* 0x0000000b0800720c */ /* 0x000fc40003fa4070 */
[----:B------:R-:W-:Y:S01]  /*50d0*/  ISETP.GT.U32.AND P1, PT, R8, R3, PT ;  /* 0x000000030800720c */ /* 0x000fe20003f24070 */
[----:B------:R-:W-:Y:S01]  /*50e0*/  STL [R1+0x78], R9 ;  /* 0x0000780901007387 */ /* 0x000fe20000100800 */
[----:B------:R-:W-:Y:S02]  /*50f0*/  IADD3 R10, R28, 0x25, RZ ;  /* 0x000000251c0a7810 */ /* 0x000fe40007ffe0ff */
[----:B------:R-:W-:Y:S01]  /*5100*/  IABS R12, R15 ;  /* 0x0000000f000c7213 */ /* 0x000fe20000000000 */
[----:B------:R-:W-:Y:S01]  /*5110*/  @!P2 IMAD.IADD R7, R7, 0x1, -R8 ;  /* 0x000000010707a824 */ /* 0x000fe200078e0a08 */
[----:B------:R-:W-:Y:S01]  /*5120*/  IABS R14, R10 ;  /* 0x0000000a000e7213 */ /* 0x000fe20000000000 */
[----:B0-----:R-:W-:Y:S02]  /*5130*/  IMAD.MOV.U32 R0, RZ, RZ, R13 ;  /* 0x000000ffff007224 */ /* 0x001fe400078e000d */
[----:B------:R-:W-:-:S04]  /*5140*/  IMAD.HI.U32 R13, R6, R19, RZ ;  /* 0x00000013060d7227 */ /* 0x000fc800078e00ff */
[----:B------:R-:W-:Y:S01]  /*5150*/  @!P4 IMAD.MOV R0, RZ, RZ, -R0 ;  /* 0x000000ffff00c224 */ /* 0x000fe200078e0a00 */
[----:B------:R-:W-:Y:S01]  /*5160*/  ISETP.GE.AND P4, PT, R2, RZ, PT ;  /* 0x000000ff0200720c */ /* 0x000fe20003f86270 */
[--C-:B------:R-:W-:Y:S01]  /*5170*/  @!P1 IMAD.IADD R3, R3, 0x1, -R8.reuse ;  /* 0x0000000103039824 */ /* 0x100fe200078e0a08 */
[----:B------:R-:W-:Y:S01]  /*5180*/  IADD3 R2, R28, 0x27, RZ ;  /* 0x000000271c027810 */ /* 0x000fe20007ffe0ff */
[----:B------:R-:W-:Y:S01]  /*5190*/  IMAD.MOV R13, RZ, RZ, -R13 ;  /* 0x000000ffff0d7224 */ /* 0x000fe200078e0a0d */
[----:B------:R0:W-:Y:S01]  /*51a0*/  STL [R1+0x74], R0 ;  /* 0x0000740001007387 */ /* 0x0001e20000100800 */
[C---:B------:R-:W-:Y:S01]  /*51b0*/  ISETP.GT.U32.AND P1, PT, R8.reuse, R7, PT ;  /* 0x000000070800720c */ /* 0x040fe20003f24070 */
[----:B------:R-:W-:Y:S01]  /*51c0*/  @!P5 IMAD.IADD R11, R11, 0x1, -R8 ;  /* 0x000000010b0bd824 */ /* 0x000fe200078e0a08 */
[----:B------:R-:W-:Y:S01]  /*51d0*/  IABS R18, R2 ;  /* 0x0000000200127213 */ /* 0x000fe20000000000 */
[----:B------:R-:W-:Y:S01]  /*51e0*/  IMAD R19, R8, R13, R19 ;  /* 0x0000000d08137224 */ /* 0x000fe200078e0213 */
[----:B------:R-:W-:-:S02]  /*51f0*/  ISETP.GE.AND P5, PT, R4, RZ, PT ;  /* 0x000000ff0400720c */ /* 0x000fc40003fa6270 */
[----:B------:R-:W-:Y:S02]  /*5200*/  IADD3 R4, R28, 0x26, RZ ;  /* 0x000000261c047810 */ /* 0x000fe40007ffe0ff */
[----:B------:R-:W-:Y:S01]  /*5210*/  ISETP.GE.AND P2, PT, R2, RZ, PT ;  /* 0x000000ff0200720c */ /* 0x000fe20003f46270 */
[----:B0-----:R-:W-:Y:S01]  /*5220*/  IMAD.MOV.U32 R0, RZ, RZ, R5 ;  /* 0x000000ffff007224 */ /* 0x001fe200078e0005 */
[----:B------:R-:W-:Y:S01]  /*5230*/  IADD3 R2, R28, 0x24, RZ ;  /* 0x000000241c027810 */ /* 0x000fe20007ffe0ff */
[----:B------:R-:W-:Y:S01]  /*5240*/  IMAD.HI.U32 R5, R6, R18, RZ ;  /* 0x0000001206057227 */ /* 0x000fe200078e00ff */
[----:B------:R-:W-:Y:S02]  /*5250*/  IABS R17, R4 ;  /* 0x0000000400117213 */ /* 0x000fe40000000000 */
[----:B------:R-:W-:Y:S01]  /*5260*/  IABS R16, R2 ;  /* 0x0000000200107213 */ /* 0x000fe20000000000 */
[----:B------:R-:W-:Y:S01]  /*5270*/  @!P0 IMAD.MOV R0, RZ, RZ, -R0 ;  /* 0x000000ffff008224 */ /* 0x000fe200078e0a00 */
[----:B------:R-:W-:Y:S01]  /*5280*/  ISETP.GT.U32.AND P0, PT, R8, R3, PT ;  /* 0x000000030800720c */ /* 0x000fe20003f04070 */
[----:B------:R-:W-:-:S02]  /*5290*/  IMAD.MOV R5, RZ, RZ, -R5 ;  /* 0x000000ffff057224 */ /* 0x000fc400078e0a05 */
[----:B------:R-:W-:Y:S01]  /*52a0*/  @!P1 IMAD.IADD R7, R7, 0x1, -R8 ;  /* 0x0000000107079824 */ /* 0x000fe200078e0a08 */
[----:B------:R0:W-:Y:S01]  /*52b0*/  STL [R1+0xa8], R0 ;  /* 0x0000a80001007387 */ /* 0x0001e20000100800 */
[----:B------:R-:W-:Y:S02]  /*52c0*/  IMAD R18, R8, R5, R18 ;  /* 0x0000000508127224 */ /* 0x000fe400078e0212 */
[----:B------:R-:W-:-:S03]  /*52d0*/  IMAD.HI.U32 R5, R6, R14, RZ ;  /* 0x0000000e06057227 */ /* 0x000fc600078e00ff */
[----:B------:R-:W-:Y:S01]  /*52e0*/  ISETP.GT.U32.AND P1, PT, R8, R18, PT ;  /* 0x000000120800720c */ /* 0x000fe20003f24070 */
[----:B------:R-:W-:Y:S02]  /*52f0*/  IMAD.MOV R5, RZ, RZ, -R5 ;  /* 0x000000ffff057224 */ /* 0x000fe400078e0a05 */
[----:B------:R-:W-:Y:S01]  /*5300*/  @!P0 IMAD.IADD R3, R3, 0x1, -R8 ;  /* 0x0000000103038824 */ /* 0x000fe200078e0a08 */
[----:B------:R-:W-:Y:S01]  /*5310*/  ISETP.GE.AND P0, PT, R4, RZ, PT ;  /* 0x000000ff0400720c */ /* 0x000fe20003f06270 */
[----:B0-----:R-:W-:Y:S02]  /*5320*/  IMAD.MOV.U32 R0, RZ, RZ, R11 ;  /* 0x000000ffff007224 */ /* 0x001fe400078e000b */
[----:B------:R-:W-:-:S04]  /*5330*/  IMAD.HI.U32 R11, R6, R17, RZ ;  /* 0x00000011060b7227 */ /* 0x000fc800078e00ff */
[----:B------:R-:W-:Y:S01]  /*5340*/  @!P3 IMAD.MOV R0, RZ, RZ, -R0 ;  /* 0x000000ffff00b224 */ /* 0x000fe200078e0a00 */
[----:B------:R-:W-:Y:S01]  /*5350*/  ISETP.GT.U32.AND P3, PT, R8, R19, PT ;  /* 0x000000130800720c */ /* 0x000fe20003f64070 */
[----:B------:R-:W-:Y:S02]  /*5360*/  @!P1 IMAD.IADD R18, R18, 0x1, -R8 ;  /* 0x0000000112129824 */ /* 0x000fe400078e0a08 */
[----:B------:R-:W-:Y:S01]  /*5370*/  IMAD.HI.U32 R4, R6, R16, RZ ;  /* 0x0000001006047227 */ /* 0x000fe200078e00ff */
[----:B------:R0:W-:Y:S02]  /*5380*/  STL [R1+0xa4], R0 ;  /* 0x0000a40001007387 */ /* 0x0001e40000100800 */
[----:B------:R-:W-:Y:S01]  /*5390*/  ISETP.GT.U32.AND P1, PT, R8, R18, PT ;  /* 0x000000120800720c */ /* 0x000fe20003f24070 */
[----:B------:R-:W-:Y:S02]  /*53a0*/  IMAD.MOV R11, RZ, RZ, -R11 ;  /* 0x000000ffff0b7224 */ /* 0x000fe400078e0a0b */
[----:B------:R-:W-:-:S02]  /*53b0*/  IMAD.MOV R4, RZ, RZ, -R4 ;  /* 0x000000ffff047224 */ /* 0x000fc400078e0a04 */
[----:B------:R-:W-:Y:S01]  /*53c0*/  IMAD R14, R8, R5, R14 ;  /* 0x00000005080e7224 */ /* 0x000fe200078e020e */
[----:B------:R-:W-:Y:S01]  /*53d0*/  IADD3 R5, R28, 0x23, RZ ;  /* 0x000000231c057810 */ /* 0x000fe20007ffe0ff */
[----:B------:R-:W-:Y:S01]  /*53e0*/  @!P3 IMAD.IADD R19, R19, 0x1, -R8 ;  /* 0x000000011313b824 */ /* 0x000fe200078e0a08 */
[----:B------:R-:W-:Y:S01]  /*53f0*/  ISETP.GE.AND P3, PT, R10, RZ, PT ;  /* 0x000000ff0a00720c */ /* 0x000fe20003f66270 */
[----:B0-----:R-:W-:Y:S02]  /*5400*/  IMAD.MOV.U32 R0, RZ, RZ, R7 ;  /* 0x000000ffff007224 */ /* 0x001fe400078e0007 */
[C---:B------:R-:W-:Y:S01]  /*5410*/  IMAD R17, R8.reuse, R11, R17 ;  /* 0x0000000b08117224 */ /* 0x040fe200078e0211 */
[----:B------:R-:W-:Y:S01]  /*5420*/  IABS R11, R5 ;  /* 0x00000005000b7213 */ /* 0x000fe20000000000 */
[----:B------:R-:W-:Y:S01]  /*5430*/  @!P6 IMAD.MOV R0, RZ, RZ, -R0 ;  /* 0x000000ffff00e224 */ /* 0x000fe200078e0a00 */
[C---:B------:R-:W-:Y:S01]  /*5440*/  ISETP.GT.U32.AND P6, PT, R8.reuse, R19, PT ;  /* 0x000000130800720c */ /* 0x040fe20003fc4070 */
[----:B------:R-:W-:Y:S01]  /*5450*/  IMAD R16, R8, R4, R16 ;  /* 0x0000000408107224 */ /* 0x000fe200078e0210 */
[----:B------:R-:W-:Y:S01]  /*5460*/  IADD3 R4, R28, 0x22, RZ ;  /* 0x000000221c047810 */ /* 0x000fe20007ffe0ff */
[----:B------:R-:W-:Y:S01]  /*5470*/  @!P1 IMAD.IADD R18, R18, 0x1, -R8 ;  /* 0x0000000112129824 */ /* 0x000fe200078e0a08 */
[----:B------:R0:W-:Y:S01]  /*5480*/  STL [R1+0x70], R0 ;  /* 0x0000700001007387 */ /* 0x0001e20000100800 */
[----:B------:R-:W-:Y:S01]  /*5490*/  IMAD.HI.U32 R13, R6, R11, RZ ;  /* 0x0000000b060d7227 */ /* 0x000fe200078e00ff */
[----:B------:R-:W-:-:S02]  /*54a0*/  ISETP.GT.U32.AND P1, PT, R8, R16, PT ;  /* 0x000000100800720c */ /* 0x000fc40003f24070 */
[----:B------:R-:W-:Y:S01]  /*54b0*/  IABS R7, R4 ;  /* 0x0000000400077213 */ /* 0x000fe20000000000 */
[----:B------:R-:W-:-:S04]  /*54c0*/  IMAD.MOV R13, RZ, RZ, -R13 ;  /* 0x000000ffff0d7224 */ /* 0x000fc800078e0a0d */
[----:B------:R-:W-:Y:S01]  /*54d0*/  @!P6 IMAD.IADD R19, R19, 0x1, -R8 ;  /* 0x000000011313e824 */ /* 0x000fe200078e0a08 */
[----:B------:R-:W-:Y:S01]  /*54e0*/  ISETP.GT.U32.AND P6, PT, R8, R14, PT ;  /* 0x0000000e0800720c */ /* 0x000fe20003fc4070 */
[----:B0-----:R-:W-:Y:S01]  /*54f0*/  IMAD.MOV.U32 R0, RZ, RZ, R3 ;  /* 0x000000ffff007224 */ /* 0x001fe200078e0003 */
[C---:B------:R-:W-:Y:S01]  /*5500*/  IADD3 R3, R28.reuse, 0x20, RZ ;  /* 0x000000201c037810 */ /* 0x040fe20007ffe0ff */
[----:B------:R-:W-:Y:S01]  /*5510*/  IMAD.MOV.U32 R9, RZ, RZ, R19 ;  /* 0x000000ffff097224 */ /* 0x000fe200078e0013 */
[----:B------:R-:W-:Y:S01]  /*5520*/  IADD3 R19, R28, 0x16, RZ ;  /* 0x000000161c137810 */ /* 0x000fe20007ffe0ff */
[----:B------:R-:W-:Y:S01]  /*5530*/  @!P4 IMAD.MOV R0, RZ, RZ, -R0 ;  /* 0x000000ffff00c224 */ /* 0x000fe200078e0a00 */
[----:B------:R-:W-:Y:S01]  /*5540*/  ISETP.GT.U32.AND P4, PT, R8, R17, PT ;  /* 0x000000110800720c */ /* 0x000fe20003f84070 */
[--C-:B------:R-:W-:Y:S01]  /*5550*/  @!P1 IMAD.IADD R16, R16, 0x1, -R8.reuse ;  /* 0x0000000110109824 */ /* 0x100fe200078e0a08 */
[----:B------:R-:W-:Y:S01]  /*5560*/  IABS R10, R3 ;  /* 0x00000003000a7213 */ /* 0x000fe20000000000 */
[C---:B------:R-:W-:Y:S01]  /*5570*/  IMAD R11, R8.reuse, R13, R11 ;  /* 0x0000000d080b7224 */ /* 0x040fe200078e020b */
[----:B------:R0:W-:Y:S01]  /*5580*/  STL [R1+0x6c], R0 ;  /* 0x00006c0001007387 */ /* 0x0001e20000100800 */
[----:B------:R-:W-:Y:S01]  /*5590*/  @!P5 IMAD.MOV R9, RZ, RZ, -R9 ;  /* 0x000000ffff09d224 */ /* 0x000fe200078e0a09 */
[----:B------:R-:W-:Y:S01]  /*55a0*/  ISETP.GT.U32.AND P5, PT, R8, R16, PT ;  /* 0x000000100800720c */ /* 0x000fe20003fa4070 */
[----:B------:R-:W-:-:S03]  /*55b0*/  @!P6 IMAD.IADD R14, R14, 0x1, -R8 ;  /* 0x000000010e0ee824 */ /* 0x000fc600078e0a08 */
[----:B------:R-:W-:Y:S02]  /*55c0*/  STL [R1+0x68], R9 ;  /* 0x0000680901007387 */ /* 0x000fe40000100800 */
[----:B------:R-:W-:Y:S01]  /*55d0*/  ISETP.GT.U32.AND P1, PT, R8, R14, PT ;  /* 0x0000000e0800720c */ /* 0x000fe20003f24070 */
[----:B------:R-:W-:Y:S01]  /*55e0*/  @!P4 IMAD.IADD R17, R17, 0x1, -R8 ;  /* 0x000000011111c824 */ /* 0x000fe200078e0a08 */
[----:B------:R-:W-:Y:S01]  /*55f0*/  ISETP.GE.AND P4, PT, R2, RZ, PT ;  /* 0x000000ff0200720c */ /* 0x000fe20003f86270 */
[----:B------:R-:W-:Y:S02]  /*5600*/  IMAD.MOV.U32 R2, RZ, RZ, R12 ;  /* 0x000000ffff027224 */ /* 0x000fe400078e000c */
[----:B------:R-:W-:Y:S01]  /*5610*/  IMAD.HI.U32 R12, R6, R7, RZ ;  /* 0x00000007060c7227 */ /* 0x000fe200078e00ff */
[----:B------:R-:W-:-:S03]  /*5620*/  ISETP.GT.U32.AND P6, PT, R8, R17, PT ;  /* 0x000000110800720c */ /* 0x000fc60003fc4070 */
[----:B------:R-:W-:Y:S02]  /*5630*/  IMAD.MOV R12, RZ, RZ, -R12 ;  /* 0x000000ffff0c7224 */ /* 0x000fe400078e0a0c */
[----:B0-----:R-:W-:Y:S01]  /*5640*/  IMAD.MOV.U32 R0, RZ, RZ, R18 ;  /* 0x000000ffff007224 */ /* 0x001fe200078e0012 */
[----:B------:R-:W-:Y:S01]  /*5650*/  IADD3 R18, R28, 0x15, RZ ;  /* 0x000000151c127810 */ /* 0x000fe20007ffe0ff */
[----:B------:R-:W-:Y:S01]  /*5660*/  IMAD R7, R8, R12, R7 ;  /* 0x0000000c08077224 */ /* 0x000fe200078e0207 */
[----:B------:R-:W-:Y:S01]  /*5670*/  IADD3 R12, R28, 0x1f, RZ ;  /* 0x0000001f1c0c7810 */ /* 0x000fe20007ffe0ff */
[----:B------:R-:W-:Y:S02]  /*5680*/  @!P1 IMAD.IADD R14, R14, 0x1, -R8 ;  /* 0x000000010e0e9824 */ /* 0x000fe400078e0a08 */
[----:B------:R-:W-:Y:S01]  /*5690*/  @!P2 IMAD.MOV R0, RZ, RZ, -R0 ;  /* 0x000000ffff00a224 */ /* 0x000fe200078e0a00 */
[C---:B------:R-:W-:Y:S01]  /*56a0*/  ISETP.GT.U32.AND P1, PT, R8.reuse, R7, PT ;  /* 0x000000070800720c */ /* 0x040fe20003f24070 */
[----:B------:R-:W-:Y:S01]  /*56b0*/  @!P6 IMAD.IADD R17, R17, 0x1, -R8 ;  /* 0x000000011111e824 */ /* 0x000fe200078e0a08 */
[----:B------:R-:W-:Y:S01]  /*56c0*/  ISETP.GT.U32.AND P6, PT, R8, R11, PT ;  /* 0x0000000b0800720c */ /* 0x000fe20003fc4070 */
[----:B------:R-:W-:Y:S01]  /*56d0*/  IMAD.HI.U32 R13, R6, R2, RZ ;  /* 0x00000002060d7227 */ /* 0x000fe200078e00ff */
[----:B------:R0:W-:Y:S01]  /*56e0*/  STL [R1+0x64], R0 ;  /* 0x0000640001007387 */ /* 0x0001e20000100800 */
[----:B------:R-:W-:-:S02]  /*56f0*/  ISETP.GE.AND P2, PT, R5, RZ, PT ;  /* 0x000000ff0500720c */ /* 0x000fc40003f46270 */
[----:B------:R-:W-:Y:S02]  /*5700*/  IMAD.MOV R13, RZ, RZ, -R13 ;  /* 0x000000ffff0d7224 */ /* 0x000fe400078e0a0d */
[----:B------:R-:W-:-:S04]  /*5710*/  IMAD.HI.U32 R5, R6, R10, RZ ;  /* 0x0000000a06057227 */ /* 0x000fc800078e00ff */
[----:B------:R-:W-:Y:S01]  /*5720*/  IMAD R2, R8, R13, R2 ;  /* 0x0000000d08027224 */ /* 0x000fe200078e0202 */
[----:B------:R-:W-:Y:S01]  /*5730*/  IABS R13, R12 ;  /* 0x0000000c000d7213 */ /* 0x000fe20000000000 */
[----:B0-----:R-:W-:Y:S02]  /*5740*/  IMAD.MOV.U32 R0, RZ, RZ, R17 ;  /* 0x000000ffff007224 */ /* 0x001fe400078e0011 */
[----:B------:R-:W-:Y:S01]  /*5750*/  @!P5 IMAD.IADD R16, R16, 0x1, -R8 ;  /* 0x000000011010d824 */ /* 0x000fe200078e0a08 */
[----:B------:R-:W-:Y:S01]  /*5760*/  ISETP.GE.AND P5, PT, R4, RZ, PT ;  /* 0x000000ff0400720c */ /* 0x000fe20003fa6270 */
[----:B------:R-:W-:Y:S01]  /*5770*/  @!P0 IMAD.MOV R0, RZ, RZ, -R0 ;  /* 0x000000ffff008224 */ /* 0x000fe200078e0a00 */
[----:B------:R-:W-:Y:S01]  /*5780*/  IADD3 R4, R28, 0x1e, RZ ;  /* 0x0000001e1c047810 */ /* 0x000fe20007ffe0ff */
[----:B------:R-:W-:Y:S02]  /*5790*/  IMAD.MOV R5, RZ, RZ, -R5 ;  /* 0x000000ffff057224 */ /* 0x000fe400078e0a05 */
[--C-:B------:R-:W-:Y:S01]  /*57a0*/  @!P1 IMAD.IADD R7, R7, 0x1, -R8.reuse ;  /* 0x0000000107079824 */ /* 0x100fe200078e0a08 */
[----:B------:R0:W-:Y:S01]  /*57b0*/  STL [R1+0x60], R0 ;  /* 0x0000600001007387 */ /* 0x0001e20000100800 */
[----:B------:R-:W-:Y:S01]  /*57c0*/  @!P6 IMAD.IADD R11, R11, 0x1, -R8 ;  /* 0x000000010b0be824 */ /* 0x000fe200078e0a08 */
[C---:B------:R-:W-:Y:S01]  /*57d0*/  ISETP.GT.U32.AND P6, PT, R8.reuse, R2, PT ;  /* 0x000000020800720c */ /* 0x040fe20003fc4070 */
[C---:B------:R-:W-:Y:S01]  /*57e0*/  IMAD R10, R8.reuse, R5, R10 ;  /* 0x00000005080a7224 */ /* 0x040fe200078e020a */
[----:B------:R-:W-:Y:S01]  /*57f0*/  IABS R5, R4 ;  /* 0x0000000400057213 */ /* 0x000fe20000000000 */
[----:B------:R-:W-:Y:S01]  /*5800*/  IMAD.MOV.U32 R9, RZ, RZ, R14 ;  /* 0x000000ffff097224 */ /* 0x000fe200078e000e */
[----:B------:R-:W-:Y:S01]  /*5810*/  ISETP.GT.U32.AND P0, PT, R8, R7, PT ;  /* 0x000000070800720c */ /* 0x000fe20003f04070 */
[----:B------:R-:W-:Y:S01]  /*5820*/  IMAD.HI.U32 R14, R6, R13, RZ ;  /* 0x0000000d060e7227 */ /* 0x000fe200078e00ff */
[----:B------:R-:W-:-:S03]  /*5830*/  ISETP.GT.U32.AND P1, PT, R8, R11, PT ;  /* 0x0000000b0800720c */ /* 0x000fc60003f24070 */
[----:B0-----:R-:W-:Y:S02]  /*5840*/  IMAD.MOV.U32 R0, RZ, RZ, R16 ;  /* 0x000000ffff007224 */ /* 0x001fe400078e0010 */
[----:B------:R-:W-:Y:S01]  /*5850*/  @!P3 IMAD.MOV R9, RZ, RZ, -R9 ;  /* 0x000000ffff09b224 */ /* 0x000fe200078e0a09 */
[----:B------:R-:W-:Y:S01]  /*5860*/  ISETP.GT.U32.AND P3, PT, R8, R10, PT ;  /* 0x0000000a0800720c */ /* 0x000fe20003f64070 */
[----:B------:R-:W-:Y:S01]  /*5870*/  @!P4 IMAD.MOV R0, RZ, RZ, -R0 ;  /* 0x000000ffff00c224 */ /* 0x000fe200078e0a00 */
[----:B------:R-:W-:Y:S01]  /*5880*/  ISETP.GE.AND P4, PT, R15, RZ, PT ;  /* 0x000000ff0f00720c */ /* 0x000fe20003f86270 */
[----:B------:R-:W-:Y:S01]  /*5890*/  IMAD.HI.U32 R15, R6, R5, RZ ;  /* 0x00000005060f7227 */ /* 0x000fe200078e00ff */
[----:B------:R-:W-:Y:S03]  /*58a0*/  STL [R1+0x5c], R9 ;  /* 0x00005c0901007387 */ /* 0x000fe60000100800 */
[----:B------:R-:W-:Y:S01]  /*58b0*/  IMAD.MOV R15, RZ, RZ, -R15 ;  /* 0x000000ffff0f7224 */ /* 0x000fe200078e0a0f */
[----:B------:R0:W-:Y:S01]  /*58c0*/  STL [R1+0x58], R0 ;  /* 0x0000580001007387 */ /* 0x0001e20000100800 */
[----:B------:R-:W-:-:S02]  /*58d0*/  @!P6 IMAD.IADD R2, R2, 0x1, -R8 ;  /* 0x000000010202e824 */ /* 0x000fc400078e0a08 */
[--C-:B------:R-:W-:Y:S01]  /*58e0*/  @!P0 IMAD.IADD R7, R7, 0x1, -R8.reuse ;  /* 0x0000000107078824 */ /* 0x100fe200078e0a08 */
[----:B------:R-:W-:Y:S01]  /*58f0*/  ISETP.GE.AND P0, PT, R12, RZ, PT ;  /* 0x000000ff0c00720c */ /* 0x000fe20003f06270 */
[C---:B------:R-:W-:Y:S01]  /*5900*/  IMAD R5, R8.reuse, R15, R5 ;  /* 0x0000000f08057224 */ /* 0x040fe200078e0205 */
[C---:B------:R-:W-:Y:S01]  /*5910*/  ISETP.GT.U32.AND P6, PT, R8.reuse, R2, PT ;  /* 0x000000020800720c */ /* 0x040fe20003fc4070 */
[----:B------:R-:W-:Y:S01]  /*5920*/  @!P5 IMAD.MOV R7, RZ, RZ, -R7 ;  /* 0x000000ffff07d224 */ /* 0x000fe200078e0a07 */
[----:B------:R-:W-:Y:S01]  /*5930*/  IABS R12, R19 ;  /* 0x00000013000c7213 */ /* 0x000fe20000000000 */
[--C-:B------:R-:W-:Y:S01]  /*5940*/  @!P1 IMAD.IADD R11, R11, 0x1, -R8.reuse ;  /* 0x000000010b0b9824 */ /* 0x100fe200078e0a08 */
[----:B------:R-:W-:Y:S01]  /*5950*/  ISETP.GT.U32.AND P5, PT, R8, R5, PT ;  /* 0x000000050800720c */ /* 0x000fe20003fa4070 */
[----:B------:R-:W-:Y:S01]  /*5960*/  @!P3 IMAD.IADD R10, R10, 0x1, -R8 ;  /* 0x000000010a0ab824 */ /* 0x000fe200078e0a08 */
[----:B------:R-:W-:Y:S01]  /*5970*/  ISETP.GE.AND P1, PT, R3, RZ, PT ;  /* 0x000000ff0300720c */ /* 0x000fe20003f26270 */
[----:B------:R-:W-:-:S02]  /*5980*/  IMAD.MOV R14, RZ, RZ, -R14 ;  /* 0x000000ffff0e7224 */ /* 0x000fc400078e0a0e */
[----:B0-----:R-:W-:Y:S01]  /*5990*/  IMAD.MOV.U32 R0, RZ, RZ, R11 ;  /* 0x000000ffff007224 */ /* 0x001fe200078e000b */
[C---:B------:R-:W-:Y:S01]  /*59a0*/  ISETP.GT.U32.AND P3, PT, R8.reuse, R10, PT ;  /* 0x0000000a0800720c */ /* 0x040fe20003f64070 */
[----:B------:R-:W-:Y:S01]  /*59b0*/  IMAD R3, R8, R14, R13 ;  /* 0x0000000e08037224 */ /* 0x000fe200078e020d */
[C---:B------:R-:W-:Y:S01]  /*59c0*/  IADD3 R14, R28.reuse, 0x1c, RZ ;  /* 0x0000001c1c0e7810 */ /* 0x040fe20007ffe0ff */
[----:B------:R-:W-:Y:S01]  /*59d0*/  @!P2 IMAD.MOV R0, RZ, RZ, -R0 ;  /* 0x000000ffff00a224 */ /* 0x000fe200078e0a00 */
[----:B------:R-:W-:Y:S01]  /*59e0*/  IADD3 R11, R28, 0x1d, RZ ;  /* 0x0000001d1c0b7810 */ /* 0x000fe20007ffe0ff */
[--C-:B------:R-:W-:Y:S01]  /*59f0*/  @!P6 IMAD.IADD R2, R2, 0x1, -R8.reuse ;  /* 0x000000010202e824 */ /* 0x100fe200078e0a08 */
[----:B------:R-:W-:Y:S01]  /*5a00*/  ISETP.GT.U32.AND P6, PT, R8, R3, PT ;  /* 0x000000030800720c */ /* 0x000fe20003fc4070 */
[----:B------:R-:W-:Y:S01]  /*5a10*/  @!P5 IMAD.IADD R5, R5, 0x1, -R8 ;  /* 0x000000010505d824 */ /* 0x000fe200078e0a08 */
[----:B------:R0:W-:Y:S01]  /*5a20*/  STL [R1+0x54], R0 ;  /* 0x0000540001007387 */ /* 0x0001e20000100800 */
[----:B------:R-:W-:-:S02]  /*5a30*/  ISETP.GE.AND P2, PT, R4, RZ, PT ;  /* 0x000000ff0400720c */ /* 0x000fc40003f46270 */
[----:B------:R-:W-:Y:S01]  /*5a40*/  IABS R4, R11 ;  /* 0x0000000b00047213 */ /* 0x000fe20000000000 */
[----:B------:R1:W-:Y:S01]  /*5a50*/  STL [R1+0x50], R7 ;  /* 0x0000500701007387 */ /* 0x0003e20000100800 */
[----:B------:R-:W-:Y:S01]  /*5a60*/  ISETP.GT.U32.AND P5, PT, R8, R5, PT ;  /* 0x000000050800720c */ /* 0x000fe20003fa4070 */
[----:B------:R-:W-:Y:S01]  /*5a70*/  @!P3 IMAD.IADD R10, R10, 0x1, -R8 ;  /* 0x000000010a0ab824 */ /* 0x000fe200078e0a08 */
[----:B------:R-:W-:Y:S02]  /*5a80*/  ISETP.GE.AND P3, PT, R14, RZ, PT ;  /* 0x000000ff0e00720c */ /* 0x000fe40003f66270 */
[----:B------:R-:W-:Y:S01]  /*5a90*/  IABS R14, R14 ;  /* 0x0000000e000e7213 */ /* 0x000fe20000000000 */
[----:B0-----:R-:W-:Y:S01]  /*5aa0*/  IMAD.MOV.U32 R0, RZ, RZ, R2 ;  /* 0x000000ffff007224 */ /* 0x001fe200078e0002 */
[----:B------:R-:W-:Y:S01]  /*5ab0*/  IADD3 R2, R28, 0x1b, RZ ;  /* 0x0000001b1c027810 */ /* 0x000fe20007ffe0ff */
[----:B------:R-:W-:Y:S01]  /*5ac0*/  @!P6 IMAD.IADD R3, R3, 0x1, -R8 ;  /* 0x000000010303e824 */ /* 0x000fe200078e0a08 */
[----:B------:R-:W-:Y:S01]  /*5ad0*/  IABS R13, R18 ;  /* 0x00000012000d7213 */ /* 0x000fe20000000000 */
[----:B------:R-:W-:Y:S01]  /*5ae0*/  @!P4 IMAD.MOV R0, RZ, RZ, -R0 ;  /* 0x000000ffff00c224 */ /* 0x000fe200078e0a00 */
[----:B------:R-:W-:Y:S01]  /*5af0*/  IABS R15, R2 ;  /* 0x00000002000f7213 */ /* 0x000fe20000000000 */
[----:B-1----:R-:W-:Y:S01]  /*5b00*/  IMAD.HI.U32 R7, R6, R4, RZ ;  /* 0x0000000406077227 */ /* 0x002fe200078e00ff */
[----:B------:R-:W-:-:S02]  /*5b10*/  ISETP.GT.U32.AND P6, PT, R8, R3, PT ;  /* 0x000000030800720c */ /* 0x000fc40003fc4070 */
[----:B------:R0:W-:Y:S01]  /*5b20*/  STL [R1+0x48], R0 ;  /* 0x0000480001007387 */ /* 0x0001e20000100800 */
[----:B------:R-:W-:Y:S01]  /*5b30*/  @!P5 IMAD.IADD R5, R5, 0x1, -R8 ;  /* 0x000000010505d824 */ /* 0x000fe200078e0a08 */
[----:B------:R-:W-:Y:S01]  /*5b40*/  ISETP.GE.AND P4, PT, R11, RZ, PT ;  /* 0x000000ff0b00720c */ /* 0x000fe20003f86270 */
[----:B------:R-:W-:Y:S02]  /*5b50*/  IMAD.MOV R7, RZ, RZ, -R7 ;  /* 0x000000ffff077224 */ /* 0x000fe400078e0a07 */
[----:B0-----:R-:W-:Y:S02]  /*5b60*/  IMAD.MOV.U32 R0, RZ, RZ, R10 ;  /* 0x000000ffff007224 */ /* 0x001fe400078e000a */
[----:B------:R-:W-:-:S04]  /*5b70*/  IMAD.HI.U32 R10, R6, R14, RZ ;  /* 0x0000000e060a7227 */ /* 0x000fc800078e00ff */
[----:B------:R-:W-:Y:S01]  /*5b80*/  @!P1 IMAD.MOV R0, RZ, RZ, -R0 ;  /* 0x000000ffff009224 */ /* 0x000fe200078e0a00 */
[----:B------:R-:W-:Y:S01]  /*5b90*/  ISETP.GE.AND P1, PT, R2, RZ, PT ;  /* 0x000000ff0200720c */ /* 0x000fe20003f26270 */
[----:B------:R-:W-:Y:S02]  /*5ba0*/  IMAD.MOV R10, RZ, RZ, -R10 ;  /* 0x000000ffff0a7224 */ /* 0x000fe400078e0a0a */
[C---:B------:R-:W-:Y:S01]  /*5bb0*/  IMAD R2, R8.reuse, R7, R4 ;  /* 0x0000000708027224 */ /* 0x040fe200078e0204 */
[----:B------:R0:W-:Y:S01]  /*5bc0*/  STL [R1+0x44], R0 ;  /* 0x0000440001007387 */ /* 0x0001e20000100800 */
[----:B------:R-:W-:Y:S01]  /*5bd0*/  IMAD R14, R8, R10, R14 ;  /* 0x0000000a080e7224 */ /* 0x000fe200078e020e */
[----:B------:R-:W-:Y:S01]  /*5be0*/  IADD3 R7, R28, 0x1a, RZ ;  /* 0x0000001a1c077810 */ /* 0x000fe20007ffe0ff */
[----:B------:R-:W-:Y:S01]  /*5bf0*/  @!P6 IMAD.IADD R3, R3, 0x1, -R8 ;  /* 0x000000010303e824 */ /* 0x000fe200078e0a08 */
[----:B------:R-:W-:Y:S01]  /*5c00*/  ISETP.GT.U32.AND P6, PT, R8, R2, PT ;  /* 0x000000020800720c */ /* 0x000fe20003fc4070 */
[----:B------:R-:W-:Y:S01]  /*5c10*/  IMAD.HI.U32 R4, R6, R15, RZ ;  /* 0x0000000f06047227 */ /* 0x000fe200078e00ff */
[----:B------:R-:W-:-:S02]  /*5c20*/  IABS R17, R7 ;  /* 0x0000000700117213 */ /* 0x000fc40000000000 */
[----:B------:R-:W-:Y:S01]  /*5c30*/  ISETP.GE.AND P5, PT, R7, RZ, PT ;  /* 0x000000ff0700720c */ /* 0x000fe20003fa6270 */
[----:B------:R-:W-:Y:S01]  /*5c40*/  IMAD.MOV.U32 R9, RZ, RZ, R3 ;  /* 0x000000ffff097224 */ /* 0x000fe200078e0003 */
[----:B------:R-:W-:Y:S01]  /*5c50*/  IADD3 R7, R28, 0x19, RZ ;  /* 0x000000191c077810 */ /* 0x000fe20007ffe0ff */
[----:B0-----:R-:W-:Y:S02]  /*5c60*/  IMAD.MOV.U32 R0, RZ, RZ, R5 ;  /* 0x000000ffff007224 */ /* 0x001fe400078e0005 */
[----:B------:R-:W-:Y:S02]  /*5c70*/  IMAD.MOV R4, RZ, RZ, -R4 ;  /* 0x000000ffff047224 */ /* 0x000fe400078e0a04 */
[----:B------:R-:W-:Y:S01]  /*5c80*/  @!P2 IMAD.MOV R0, RZ, RZ, -R0 ;  /* 0x000000ffff00a224 */ /* 0x000fe200078e0a00 */
[----:B------:R-:W-:Y:S01]  /*5c90*/  ISETP.GT.U32.AND P2, PT, R8, R14, PT ;  /* 0x0000000e0800720c */ /* 0x000fe20003f44070 */
[----:B------:R-:W-:-:S04]  /*5ca0*/  IMAD.HI.U32 R3, R6, R17, RZ ;  /* 0x0000001106037227 */ /* 0x000fc800078e00ff */
[----:B------:R-:W-:Y:S01]  /*5cb0*/  @!P0 IMAD.MOV R9, RZ, RZ, -R9 ;  /* 0x000000ffff098224 */ /* 0x000fe200078e0a09 */
[----:B------:R-:W-:Y:S01]  /*5cc0*/  ISETP.GE.AND P0, PT, R7, RZ, PT ;  /* 0x000000ff0700720c */ /* 0x000fe20003f06270 */
[----:B------:R-:W-:Y:S01]  /*5cd0*/  IMAD R15, R8, R4, R15 ;  /* 0x00000004080f7224 */ /* 0x000fe200078e020f */
[----:B------:R-:W-:Y:S01]  /*5ce0*/  IADD3 R4, R28, 0x18, RZ ;  /* 0x000000181c047810 */ /* 0x000fe20007ffe0ff */
[--C-:B------:R-:W-:Y:S01]  /*5cf0*/  @!P6 IMAD.IADD R2, R2, 0x1, -R8.reuse ;  /* 0x000000010202e824 */ /* 0x100fe200078e0a08 */
[----:B------:R-:W-:Y:S01]  /*5d00*/  IABS R7, R7 ;  /* 0x0000000700077213 */ /* 0x000fe20000000000 */
[----:B------:R-:W-:Y:S01]  /*5d10*/  IMAD.MOV R3, RZ, RZ, -R3 ;  /* 0x000000ffff037224 */ /* 0x000fe200078e0a03 */
[----:B------:R-:W-:Y:S01]  /*5d20*/  IABS R10, R4 ;  /* 0x00000004000a7213 */ /* 0x000fe20000000000 */
[----:B------:R-:W-:Y:S01]  /*5d30*/  @!P2 IMAD.IADD R14, R14, 0x1, -R8 ;  /* 0x000000010e0ea824 */ /* 0x000fe200078e0a08 */
[C---:B------:R-:W-:Y:S01]  /*5d40*/  ISETP.GT.U32.AND P6, PT, R8.reuse, R2, PT ;  /* 0x000000020800720c */ /* 0x040fe20003fc4070 */
[----:B------:R-:W-:Y:S01]  /*5d50*/  IMAD R17, R8, R3, R17 ;  /* 0x0000000308117224 */ /* 0x000fe200078e0211 */
[----:B------:R-:W-:Y:S01]  /*5d60*/  IADD3 R3, R28, 0x17, RZ ;  /* 0x000000171c037810 */ /* 0x000fe20007ffe0ff */
[----:B------:R-:W-:Y:S01]  /*5d70*/  IMAD.HI.U32 R5, R6, R7, RZ ;  /* 0x0000000706057227 */ /* 0x000fe200078e00ff */
[----:B------:R-:W-:Y:S01]  /*5d80*/  ISETP.GT.U32.AND P2, PT, R8, R14, PT ;  /* 0x0000000e0800720c */ /* 0x000fe20003f44070 */
[----:B------:R0:W-:Y:S01]  /*5d90*/  STL [R1+0x40], R9 ;  /* 0x0000400901007387 */ /* 0x0001e20000100800 */
[----:B------:R-:W-:Y:S01]  /*5da0*/  IABS R11, R3 ;  /* 0x00000003000b7213 */ /* 0x000fe20000000000 */
[----:B------:R-:W-:-:S02]  /*5db0*/  IMAD.HI.U32 R16, R6, R10, RZ ;  /* 0x0000000a06107227 */ /* 0x000fc400078e00ff */
[----:B------:R1:W-:Y:S02]  /*5dc0*/  STL [R1+0x30], R0 ;  /* 0x0000300001007387 */ /* 0x0003e40000100800 */
[----:B------:R-:W-:Y:S02]  /*5dd0*/  IMAD.MOV R5, RZ, RZ, -R5 ;  /* 0x000000ffff057224 */ /* 0x000fe400078e0a05 */
[----:B------:R-:W-:Y:S02]  /*5de0*/  IMAD.MOV R16, RZ, RZ, -R16 ;  /* 0x000000ffff107224 */ /* 0x000fe400078e0a10 */
[----:B------:R-:W-:Y:S02]  /*5df0*/  IMAD R7, R8, R5, R7 ;  /* 0x0000000508077224 */ /* 0x000fe400078e0207 */
[----:B------:R-:W-:Y:S01]  /*5e00*/  @!P2 IMAD.IADD R14, R14, 0x1, -R8 ;  /* 0x000000010e0ea824 */ /* 0x000fe200078e0a08 */
[----:B------:R-:W-:Y:S01]  /*5e10*/  ISETP.GT.U32.AND P2, PT, R8, R17, PT ;  /* 0x000000110800720c */ /* 0x000fe20003f44070 */
[----:B------:R-:W-:-:S04]  /*5e20*/  IMAD.HI.U32 R5, R6, R11, RZ ;  /* 0x0000000b06057227 */ /* 0x000fc800078e00ff */
[----:B------:R-:W-:Y:S02]  /*5e30*/  IMAD R10, R8, R16, R10 ;  /* 0x00000010080a7224 */ /* 0x000fe400078e020a */
[----:B------:R-:W-:Y:S01]  /*5e40*/  @!P6 IMAD.IADD R2, R2, 0x1, -R8 ;  /* 0x000000010202e824 */ /* 0x000fe200078e0a08 */
[C---:B------:R-:W-:Y:S01]  /*5e50*/  ISETP.GT.U32.AND P6, PT, R8.reuse, R15, PT ;  /* 0x0000000f0800720c */ /* 0x040fe20003fc4070 */
[----:B------:R-:W-:Y:S02]  /*5e60*/  IMAD.MOV R16, RZ, RZ, -R5 ;  /* 0x000000ffff107224 */ /* 0x000fe400078e0a05 */
[----:B0-----:R-:W-:Y:S02]  /*5e70*/  IMAD.MOV.U32 R9, RZ, RZ, R2 ;  /* 0x000000ffff097224 */ /* 0x001fe400078e0002 */
[C---:B------:R-:W-:Y:S02]  /*5e80*/  IMAD R11, R8.reuse, R16, R11 ;  /* 0x00000010080b7224 */ /* 0x040fe400078e020b */
[----:B------:R-:W-:Y:S01]  /*5e90*/  @!P4 IMAD.MOV R9, RZ, RZ, -R9 ;  /* 0x000000ffff09c224 */ /* 0x000fe200078e0a09 */
[C---:B------:R-:W-:Y:S01]  /*5ea0*/  ISETP.GT.U32.AND P4, PT, R8.reuse, R7, PT ;  /* 0x000000070800720c */ /* 0x040fe20003f84070 */
[--C-:B------:R-:W-:Y:S01]  /*5eb0*/  @!P2 IMAD.IADD R17, R17, 0x1, -R8.reuse ;  /* 0x000000011111a824 */ /* 0x100fe200078e0a08 */
[----:B------:R-:W-:Y:S01]  /*5ec0*/  ISETP.GT.U32.AND P2, PT, R8, R11, PT ;  /* 0x0000000b0800720c */ /* 0x000fe20003f44070 */
[----:B------:R-:W-:Y:S01]  /*5ed0*/  IMAD.HI.U32 R2, R6, R13, RZ ;  /* 0x0000000d06027227 */ /* 0x000fe200078e00ff */
[----:B------:R-:W-:Y:S03]  /*5ee0*/  STL [R1+0x2c], R9 ;  /* 0x00002c0901007387 */ /* 0x000fe60000100800 */
[----:B------:R-:W-:-:S02]  /*5ef0*/  @!P6 IMAD.IADD R15, R15, 0x1, -R8 ;  /* 0x000000010f0fe824 */ /* 0x000fc400078e0a08 */
[----:B------:R-:W-:Y:S02]  /*5f00*/  IMAD.MOV R2, RZ, RZ, -R2 ;  /* 0x000000ffff027224 */ /* 0x000fe400078e0a02 */
[----:B-1----:R-:W-:Y:S01]  /*5f10*/  IMAD.MOV.U32 R0, RZ, RZ, R14 ;  /* 0x000000ffff007224 */ /* 0x002fe200078e000e */
[C---:B------:R-:W-:Y:S01]  /*5f20*/  ISETP.GT.U32.AND P6, PT, R8.reuse, R15, PT ;  /* 0x0000000f0800720c */ /* 0x040fe20003fc4070 */
[----:B------:R-:W-:Y:S01]  /*5f30*/  IMAD R13, R8, R2, R13 ;  /* 0x00000002080d7224 */ /* 0x000fe200078e020d */
[----:B------:R-:W-:Y:S01]  /*5f40*/  IADD3 R2, R28, 0x14, RZ ;  /* 0x000000141c027810 */ /* 0x000fe20007ffe0ff */
[----:B------:R-:W-:Y:S01]  /*5f50*/  @!P3 IMAD.MOV R0, RZ, RZ, -R0 ;  /* 0x000000ffff00b224 */ /* 0x000fe200078e0a00 */
[C---:B------:R-:W-:Y:S01]  /*5f60*/  ISETP.GT.U32.AND P3, PT, R8.reuse, R10, PT ;  /* 0x0000000a0800720c */ /* 0x040fe20003f64070 */
[--C-:B------:R-:W-:Y:S01]  /*5f70*/  @!P4 IMAD.IADD R7, R7, 0x1, -R8.reuse ;  /* 0x000000010707c824 */ /* 0x100fe200078e0a08 */
[----:B------:R-:W-:Y:S01]  /*5f80*/  ISETP.GT.U32.AND P4, PT, R8, R17, PT ;  /* 0x000000110800720c */ /* 0x000fe20003f84070 */
[----:B------:R-:W-:Y:S01]  /*5f90*/  @!P2 IMAD.IADD R11, R11, 0x1, -R8 ;  /* 0x000000010b0ba824 */ /* 0x000fe200078e0a08 */
[----:B------:R-:W-:Y:S01]  /*5fa0*/  IABS R14, R2 ;  /* 0x00000002000e7213 */ /* 0x000fe20000000000 */
[----:B------:R-:W-:Y:S01]  /*5fb0*/  IMAD.HI.U32 R5, R6, R12, RZ ;  /* 0x0000000c06057227 */ /* 0x000fe200078e00ff */
[----:B------:R0:W-:Y:S02]  /*5fc0*/  STL [R1+0x28], R0 ;  /* 0x0000280001007387 */ /* 0x0001e40000100800 */
[----:B------:R-:W-:Y:S01]  /*5fd0*/  ISETP.GT.U32.AND P2, PT, R8, R11, PT ;  /* 0x0000000b0800720c */ /* 0x000fe20003f44070 */
[----:B------:R-:W-:-:S02]  /*5fe0*/  IMAD.MOV R5, RZ, RZ, -R5 ;  /* 0x000000ffff057224 */ /* 0x000fc400078e0a05 */
[----:B------:R-:W-:-:S04]  /*5ff0*/  IMAD.HI.U32 R20, R6, R14, RZ ;  /* 0x0000000e06147227 */ /* 0x000fc800078e00ff */
[----:B------:R-:W-:Y:S01]  /*6000*/  @!P6 IMAD.IADD R15, R15, 0x1, -R8 ;  /* 0x000000010f0fe824 */ /* 0x000fe200078e0a08 */
[----:B------:R-:W-:Y:S01]  /*6010*/  ISETP.GE.AND P6, PT, R4, RZ, PT ;  /* 0x000000ff0400720c */ /* 0x000fe20003fc6270 */
[----:B------:R-:W-:Y:S01]  /*6020*/  IMAD R12, R8, R5, R12 ;  /* 0x00000005080c7224 */ /* 0x000fe200078e020c */
[C---:B------:R-:W-:Y:S01]  /*6030*/  IADD3 R4, R28.reuse, 0x13, RZ ;  /* 0x000000131c047810 */ /* 0x040fe20007ffe0ff */
[----:B------:R-:W-:Y:S01]  /*6040*/  IMAD.MOV R20, RZ, RZ, -R20 ;  /* 0x000000ffff147224 */ /* 0x000fe200078e0a14 */
[----:B------:R-:W-:Y:S01]  /*6050*/  IADD3 R5, R28, 0x12, RZ ;  /* 0x000000121c057810 */ /* 0x000fe20007ffe0ff */
[--C-:B------:R-:W-:Y:S01]  /*6060*/  @!P3 IMAD.IADD R10, R10, 0x1, -R8.reuse ;  /* 0x000000010a0ab824 */ /* 0x100fe200078e0a08 */
[C---:B------:R-:W-:Y:S01]  /*6070*/  ISETP.GT.U32.AND P3, PT, R8.reuse, R7, PT ;  /* 0x000000070800720c */ /* 0x040fe20003f64070 */
[----:B0-----:R-:W-:Y:S01]  /*6080*/  IMAD.MOV.U32 R0, RZ, RZ, R15 ;  /* 0x000000ffff007224 */ /* 0x001fe200078e000f */
[----:B------:R-:W-:Y:S01]  /*6090*/  IABS R15, R4 ;  /* 0x00000004000f7213 */ /* 0x000fe20000000000 */
[----:B------:R-:W-:Y:S01]  /*60a0*/  @!P4 IMAD.IADD R17, R17, 0x1, -R8 ;  /* 0x000000011111c824 */ /* 0x000fe200078e0a08 */
[C---:B------:R-:W-:Y:S01]  /*60b0*/  ISETP.GT.U32.AND P4, PT, R8.reuse, R12, PT ;  /* 0x0000000c0800720c */ /* 0x040fe20003f84070 */
[C---:B------:R-:W-:Y:S01]  /*60c0*/  IMAD R14, R8.reuse, R20, R14 ;  /* 0x00000014080e7224 */ /* 0x040fe200078e020e */
[----:B------:R-:W-:Y:S01]  /*60d0*/  IABS R16, R5 ;  /* 0x0000000500107213 */ /* 0x000fe20000000000 */
[----:B------:R-:W-:Y:S01]  /*60e0*/  @!P1 IMAD.MOV R0, RZ, RZ, -R0 ;  /* 0x000000ffff009224 */ /* 0x000fe200078e0a00 */
[C---:B------:R-:W-:Y:S01]  /*60f0*/  ISETP.GT.U32.AND P1, PT, R8.reuse, R10, PT ;  /* 0x0000000a0800720c */ /* 0x040fe20003f24070 */
[--C-:B------:R-:W-:Y:S01]  /*6100*/  @!P2 IMAD.IADD R11, R11, 0x1, -R8.reuse ;  /* 0x000000010b0ba824 */ /* 0x100fe200078e0a08 */
[----:B------:R-:W-:Y:S01]  /*6110*/  ISETP.GT.U32.AND P2, PT, R8, R14, PT ;  /* 0x0000000e0800720c */ /* 0x000fe20003f44070 */
[----:B------:R-:W-:Y:S01]  /*6120*/  IMAD.HI.U32 R20, R6, R15, RZ ;  /* 0x0000000f06147227 */ /* 0x000fe200078e00ff */
[----:B------:R0:W-:Y:S03]  /*6130*/  STL [R1+0x24], R0 ;  /* 0x0000240001007387 */ /* 0x0001e60000100800 */
[--C-:B------:R-:W-:Y:S01]  /*6140*/  @!P3 IMAD.IADD R7, R7, 0x1, -R8.reuse ;  /* 0x000000010707b824 */ /* 0x100fe200078e0a08 */
[----:B------:R-:W-:Y:S01]  /*6150*/  ISETP.GT.U32.AND P3, PT, R8, R13, PT ;  /* 0x0000000d0800720c */ /* 0x000fe20003f64070 */
[----:B------:R-:W-:Y:S01]  /*6160*/  @!P4 IMAD.IADD R12, R12, 0x1, -R8 ;  /* 0x000000010c0cc824 */ /* 0x000fe200078e0a08 */
[----:B------:R-:W-:Y:S01]  /*6170*/  ISETP.GE.AND P4, PT, R19, RZ, PT ;  /* 0x000000ff1300720c */ /* 0x000fe20003f86270 */
[----:B------:R-:W-:-:S02]  /*6180*/  IMAD.MOV R20, RZ, RZ, -R20 ;  /* 0x000000ffff147224 */ /* 0x000fc400078e0a14 */
[--C-:B------:R-:W-:Y:S01]  /*6190*/  @!P1 IMAD.IADD R10, R10, 0x1, -R8.reuse ;  /* 0x000000010a0a9824 */ /* 0x100fe200078e0a08 */
[----:B------:R-:W-:Y:S01]  /*61a0*/  ISETP.GE.AND P1, PT, R3, RZ, PT ;  /* 0x000000ff0300720c */ /* 0x000fe20003f26270 */
[----:B------:R-:W-:Y:S01]  /*61b0*/  @!P2 IMAD.IADD R14, R14, 0x1, -R8 ;  /* 0x000000010e0ea824 */ /* 0x000fe200078e0a08 */
[----:B------:R-:W-:Y:S01]  /*61c0*/  ISETP.GT.U32.AND P2, PT, R8, R12, PT ;  /* 0x0000000c0800720c */ /* 0x000fe20003f44070 */
[----:B------:R-:W-:-:S04]  /*61d0*/  IMAD.HI.U32 R3, R6, R16, RZ ;  /* 0x0000001006037227 */ /* 0x000fc800078e00ff */
[----:B------:R-:W-:Y:S01]  /*61e0*/  IMAD.MOV R19, RZ, RZ, -R3 ;  /* 0x000000ffff137224 */ /* 0x000fe200078e0a03 */
[----:B------:R-:W-:Y:S01]  /*61f0*/  IADD3 R3, R28, 0x11, RZ ;  /* 0x000000111c037810 */ /* 0x000fe20007ffe0ff */
[----:B------:R-:W-:Y:S01]  /*6200*/  IMAD R15, R8, R20, R15 ;  /* 0x00000014080f7224 */ /* 0x000fe200078e020f */
[----:B------:R-:W-:Y:S01]  /*6210*/  IADD3 R20, R28, 0xe, RZ ;  /* 0x0000000e1c147810 */ /* 0x000fe20007ffe0ff */
[----:B------:R-:W-:Y:S01]  /*6220*/  IMAD R16, R8, R19, R16 ;  /* 0x0000001308107224 */ /* 0x000fe200078e0210 */
[----:B------:R-:W-:Y:S01]  /*6230*/  IADD3 R19, R28, 0xf, RZ ;  /* 0x0000000f1c137810 */ /* 0x000fe20007ffe0ff */
[----:B------:R-:W-:Y:S01]  /*6240*/  @!P6 IMAD.MOV R10, RZ, RZ, -R10 ;  /* 0x000000ffff0ae224 */ /* 0x000fe200078e0a0a */
[----:B------:R-:W-:Y:S01]  /*6250*/  ISETP.GT.U32.AND P6, PT, R8, R15, PT ;  /* 0x0000000f0800720c */ /* 0x000fe20003fc4070 */
[--C-:B------:R-:W-:Y:S01]  /*6260*/  @!P2 IMAD.IADD R12, R12, 0x1, -R8.reuse ;  /* 0x000000010c0ca824 */ /* 0x100fe200078e0a08 */
[----:B------:R-:W-:Y:S01]  /*6270*/  ISETP.GT.U32.AND P2, PT, R8, R16, PT ;  /* 0x000000100800720c */ /* 0x000fe20003f44070 */
[----:B------:R-:W-:Y:S01]  /*6280*/  @!P3 IMAD.IADD R13, R13, 0x1, -R8 ;  /* 0x000000010d0db824 */ /* 0x000fe200078e0a08 */
[----:B------:R-:W-:Y:S01]  /*6290*/  ISETP.GE.AND P3, PT, R18, RZ, PT ;  /* 0x000000ff1200720c */ /* 0x000fe20003f66270 */
[----:B0-----:R-:W-:-:S02]  /*62a0*/  IMAD.MOV.U32 R0, RZ, RZ, R7 ;  /* 0x000000ffff007224 */ /* 0x001fc400078e0007 */
[----:B------:R-:W-:Y:S01]  /*62b0*/  @!P1 IMAD.MOV R11, RZ, RZ, -R11 ;  /* 0x000000ffff0b9224 */ /* 0x000fe200078e0a0b */
[----:B------:R-:W-:Y:S01]  /*62c0*/  ISETP.GE.AND P1, PT, R2, RZ, PT ;  /* 0x000000ff0200720c */ /* 0x000fe20003f26270 */
[----:B------:R-:W-:Y:S01]  /*62d0*/  IMAD.MOV.U32 R9, RZ, RZ, R17 ;  /* 0x000000ffff097224 */ /* 0x000fe200078e0011 */
[----:B------:R-:W-:Y:S01]  /*62e0*/  IABS R17, R3 ;  /* 0x0000000300117213 */ /* 0x000fe20000000000 */
[----:B------:R-:W-:Y:S01]  /*62f0*/  @!P0 IMAD.MOV R0, RZ, RZ, -R0 ;  /* 0x000000ffff008224 */ /* 0x000fe200078e0a00 */
[----:B------:R-:W-:Y:S01]  /*6300*/  ISETP.GT.U32.AND P0, PT, R8, R13, PT ;  /* 0x0000000d0800720c */ /* 0x000fe20003f04070 */
[--C-:B------:R-:W-:Y:S01]  /*6310*/  @!P6 IMAD.IADD R15, R15, 0x1, -R8.reuse ;  /* 0x000000010f0fe824 */ /* 0x100fe200078e0a08 */
[----:B------:R-:W-:Y:S01]  /*6320*/  IADD3 R2, R28, 0x10, RZ ;  /* 0x000000101c027810 */ /* 0x000fe20007ffe0ff */
[----:B------:R-:W-:Y:S01]  /*6330*/  IMAD.HI.U32 R7, R6, R17, RZ ;  /* 0x0000001106077227 */ /* 0x000fe200078e00ff */
[----:B------:R-:W-:Y:S01]  /*6340*/  ISETP.GE.AND P6, PT, R3, RZ, PT ;  /* 0x000000ff0300720c */ /* 0x000fe20003fc6270 */
[----:B------:R0:W-:Y:S01]  /*6350*/  STL [R1+0x83c], R0 ;  /* 0x00083c0001007387 */ /* 0x0001e20000100800 */
[----:B------:R-:W-:Y:S01]  /*6360*/  IABS R18, R2 ;  /* 0x0000000200127213 */ /* 0x000fe20000000000 */
[----:B------:R-:W-:Y:S01]  /*6370*/  @!P2 IMAD.IADD R16, R16, 0x1, -R8 ;  /* 0x000000011010a824 */ /* 0x000fe200078e0a08 */
        /* <DEDUP_REMOVED lines=8> */
[----:B0-----:R-:W-:Y:S01]  /*6400*/  IADD3 R0, R28, 0x3, RZ ;  /* 0x000000031c007810 */ /* 0x001fe20007ffe0ff */
[----:B------:R-:W-:Y:S01]  /*6410*/  @!P4 IMAD.MOV R12, RZ, RZ, -R12 ;  /* 0x000000ffff0cc224 */ /* 0x000fe200078e0a0c */
[C---:B------:R-:W-:Y:S01]  /*6420*/  ISETP.GT.U32.AND P4, PT, R8.reuse, R16, PT ;  /* 0x000000100800720c */ /* 0x040fe20003f84070 */
[----:B------:R-:W-:Y:S01]  /*6430*/  @!P3 IMAD.MOV R13, RZ, RZ, -R13 ;  /* 0x000000ffff0db224 */ /* 0x000fe200078e0a0d */
[C---:B------:R-:W-:Y:S01]  /*6440*/  ISETP.GT.U32.AND P3, PT, R8.reuse, R17, PT ;  /* 0x000000110800720c */ /* 0x040fe20003f64070 */
[----:B------:R-:W-:Y:S01]  /*6450*/  IMAD R18, R8, R3, R18 ;  /* 0x0000000308127224 */ /* 0x000fe200078e0212 */
[----:B------:R-:W-:Y:S01]  /*6460*/  IABS R22, R4 ;  /* 0x0000000400167213 */ /* 0x000fe20000000000 */
[----:B------:R-:W-:-:S02]  /*6470*/  @!P2 IMAD.IADD R15, R15, 0x1, -R8 ;  /* 0x000000010f0fa824 */ /* 0x000fc400078e0a08 */
[----:B------:R-:W-:Y:S01]  /*6480*/  @!P5 IMAD.MOV R9, RZ, RZ, -R9 ;  /* 0x000000ffff09d224 */ /* 0x000fe200078e0a09 */
[C---:B------:R-:W-:Y:S01]  /*6490*/  ISETP.GT.U32.AND P2, PT, R8.reuse, R18, PT ;  /* 0x000000120800720c */ /* 0x040fe20003f44070 */
[----:B------:R-:W-:Y:S01]  /*64a0*/  @!P0 IMAD.MOV R15, RZ, RZ, -R15 ;  /* 0x000000ffff0f8224 */ /* 0x000fe200078e0a0f */
[----:B------:R-:W-:Y:S02]  /*64b0*/  ISETP.GT.U32.AND P5, PT, R8, R14, PT ;  /* 0x0000000e0800720c */ /* 0x000fe40003fa4070 */
[----:B------:R0:W-:Y:S01]  /*64c0*/  STL [R1+0x20], R9 ;  /* 0x0000200901007387 */ /* 0x0001e20000100800 */
[--C-:B------:R-:W-:Y:S01]  /*64d0*/  @!P4 IMAD.IADD R16, R16, 0x1, -R8.reuse ;  /* 0x000000011010c824 */ /* 0x100fe200078e0a08 */
[----:B------:R-:W-:Y:S01]  /*64e0*/  ISETP.GE.AND P4, PT, R19, RZ, PT ;  /* 0x000000ff1300720c */ /* 0x000fe20003f86270 */
[----:B------:R-:W-:Y:S01]  /*64f0*/  @!P3 IMAD.IADD R17, R17, 0x1, -R8 ;  /* 0x000000011111b824 */ /* 0x000fe200078e0a08 */
[----:B------:R-:W-:Y:S01]  /*6500*/  IABS R19, R19 ;  /* 0x0000001300137213 */ /* 0x000fe20000000000 */
[----:B------:R-:W-:Y:S01]  /*6510*/  STL [R1+0x840], R10 ;  /* 0x0008400a01007387 */ /* 0x000fe20000100800 */
[----:B------:R-:W-:-:S02]  /*6520*/  ISETP.GE.AND P3, PT, R20, RZ, PT ;  /* 0x000000ff1400720c */ /* 0x000fc40003f66270 */
[----:B------:R-:W-:Y:S01]  /*6530*/  IABS R20, R20 ;  /* 0x0000001400147213 */ /* 0x000fe20000000000 */
[--C-:B------:R-:W-:Y:S01]  /*6540*/  @!P2 IMAD.IADD R18, R18, 0x1, -R8.reuse ;  /* 0x000000011212a824 */ /* 0x100fe200078e0a08 */
[----:B------:R-:W-:Y:S01]  /*6550*/  ISETP.GT.U32.AND P2, PT, R8, R17, PT ;  /* 0x000000110800720c */ /* 0x000fe20003f44070 */
[----:B------:R-:W-:Y:S01]  /*6560*/  IMAD.HI.U32 R3, R6, R19, RZ ;  /* 0x0000001306037227 */ /* 0x000fe200078e00ff */
[----:B------:R-:W-:Y:S01]  /*6570*/  STL [R1+0x844], R11 ;  /* 0x0008440b01007387 */ /* 0x000fe20000100800 */
[----:B0-----:R-:W-:Y:S02]  /*6580*/  IADD3 R9, R28, 0x9, RZ ;  /* 0x000000091c097810 */ /* 0x001fe40007ffe0ff */
[----:B------:R-:W-:Y:S01]  /*6590*/  IMAD.MOV R3, RZ, RZ, -R3 ;  /* 0x000000ffff037224 */ /* 0x000fe200078e0a03 */
[----:B------:R-:W-:Y:S01]  /*65a0*/  ISETP.GT.U32.AND P0, PT, R8, R18, PT ;  /* 0x000000120800720c */ /* 0x000fe20003f04070 */
[----:B------:R-:W-:Y:S01]  /*65b0*/  @!P5 IMAD.IADD R14, R14, 0x1, -R8 ;  /* 0x000000010e0ed824 */ /* 0x000fe200078e0a08 */
[----:B------:R-:W-:Y:S01]  /*65c0*/  ISETP.GE.AND P5, PT, R5, RZ, PT ;  /* 0x000000ff0500720c */ /* 0x000fe20003fa6270 */
[----:B------:R-:W-:Y:S01]  /*65d0*/  IMAD R19, R8, R3, R19 ;  /* 0x0000000308137224 */ /* 0x000fe200078e0213 */
[----:B------:R-:W-:Y:S01]  /*65e0*/  STL [R1+0x848], R12 ;  /* 0x0008480c01007387 */ /* 0x000fe20000100800 */
[----:B------:R-:W-:Y:S01]  /*65f0*/  @!P1 IMAD.MOV R14, RZ, RZ, -R14 ;  /* 0x000000ffff0e9224 */ /* 0x000fe200078e0a0e */
[----:B------:R-:W-:Y:S01]  /*6600*/  ISETP.GE.AND P1, PT, R2, RZ, PT ;  /* 0x000000ff0200720c */ /* 0x000fe20003f26270 */
[----:B------:R-:W-:Y:S01]  /*6610*/  @!P2 IMAD.IADD R17, R17, 0x1, -R8 ;  /* 0x000000011111a824 */ /* 0x000fe200078e0a08 */
[----:B------:R-:W-:Y:S01]  /*6620*/  ISETP.GT.U32.AND P2, PT, R8, R19, PT ;  /* 0x000000130800720c */ /* 0x000fe20003f44070 */
[----:B------:R-:W-:Y:S01]  /*6630*/  STL [R1+0x84c], R13 ;  /* 0x00084c0d01007387 */ /* 0x000fe20000100800 */
[----:B------:R-:W-:Y:S01]  /*6640*/  IMAD.HI.U32 R5, R6, R20, RZ ;  /* 0x0000001406057227 */ /* 0x000fe200078e00ff */
[----:B------:R-:W-:-:S02]  /*6650*/  IADD3 R2, R28, 0xd, RZ ;  /* 0x0000000d1c027810 */ /* 0x000fc40007ffe0ff */
[----:B------:R-:W-:Y:S01]  /*6660*/  STL [R1+0x850], R14 ;  /* 0x0008500e01007387 */ /* 0x000fe20000100800 */
[----:B------:R-:W-:Y:S01]  /*6670*/  @!P0 IMAD.IADD R18, R18, 0x1, -R8 ;  /* 0x0000000112128824 */ /* 0x000fe200078e0a08 */
[----:B------:R-:W-:Y:S01]  /*6680*/  IABS R21, R2 ;  /* 0x0000000200157213 */ /* 0x000fe20000000000 */
[----:B------:R-:W-:Y:S01]  /*6690*/  @!P5 IMAD.MOV R16, RZ, RZ, -R16 ;  /* 0x000000ffff10d224 */ /* 0x000fe200078e0a10 */
[----:B------:R0:W-:Y:S01]  /*66a0*/  STL [R1+0x854], R15 ;  /* 0x0008540f01007387 */ /* 0x0001e20000100800 */
[----:B------:R-:W-:Y:S01]  /*66b0*/  @!P6 IMAD.MOV R17, RZ, RZ, -R17 ;  /* 0x000000ffff11e224 */ /* 0x000fe200078e0a11 */
[----:B------:R-:W-:Y:S02]  /*66c0*/  ISETP.GE.AND P5, PT, R2, RZ, PT ;  /* 0x000000ff0200720c */ /* 0x000fe40003fa6270 */
[----:B------:R-:W-:Y:S01]  /*66d0*/  @!P2 IMAD.IADD R19, R19, 0x1, -R8 ;  /* 0x000000011313a824 */ /* 0x000fe200078e0a08 */
[----:B------:R1:W-:Y:S01]  /*66e0*/  STL [R1+0x858], R16 ;  /* 0x0008581001007387 */ /* 0x0003e20000100800 */
[----:B------:R-:W-:Y:S01]  /*66f0*/  @!P1 IMAD.MOV R18, RZ, RZ, -R18 ;  /* 0x000000ffff129224 */ /* 0x000fe200078e0a12 */
[----:B------:R-:W-:Y:S01]  /*6700*/  IABS R25, R9 ;  /* 0x0000000900197213 */ /* 0x000fe20000000000 */
[----:B------:R-:W-:Y:S01]  /*6710*/  IMAD.MOV R5, RZ, RZ, -R5 ;  /* 0x000000ffff057224 */ /* 0x000fe200078e0a05 */
[----:B------:R-:W-:Y:S01]  /*6720*/  ISETP.GT.U32.AND P2, PT, R8, R19, PT ;  /* 0x000000130800720c */ /* 0x000fe20003f44070 */
[----:B------:R2:W-:Y:S01]  /*6730*/  STL [R1+0x34], R24 ;  /* 0x0000341801007387 */ /* 0x0005e20000100800 */
[----:B------:R-:W-:Y:S01]  /*6740*/  IMAD.HI.U32 R3, R6, R21, RZ ;  /* 0x0000001506037227 */ /* 0x000fe200078e00ff */
[----:B0-----:R-:W-:-:S02]  /*6750*/  IADD3 R15, R28, 0xb, RZ ;  /* 0x0000000b1c0f7810 */ /* 0x001fc40007ffe0ff */
[----:B------:R0:W-:Y:S01]  /*6760*/  STL [R1+0x85c], R17 ;  /* 0x00085c1101007387 */ /* 0x0001e20000100800 */
[----:B------:R-:W-:Y:S01]  /*6770*/  IMAD R20, R8, R5, R20 ;  /* 0x0000000508147224 */ /* 0x000fe200078e0214 */
[----:B------:R-:W-:Y:S01]  /*6780*/  IABS R23, R15 ;  /* 0x0000000f00177213 */ /* 0x000fe20000000000 */
[----:B------:R-:W-:Y:S01]  /*6790*/  IMAD.MOV R3, RZ, RZ, -R3 ;  /* 0x000000ffff037224 */ /* 0x000fe200078e0a03 */
[----:B-1----:R-:W-:Y:S01]  /*67a0*/  IADD3 R16, R28, 0x8, RZ ;  /* 0x000000081c107810 */ /* 0x002fe20007ffe0ff */
[----:B------:R-:W-:Y:S01]  /*67b0*/  IMAD.HI.U32 R2, R6, R22, RZ ;  /* 0x0000001606027227 */ /* 0x000fe200078e00ff */
[----:B--2---:R-:W-:Y:S02]  /*67c0*/  IABS R24, R24 ;  /* 0x0000001800187213 */ /* 0x004fe40000000000 */
[----:B------:R-:W-:Y:S01]  /*67d0*/  ISETP.GE.AND P0, PT, R4, RZ, PT ;  /* 0x000000ff0400720c */ /* 0x000fe20003f06270 */
[----:B------:R-:W-:Y:S01]  /*67e0*/  @!P2 IMAD.IADD R19, R19, 0x1, -R8 ;  /* 0x000000011313a824 */ /* 0x000fe200078e0a08 */
[----:B0-----:R-:W2:Y:S01]  /*67f0*/  LDL R17, [R1+0x220] ;  /* 0x0002200001117983 */ /* 0x001ea20000100800 */
[C---:B------:R-:W-:Y:S01]  /*6800*/  ISETP.GT.U32.AND P2, PT, R8.reuse, R20, PT ;  /* 0x000000140800720c */ /* 0x040fe20003f44070 */
[----:B------:R-:W-:Y:S01]  /*6810*/  IMAD R21, R8, R3, R21 ;  /* 0x0000000308157224 */ /* 0x000fe200078e0215 */
[----:B------:R-:W-:Y:S01]  /*6820*/  IADD3 R14, R28, 0x7, RZ ;  /* 0x000000071c0e7810 */ /* 0x000fe20007ffe0ff */
[----:B------:R-:W-:Y:S01]  /*6830*/  @!P4 IMAD.MOV R19, RZ, RZ, -R19 ;  /* 0x000000ffff13c224 */ /* 0x000fe200078e0a13 */
[----:B------:R0:W-:Y:S01]  /*6840*/  STL [R1+0x860], R18 ;  /* 0x0008601201007387 */ /* 0x0001e20000100800 */
[----:B------:R-:W-:Y:S01]  /*6850*/  IMAD.HI.U32 R7, R6, R23, RZ ;  /* 0x0000001706077227 */ /* 0x000fe200078e00ff */
[----:B------:R-:W-:-:S02]  /*6860*/  IABS R26, R16 ;  /* 0x00000010001a7213 */ /* 0x000fc40000000000 */
[----:B------:R-:W-:Y:S01]  /*6870*/  STL [R1+0x864], R19 ;  /* 0x0008641301007387 */ /* 0x000fe20000100800 */
[----:B------:R-:W-:Y:S01]  /*6880*/  IMAD.MOV R2, RZ, RZ, -R2 ;  /* 0x000000ffff027224 */ /* 0x000fe200078e0a02 */
[----:B------:R-:W-:Y:S01]  /*6890*/  IABS R27, R14 ;  /* 0x0000000e001b7213 */ /* 0x000fe20000000000 */
[----:B------:R-:W-:Y:S01]  /*68a0*/  IMAD.HI.U32 R5, R6, R24, RZ ;  /* 0x0000001806057227 */ /* 0x000fe200078e00ff */
[----:B------:R-:W-:Y:S01]  /*68b0*/  IADD3 R13, R28, 0x6, RZ ;  /* 0x000000061c0d7810 */ /* 0x000fe20007ffe0ff */
[----:B0-----:R-:W3:Y:S02]  /*68c0*/  LDL.LU R18, [R1+0x34] ;  /* 0x0000340001127983 */ /* 0x001ee40000300800 */
[----:B------:R-:W-:Y:S01]  /*68d0*/  @!P2 IMAD.IADD R20, R20, 0x1, -R8 ;  /* 0x000000011414a824 */ /* 0x000fe200078e0a08 */
[----:B------:R-:W-:Y:S01]  /*68e0*/  ISETP.GT.U32.AND P2, PT, R8, R21, PT ;  /* 0x000000150800720c */ /* 0x000fe20003f44070 */
[----:B------:R-:W-:Y:S01]  /*68f0*/  IMAD.MOV R7, RZ, RZ, -R7 ;  /* 0x000000ffff077224 */ /* 0x000fe200078e0a07 */
[----:B------:R-:W-:Y:S01]  /*6900*/  IADD3 R12, R28, 0x5, RZ ;  /* 0x000000051c0c7810 */ /* 0x000fe20007ffe0ff */
[----:B------:R-:W-:Y:S01]  /*6910*/  IMAD R22, R8, R2, R22 ;  /* 0x0000000208167224 */ /* 0x000fe200078e0216 */
[----:B------:R-:W-:Y:S01]  /*6920*/  IADD3 R11, R28, 0x4, RZ ;  /* 0x000000041c0b7810 */ /* 0x000fe20007ffe0ff */
[----:B------:R-:W-:-:S02]  /*6930*/  IMAD.MOV R5, RZ, RZ, -R5 ;  /* 0x000000ffff057224 */ /* 0x000fc400078e0a05 */
[----:B------:R-:W-:Y:S02]  /*6940*/  IMAD R23, R8, R7, R23 ;  /* 0x0000000708177224 */ /* 0x000fe400078e0217 */
[----:B------:R-:W-:-:S04]  /*6950*/  IMAD.HI.U32 R4, R6, R25, RZ ;  /* 0x0000001906047227 */ /* 0x000fc800078e00ff */
[----:B------:R-:W-:Y:S01]  /*6960*/  @!P2 IMAD.IADD R21, R21, 0x1, -R8 ;  /* 0x000000011515a824 */ /* 0x000fe200078e0a08 */
[C---:B------:R-:W-:Y:S01]  /*6970*/  ISETP.GT.U32.AND P2, PT, R8.reuse, R20, PT ;  /* 0x000000140800720c */ /* 0x040fe20003f44070 */
[C---:B------:R-:W-:Y:S01]  /*6980*/  IMAD R24, R8.reuse, R5, R24 ;  /* 0x0000000508187224 */ /* 0x040fe200078e0218 */
[----:B------:R-:W-:Y:S01]  /*6990*/  ISETP.GT.U32.AND P1, PT, R8, R22, PT ;  /* 0x000000160800720c */ /* 0x000fe20003f24070 */
[----:B------:R-:W-:Y:S01]  /*69a0*/  IMAD.HI.U32 R3, R6, R26, RZ ;  /* 0x0000001a06037227 */ /* 0x000fe200078e00ff */
[C---:B------:R-:W-:Y:S02]  /*69b0*/  ISETP.GT.U32.AND P6, PT, R8.reuse, R21, PT ;  /* 0x000000150800720c */ /* 0x040fe40003fc4070 */
[----:B------:R-:W-:Y:S01]  /*69c0*/  ISETP.GT.U32.AND P4, PT, R8, R23, PT ;  /* 0x000000170800720c */ /* 0x000fe20003f84070 */
[----:B------:R-:W-:Y:S01]  /*69d0*/  IMAD.MOV R4, RZ, RZ, -R4 ;  /* 0x000000ffff047224 */ /* 0x000fe200078e0a04 */
[----:B------:R-:W-:Y:S01]  /*69e0*/  IABS R5, R0 ;  /* 0x0000000000057213 */ /* 0x000fe20000000000 */
[----:B------:R-:W-:-:S04]  /*69f0*/  IMAD.HI.U32 R2, R6, R27, RZ ;  /* 0x0000001b06027227 */ /* 0x000fc800078e00ff */
[----:B------:R-:W-:Y:S01]  /*6a00*/  @!P2 IMAD.IADD R20, R20, 0x1, -R8 ;  /* 0x000000011414a824 */ /* 0x000fe200078e0a08 */
[C---:B------:R-:W-:Y:S01]  /*6a10*/  ISETP.GT.U32.AND P2, PT, R8.reuse, R24, PT ;  /* 0x000000180800720c */ /* 0x040fe20003f44070 */
[----:B------:R-:W-:Y:S02]  /*6a20*/  IMAD.MOV R3, RZ, RZ, -R3 ;  /* 0x000000ffff037224 */ /* 0x000fe400078e0a03 */
[C---:B------:R-:W-:Y:S01]  /*6a30*/  IMAD R25, R8.reuse, R4, R25 ;  /* 0x0000000408197224 */ /* 0x040fe200078e0219 */
[----:B------:R-:W-:Y:S01]  /*6a40*/  IABS R4, R11 ;  /* 0x0000000b00047213 */ /* 0x000fe20000000000 */
[----:B------:R-:W-:Y:S02]  /*6a50*/  IMAD.MOV R2, RZ, RZ, -R2 ;  /* 0x000000ffff027224 */ /* 0x000fe400078e0a02 */
[C---:B------:R-:W-:Y:S01]  /*6a60*/  IMAD R26, R8.reuse, R3, R26 ;  /* 0x00000003081a7224 */ /* 0x040fe200078e021a */
[----:B------:R-:W-:Y:S01]  /*6a70*/  IABS R3, R12 ;  /* 0x0000000c00037213 */ /* 0x000fe20000000000 */
[--C-:B------:R-:W-:Y:S01]  /*6a80*/  @!P6 IMAD.IADD R21, R21, 0x1, -R8.reuse ;  /* 0x000000011515e824 */ /* 0x100fe200078e0a08 */
[C---:B------:R-:W-:Y:S01]  /*6a90*/  ISETP.GT.U32.AND P6, PT, R8.reuse, R25, PT ;  /* 0x000000190800720c */ /* 0x040fe20003fc4070 */
[----:B------:R-:W-:Y:S01]  /*6aa0*/  IMAD R27, R8, R2, R27 ;  /* 0x00000002081b7224 */ /* 0x000fe200078e021b */
[----:B------:R-:W-:Y:S01]  /*6ab0*/  IABS R2, R13 ;  /* 0x0000000d00027213 */ /* 0x000fe20000000000 */
[--C-:B------:R-:W-:Y:S01]  /*6ac0*/  @!P1 IMAD.IADD R22, R22, 0x1, -R8.reuse ;  /* 0x0000000116169824 */ /* 0x100fe200078e0a08 */
[----:B------:R-:W-:Y:S01]  /*6ad0*/  ISETP.GT.U32.AND P1, PT, R8, R26, PT ;  /* 0x0000001a0800720c */ /* 0x000fe20003f24070 */
[----:B------:R-:W-:-:S02]  /*6ae0*/  @!P4 IMAD.IADD R23, R23, 0x1, -R8 ;  /* 0x000000011717c824 */ /* 0x000fc400078e0a08 */
[----:B------:R-:W-:Y:S02]  /*6af0*/  @!P2 IMAD.IADD R24, R24, 0x1, -R8 ;  /* 0x000000011818a824 */ /* 0x000fe400078e0a08 */
[----:B------:R-:W-:Y:S01]  /*6b00*/  IMAD.HI.U32 R28, R6, R2, RZ ;  /* 0x00000002061c7227 */ /* 0x000fe200078e00ff */
[----:B------:R-:W-:-:S03]  /*6b10*/  ISETP.GT.U32.AND P2, PT, R8, R23, PT ;  /* 0x000000170800720c */ /* 0x000fc60003f44070 */
[----:B------:R-:W-:Y:S02]  /*6b20*/  IMAD.MOV R28, RZ, RZ, -R28 ;  /* 0x000000ffff1c7224 */ /* 0x000fe400078e0a1c */
[----:B------:R-:W-:Y:S02]  /*6b30*/  @!P6 IMAD.IADD R25, R25, 0x1, -R8 ;  /* 0x000000011919e824 */ /* 0x000fe400078e0a08 */
[----:B------:R-:W-:Y:S02]  /*6b40*/  IMAD R2, R8, R28, R2 ;  /* 0x0000001c08027224 */ /* 0x000fe400078e0202 */
[----:B------:R-:W-:Y:S01]  /*6b50*/  @!P1 IMAD.IADD R26, R26, 0x1, -R8 ;  /* 0x000000011a1a9824 */ /* 0x000fe200078e0a08 */
[----:B------:R-:W-:Y:S01]  /*6b60*/  ISETP.GT.U32.AND P1, PT, R8, R25, PT ;  /* 0x000000190800720c */ /* 0x000fe20003f24070 */
[----:B------:R-:W-:-:S04]  /*6b70*/  IMAD.HI.U32 R10, R6, R4, RZ ;  /* 0x00000004060a7227 */ /* 0x000fc800078e00ff */
[----:B------:R-:W-:Y:S01]  /*6b80*/  @!P2 IMAD.IADD R23, R23, 0x1, -R8 ;  /* 0x000000011717a824 */ /* 0x000fe200078e0a08 */
[C---:B------:R-:W-:Y:S01]  /*6b90*/  ISETP.GT.U32.AND P2, PT, R8.reuse, R2, PT ;  /* 0x000000020800720c */ /* 0x040fe20003f44070 */
[----:B------:R-:W-:Y:S01]  /*6ba0*/  IMAD.MOV R10, RZ, RZ, -R10 ;  /* 0x000000ffff0a7224 */ /* 0x000fe200078e0a0a */
[----:B------:R-:W-:-:S03]  /*6bb0*/  ISETP.GT.U32.AND P4, PT, R8, R22, PT ;  /* 0x000000160800720c */ /* 0x000fc60003f84070 */
[C---:B------:R-:W-:Y:S01]  /*6bc0*/  IMAD R4, R8.reuse, R10, R4 ;  /* 0x0000000a08047224 */ /* 0x040fe200078e0204 */
[----:B------:R-:W-:Y:S01]  /*6bd0*/  ISETP.GT.U32.AND P6, PT, R8, R24, PT ;  /* 0x000000180800720c */ /* 0x000fe20003fc4070 */
[----:B------:R-:W-:-:S03]  /*6be0*/  @!P1 IMAD.IADD R25, R25, 0x1, -R8 ;  /* 0x0000000119199824 */ /* 0x000fc600078e0a08 */
[----:B------:R-:W-:-:S03]  /*6bf0*/  ISETP.GT.U32.AND P1, PT, R8, R4, PT ;  /* 0x000000040800720c */ /* 0x000fc60003f24070 */
[--C-:B------:R-:W-:Y:S02]  /*6c00*/  @!P2 IMAD.IADD R2, R2, 0x1, -R8.reuse ;  /* 0x000000010202a824 */ /* 0x100fe400078e0a08 */
[----:B------:R-:W-:Y:S01]  /*6c10*/  @!P4 IMAD.IADD R22, R22, 0x1, -R8 ;  /* 0x000000011616c824 */ /* 0x000fe200078e0a08 */
[----:B------:R-:W-:Y:S01]  /*6c20*/  ISETP.GT.U32.AND P4, PT, R8, R27, PT ;  /* 0x0000001b0800720c */ /* 0x000fe20003f84070 */
[----:B------:R-:W-:-:S04]  /*6c30*/  IMAD.HI.U32 R29, R6, R5, RZ ;  /* 0x00000005061d7227 */ /* 0x000fc800078e00ff */
[--C-:B------:R-:W-:Y:S02]  /*6c40*/  @!P6 IMAD.IADD R24, R24, 0x1, -R8.reuse ;  /* 0x000000011818e824 */ /* 0x100fe400078e0a08 */
[----:B------:R-:W-:Y:S02]  /*6c50*/  @!P1 IMAD.IADD R4, R4, 0x1, -R8 ;  /* 0x0000000104049824 */ /* 0x000fe400078e0a08 */
[----:B------:R-:W-:Y:S02]  /*6c60*/  IMAD.MOV R29, RZ, RZ, -R29 ;  /* 0x000000ffff1d7224 */ /* 0x000fe400078e0a1d */
[----:B------:R-:W-:-:S04]  /*6c70*/  IMAD.HI.U32 R7, R6, R3, RZ ;  /* 0x0000000306077227 */ /* 0x000fc800078e00ff */
[C---:B------:R-:W-:Y:S02]  /*6c80*/  IMAD R5, R8.reuse, R29, R5 ;  /* 0x0000001d08057224 */ /* 0x040fe400078e0205 */
[----:B------:R-:W-:Y:S02]  /*6c90*/  IMAD.MOV R7, RZ, RZ, -R7 ;  /* 0x000000ffff077224 */ /* 0x000fe400078e0a07 */
[----:B------:R-:W-:Y:S01]  /*6ca0*/  @!P3 IMAD.MOV R20, RZ, RZ, -R20 ;  /* 0x000000ffff14b224 */ /* 0x000fe200078e0a14 */
[C---:B------:R-:W-:Y:S01]  /*6cb0*/  ISETP.GT.U32.AND P3, PT, R8.reuse, R26, PT ;  /* 0x0000001a0800720c */ /* 0x040fe20003f64070 */
[----:B------:R-:W-:Y:S01]  /*6cc0*/  @!P4 IMAD.IADD R27, R27, 0x1, -R8 ;  /* 0x000000011b1bc824 */ /* 0x000fe200078e0a08 */
[C---:B------:R-:W-:Y:S01]  /*6cd0*/  ISETP.GT.U32.AND P4, PT, R8.reuse, R5, PT ;  /* 0x000000050800720c */ /* 0x040fe20003f84070 */
[----:B------:R-:W-:Y:S01]  /*6ce0*/  IMAD R3, R8, R7, R3 ;  /* 0x0000000708037224 */ /* 0x000fe200078e0203 */
[----:B------:R-:W-:-:S04]  /*6cf0*/  ISETP.GE.AND P1, PT, R16, RZ, PT ;  /* 0x000000ff1000720c */ /* 0x000fc80003f26270 */
[----:B------:R-:W-:-:S05]  /*6d00*/  ISETP.GT.U32.AND P6, PT, R8, R3, PT ;  /* 0x000000030800720c */ /* 0x000fca0003fc4070 */
[--C-:B------:R-:W-:Y:S01]  /*6d10*/  @!P3 IMAD.IADD R26, R26, 0x1, -R8.reuse ;  /* 0x000000011a1ab824 */ /* 0x100fe200078e0a08 */
[----:B------:R-:W-:Y:S01]  /*6d20*/  ISETP.GE.AND P3, PT, R15, RZ, PT ;  /* 0x000000ff0f00720c */ /* 0x000fe20003f66270 */
[----:B------:R-:W-:Y:S01]  /*6d30*/  @!P4 IMAD.IADD R5, R5, 0x1, -R8 ;  /* 0x000000010505c824 */ /* 0x000fe200078e0a08 */
[C---:B------:R-:W-:Y:S01]  /*6d40*/  ISETP.GT.U32.AND P4, PT, R8.reuse, R27, PT ;  /* 0x0000001b0800720c */ /* 0x040fe20003f84070 */
[----:B------:R-:W-:Y:S01]  /*6d50*/  @!P0 IMAD.MOV R22, RZ, RZ, -R22 ;  /* 0x000000ffff168224 */ /* 0x000fe200078e0a16 */
[C---:B------:R-:W-:Y:S01]  /*6d60*/  ISETP.GT.U32.AND P0, PT, R8.reuse, R2, PT ;  /* 0x000000020800720c */ /* 0x040fe20003f04070 */
[----:B------:R-:W-:Y:S01]  /*6d70*/  @!P5 IMAD.MOV R21, RZ, RZ, -R21 ;  /* 0x000000ffff15d224 */ /* 0x000fe200078e0a15 */
[----:B------:R-:W-:Y:S01]  /*6d80*/  ISETP.GT.U32.AND P5, PT, R8, R5, PT ;  /* 0x000000050800720c */ /* 0x000fe20003fa4070 */
[----:B------:R-:W-:Y:S01]  /*6d90*/  @!P6 IMAD.IADD R3, R3, 0x1, -R8 ;  /* 0x000000010303e824 */ /* 0x000fe200078e0a08 */
[----:B------:R-:W-:Y:S01]  /*6da0*/  ISETP.GE.AND P6, PT, R9, RZ, PT ;  /* 0x000000ff0900720c */ /* 0x000fe20003fc6270 */
[----:B------:R-:W-:Y:S01]  /*6db0*/  @!P1 IMAD.MOV R26, RZ, RZ, -R26 ;  /* 0x000000ffff1a9224 */ /* 0x000fe200078e0a1a */
[----:B------:R-:W-:-:S03]  /*6dc0*/  ISETP.GE.AND P1, PT, R14, RZ, PT ;  /* 0x000000ff0e00720c */ /* 0x000fc60003f26270 */
[----:B------:R-:W-:Y:S01]  /*6dd0*/  @!P3 IMAD.MOV R23, RZ, RZ, -R23 ;  /* 0x000000ffff17b224 */ /* 0x000fe200078e0a17 */
[----:B------:R-:W-:Y:S01]  /*6de0*/  ISETP.GT.U32.AND P3, PT, R8, R3, PT ;  /* 0x000000030800720c */ /* 0x000fe20003f64070 */
[--C-:B------:R-:W-:Y:S01]  /*6df0*/  @!P4 IMAD.IADD R27, R27, 0x1, -R8.reuse ;  /* 0x000000011b1bc824 */ /* 0x100fe200078e0a08 */
[----:B------:R-:W-:Y:S01]  /*6e00*/  STL [R1+0x868], R20 ;  /* 0x0008681401007387 */ /* 0x000fe20000100800 */
[--C-:B------:R-:W-:Y:S01]  /*6e10*/  @!P0 IMAD.IADD R2, R2, 0x1, -R8.reuse ;  /* 0x0000000102028824 */ /* 0x100fe200078e0a08 */
[----:B------:R-:W-:Y:S01]  /*6e20*/  ISETP.GE.AND P0, PT, R13, RZ, PT ;  /* 0x000000ff0d00720c */ /* 0x000fe20003f06270 */
[----:B------:R-:W-:Y:S01]  /*6e30*/  @!P5 IMAD.IADD R5, R5, 0x1, -R8 ;  /* 0x000000010505d824 */ /* 0x000fe200078e0a08 */
[----:B------:R-:W4:Y:S01]  /*6e40*/  LDL.LU R9, [R1+0x8c4] ;  /* 0x0008c40001097983 */ /* 0x000f220000300800 */
[----:B------:R-:W-:Y:S01]  /*6e50*/  @!P6 IMAD.MOV R25, RZ, RZ, -R25 ;  /* 0x000000ffff19e224 */ /* 0x000fe200078e0a19 */
[----:B------:R-:W-:Y:S01]  /*6e60*/  ISETP.GE.AND P5, PT, R0, RZ, PT ;  /* 0x000000ff0000720c */ /* 0x000fe20003fa6270 */
[----:B------:R-:W-:Y:S01]  /*6e70*/  IMAD.MOV.U32 R13, RZ, RZ, c[0x0][0x180] ;  /* 0x00006000ff0d7624 */ /* 0x000fe200078e00ff */
[----:B------:R-:W-:Y:S01]  /*6e80*/  STL [R1+0x86c], R21 ;  /* 0x00086c1501007387 */ /* 0x000fe20000100800 */
[----:B------:R-:W-:-:S03]  /*6e90*/  @!P1 IMAD.MOV R27, RZ, RZ, -R27 ;  /* 0x000000ffff1b9224 */ /* 0x000fc600078e0a1b */
[----:B------:R-:W-:Y:S01]  /*6ea0*/  STL [R1+0x870], R22 ;  /* 0x0008701601007387 */ /* 0x000fe20000100800 */
[----:B------:R-:W-:-:S03]  /*6eb0*/  IADD3 R13, R13, 0x3f, RZ ;  /* 0x0000003f0d0d7810 */ /* 0x000fc60007ffe0ff */
[----:B------:R-:W-:Y:S01]  /*6ec0*/  STL [R1+0x874], R23 ;  /* 0x0008741701007387 */ /* 0x000fe20000100800 */
[----:B------:R-:W-:Y:S01]  /*6ed0*/  @!P3 IMAD.IADD R3, R3, 0x1, -R8 ;  /* 0x000000010303b824 */ /* 0x000fe200078e0a08 */
[----:B------:R-:W-:Y:S02]  /*6ee0*/  ISETP.GE.AND P3, PT, R12, RZ, PT ;  /* 0x000000ff0c00720c */ /* 0x000fe40003f66270 */
[----:B------:R-:W-:-:S04]  /*6ef0*/  SHF.R.S32.HI R12, RZ, 0x1f, R13 ;  /* 0x0000001fff0c7819 */ /* 0x000fc8000001140d */
[----:B------:R-:W-:Y:S02]  /*6f00*/  LEA.HI R12, R12, R13, RZ, 0x6 ;  /* 0x0000000d0c0c7211 */ /* 0x000fe400078f30ff */
[----:B---3--:R-:W-:-:S13]  /*6f10*/  ISETP.GE.AND P2, PT, R18, RZ, PT ;  /* 0x000000ff1200720c */ /* 0x008fda0003f46270 */
[----:B------:R-:W-:Y:S01]  /*6f20*/  @!P2 IMAD.MOV R24, RZ, RZ, -R24 ;  /* 0x000000ffff18a224 */ /* 0x000fe200078e0a18 */
[----:B------:R-:W-:Y:S02]  /*6f30*/  ISETP.GT.U32.AND P2, PT, R8, R4, PT ;  /* 0x000000040800720c */ /* 0x000fe40003f44070 */
[----:B--2---:R-:W-:-:S11]  /*6f40*/  IADD3 R10, R17, 0x2, RZ ;  /* 0x00000002110a7810 */ /* 0x004fd60007ffe0ff */
[----:B------:R-:W-:Y:S01]  /*6f50*/  @!P2 IMAD.IADD R4, R4, 0x1, -R8 ;  /* 0x000000010404a824 */ /* 0x000fe200078e0a08 */
[----:B------:R-:W-:Y:S02]  /*6f60*/  ISETP.GE.AND P2, PT, R11, RZ, PT ;  /* 0x000000ff0b00720c */ /* 0x000fe40003f46270 */
[----:B------:R-:W0:Y:S01]  /*6f70*/  S2R R11, SR_TID.X ;  /* 0x00000000000b7919 */ /* 0x000e220000002100 */
[----:B------:R-:W-:Y:S02]  /*6f80*/  IADD3 R29, R17, 0x1, RZ ;  /* 0x00000001111d7810 */ /* 0x000fe40007ffe0ff */
[----:B------:R-:W-:Y:S02]  /*6f90*/  IABS R28, R10 ;  /* 0x0000000a001c7213 */ /* 0x000fe40000000000 */
[----:B------:R-:W-:-:S03]  /*6fa0*/  IABS R7, R29 ;  /* 0x0000001d00077213 */ /* 0x000fc60000000000 */
[----:B------:R-:W-:-:S04]  /*6fb0*/  IMAD.HI.U32 R17, R6, R28, RZ ;  /* 0x0000001c06117227 */ /* 0x000fc800078e00ff */
[----:B------:R-:W-:-:S04]  /*6fc0*/  IMAD.HI.U32 R15, R6, R7, RZ ;  /* 0x00000007060f7227 */ /* 0x000fc800078e00ff */
[----:B------:R-:W-:Y:S01]  /*6fd0*/  IMAD.MOV R6, RZ, RZ, -R17 ;  /* 0x000000ffff067224 */ /* 0x000fe200078e0a11 */
[----:B------:R-:W-:Y:S03]  /*6fe0*/  STL [R1+0x878], R24 ;  /* 0x0008781801007387 */ /* 0x000fe60000100800 */
[----:B------:R-:W-:Y:S02]  /*6ff0*/  IMAD R6, R8, R6, R28 ;  /* 0x0000000608067224 */ /* 0x000fe400078e021c */
[C---:B0-----:R-:W-:Y:S01]  /*7000*/  IMAD.SHL.U32 R0, R11.reuse, 0x8, RZ ;  /* 0x000000080b007824 */ /* 0x041fe200078e00ff */
[C---:B------:R-:W-:Y:S01]  /*7010*/  LOP3.LUT R28, R11.reuse, 0x7, RZ, 0xc0, !PT ;  /* 0x000000070b1c7812 */ /* 0x040fe200078ec0ff */
[----:B------:R-:W-:Y:S01]  /*7020*/  STL [R1+0x87c], R25 ;  /* 0x00087c1901007387 */ /* 0x000fe20000100800 */
[----:B------:R-:W-:Y:S01]  /*7030*/  ISETP.GE.AND P1, PT, R10, RZ, PT ;  /* 0x000000ff0a00720c */ /* 0x000fe20003f26270 */
[----:B------:R-:W-:Y:S01]  /*7040*/  IMAD.MOV R15, RZ, RZ, -R15 ;  /* 0x000000ffff0f7224 */ /* 0x000fe200078e0a0f */
[----:B------:R-:W-:Y:S01]  /*7050*/  LOP3.LUT R10, R0, 0x30, RZ, 0xc0, !PT ;  /* 0x00000030000a7812 */ /* 0x000fe200078ec0ff */
[----:B------:R-:W-:Y:S01]  /*7060*/  STL [R1+0x880], R26 ;  /* 0x0008801a01007387 */ /* 0x000fe20000100800 */
[----:B------:R-:W-:Y:S01]  /*7070*/  LOP3.LUT R0, R11, 0x20, RZ, 0xc0, !PT ;  /* 0x000000200b007812 */ /* 0x000fe200078ec0ff */
[----:B------:R-:W-:-:S02]  /*7080*/  IMAD R14, R28, 0x90, RZ ;  /* 0x000000901c0e7824 */ /* 0x000fc400078e02ff */
[----:B------:R-:W-:Y:S01]  /*7090*/  STL [R1+0x884], R27 ;  /* 0x0008841b01007387 */ /* 0x000fe20000100800 */
[----:B------:R-:W-:-:S03]  /*70a0*/  IMAD.SHL.U32 R11, R11, 0x2, RZ ;  /* 0x000000020b0b7824 */ /* 0x000fc600078e00ff */
[----:B------:R-:W2:Y:S01]  /*70b0*/  LDL.LU R17, [R1+0xe4] ;  /* 0x0000e40001117983 */ /* 0x000ea20000300800 */
[----:B------:R-:W-:Y:S02]  /*70c0*/  IMAD R7, R8, R15, R7 ;  /* 0x0000000f08077224 */ /* 0x000fe400078e0207 */
[----:B------:R-:W-:Y:S01]  /*70d0*/  IMAD R10, R28, 0x40, R10 ;  /* 0x000000401c0a7824 */ /* 0x000fe200078e020a */
[----:B------:R-:W3:Y:S01]  /*70e0*/  LDL.LU R16, [R1+0xe0] ;  /* 0x0000e00001107983 */ /* 0x000ee20000300800 */
[----:B------:R-:W-:-:S03]  /*70f0*/  LOP3.LUT R28, R14, 0x30, R11, 0x78, !PT ;  /* 0x000000300e1c7812 */ /* 0x000fc600078e780b */
[----:B------:R-:W3:Y:S04]  /*7100*/  LDL.LU R15, [R1+0xd0] ;  /* 0x0000d000010f7983 */ /* 0x000ee80000300800 */
[----:B------:R-:W3:Y:S01]  /*7110*/  LDL.LU R14, [R1+0xc8] ;  /* 0x0000c800010e7983 */ /* 0x000ee20000300800 */
[----:B------:R-:W-:-:S03]  /*7120*/  LOP3.LUT R10, R10, 0x10, R11, 0x78, !PT ;  /* 0x000000100a0a7812 */ /* 0x000fc600078e780b */
[----:B------:R-:W3:Y:S04]  /*7130*/  LDL.LU R13, [R1+0xb0] ;  /* 0x0000b000010d7983 */ /* 0x000ee80000300800 */
[----:B------:R-:W3:Y:S04]  /*7140*/  LDL.LU R12, [R1+0x19c] ;  /* 0x00019c00010c7983 */ /* 0x000ee80000300800 */
[----:B------:R-:W3:Y:S01]  /*7150*/  LDL.LU R11, [R1+0x1a0] ;  /* 0x0001a000010b7983 */ /* 0x000ee20000300800 */
[C---:B------:R-:W-:Y:S02]  /*7160*/  ISETP.GT.U32.AND P6, PT, R8.reuse, R6, PT ;  /* 0x000000060800720c */ /* 0x040fe40003fc4070 */
[----:B------:R-:W-:Y:S01]  /*7170*/  ISETP.GT.U32.AND P4, PT, R8, R7, PT ;  /* 0x000000070800720c */ /* 0x000fe20003f84070 */
[----:B------:R-:W-:Y:S01]  /*7180*/  IMAD.SHL.U32 R0, R0, 0x20, RZ ;  /* 0x0000002000007824 */ /* 0x000fe200078e00ff */
[----:B------:R-:W3:Y:S09]  /*7190*/  LDL.LU R10, [R1+0x1a4] ;  /* 0x0001a400010a7983 */ /* 0x000ef20000300800 */
[----:B------:R-:W-:-:S05]  /*71a0*/  @!P6 IMAD.IADD R6, R6, 0x1, -R8 ;  /* 0x000000010606e824 */ /* 0x000fca00078e0a08 */
[----:B------:R-:W-:Y:S01]  /*71b0*/  ISETP.GT.U32.AND P6, PT, R8, R6, PT ;  /* 0x000000060800720c */ /* 0x000fe20003fc4070 */
[----:B------:R-:W-:-:S05]  /*71c0*/  @!P4 IMAD.IADD R7, R7, 0x1, -R8 ;  /* 0x000000010707c824 */ /* 0x000fca00078e0a08 */
[----:B------:R-:W-:Y:S02]  /*71d0*/  ISETP.GT.U32.AND P4, PT, R8, R7, PT ;  /* 0x000000070800720c */ /* 0x000fe40003f84070 */
[----:B------:R-:W-:-:S05]  /*71e0*/  LOP3.LUT R0, R28, R0, RZ, 0xfc, !PT ;  /* 0x000000001c007212 */ /* 0x000fca00078efcff */
[----:B------:R-:W-:Y:S01]  /*71f0*/  @!P6 IMAD.IADD R6, R6, 0x1, -R8 ;  /* 0x000000010606e824 */ /* 0x000fe200078e0a08 */
[----:B------:R-:W-:Y:S01]  /*7200*/  ISETP.GE.AND P6, PT, R29, RZ, PT ;  /* 0x000000ff1d00720c */ /* 0x000fe20003fc6270 */
[----:B------:R-:W-:Y:S01]  /*7210*/  @!P0 IMAD.MOV R2, RZ, RZ, -R2 ;  /* 0x000000ffff028224 */ /* 0x000fe200078e0a02 */
[----:B------:R-:W3:Y:S01]  /*7220*/  LDL.LU R0, [R1+0x1b0] ;  /* 0x0001b00001007983 */ /* 0x000ee20000300800 */
[----:B------:R-:W-:Y:S02]  /*7230*/  @!P3 IMAD.MOV R3, RZ, RZ, -R3 ;  /* 0x000000ffff03b224 */ /* 0x000fe400078e0a03 */
[----:B------:R-:W-:Y:S02]  /*7240*/  @!P2 IMAD.MOV R4, RZ, RZ, -R4 ;  /* 0x000000ffff04a224 */ /* 0x000fe400078e0a04 */
[----:B------:R-:W-:Y:S01]  /*7250*/  @!P4 IMAD.IADD R7, R7, 0x1, -R8 ;  /* 0x000000010707c824 */ /* 0x000fe200078e0a08 */
[----:B------:R-:W-:Y:S01]  /*7260*/  ISETP.NE.AND P4, PT, RZ, c[0x0][0x17c], PT ;  /* 0x00005f00ff007a0c */ /* 0x000fe20003f85270 */
[----:B------:R-:W-:Y:S01]  /*7270*/  STL [R1+0x888], R2 ;  /* 0x0008880201007387 */ /* 0x000fe20000100800 */
[----:B------:R-:W-:Y:S01]  /*7280*/  LOP3.LUT R8, RZ, c[0x0][0x17c], RZ, 0x33, !PT ;  /* 0x00005f00ff087a12 */ /* 0x000fe200078e33ff */
[----:B------:R-:W-:-:S02]  /*7290*/  @!P5 IMAD.MOV R5, RZ, RZ, -R5 ;  /* 0x000000ffff05d224 */ /* 0x000fc400078e0a05 */
[----:B------:R-:W-:Y:S01]  /*72a0*/  STL [R1+0x88c], R3 ;  /* 0x00088c0301007387 */ /* 0x000fe20000100800 */
[----:B------:R-:W-:Y:S02]  /*72b0*/  @!P1 IMAD.MOV R6, RZ, RZ, -R6 ;  /* 0x000000ffff069224 */ /* 0x000fe400078e0a06 */
[----:B------:R-:W-:Y:S01]  /*72c0*/  @!P6 IMAD.MOV R7, RZ, RZ, -R7 ;  /* 0x000000ffff07e224 */ /* 0x000fe200078e0a07 */
[----:B------:R4:W-:Y:S04]  /*72d0*/  STL [R1+0x890], R4 ;  /* 0x0008900401007387 */ /* 0x0009e80000100800 */
[----:B------:R-:W-:Y:S01]  /*72e0*/  STL [R1+0x894], R5 ;  /* 0x0008940501007387 */ /* 0x000fe20000100800 */
[----:B----4-:R-:W-:-:S03]  /*72f0*/  SEL R4, R8, R9, !P4 ;  /* 0x0000000908047207 */ /* 0x010fc60006000000 */
[----:B------:R-:W-:Y:S04]  /*7300*/  STL [R1+0x898], R6 ;  /* 0x0008980601007387 */ /* 0x000fe80000100800 */
[----:B------:R-:W-:Y:S04]  /*7310*/  STL [R1+0x89c], R7 ;  /* 0x00089c0701007387 */ /* 0x000fe80000100800 */
[----:B------:R0:W-:Y:S01]  /*7320*/  STL [R1+0x25c], R4 ;  /* 0x00025c0401007387 */ /* 0x0001e20000100800 */
[C---:B--2---:R-:W-:Y:S02]  /*7330*/  SEL R3, R8.reuse, R17, !P4 ;  /* 0x0000001108037207 */ /* 0x044fe40006000000 */
[----:B---3--:R-:W-:-:S03]  /*7340*/  SEL R2, R8, R16, !P4 ;  /* 0x0000001008027207 */ /* 0x008fc60006000000 */
[----:B------:R1:W-:Y:S01]  /*7350*/  STL [R1+0x258], R3 ;  /* 0x0002580301007387 */ /* 0x0003e20000100800 */
[----:B0-----:R-:W-:-:S03]  /*7360*/  SEL R4, R8, R15, !P4 ;  /* 0x0000000f08047207 */ /* 0x001fc60006000000 */
[----:B------:R0:W-:Y:S01]  /*7370*/  STL [R1+0x254], R2 ;  /* 0x0002540201007387 */ /* 0x0001e20000100800 */
[----:B-1----:R-:W-:-:S03]  /*7380*/  SEL R3, R8, R14, !P4 ;  /* 0x0000000e08037207 */ /* 0x002fc60006000000 */
[----:B------:R1:W-:Y:S01]  /*7390*/  STL [R1+0x250], R4 ;  /* 0x0002500401007387 */ /* 0x0003e20000100800 */
[----:B0-----:R-:W-:-:S03]  /*73a0*/  SEL R2, R8, R13, !P4 ;  /* 0x0000000d08027207 */ /* 0x001fc60006000000 */
[----:B------:R0:W-:Y:S01]  /*73b0*/  STL [R1+0x24c], R3 ;  /* 0x00024c0301007387 */ /* 0x0001e20000100800 */
[----:B-1----:R-:W-:-:S03]  /*73c0*/  SEL R4, R8, R12, !P4 ;  /* 0x0000000c08047207 */ /* 0x002fc60006000000 */
[----:B------:R1:W-:Y:S01]  /*73d0*/  STL [R1+0x248], R2 ;  /* 0x0002480201007387 */ /* 0x0003e20000100800 */
[----:B0-----:R-:W-:-:S03]  /*73e0*/  SEL R3, R8, R11, !P4 ;  /* 0x0000000b08037207 */ /* 0x001fc60006000000 */
[----:B------:R-:W-:Y:S04]  /*73f0*/  STL [R1+0x260], R4 ;  /* 0x0002600401007387 */ /* 0x000fe80000100800 */
[----:B------:R-:W-:Y:S04]  /*7400*/  STL [R1+0x268], R3 ;  /* 0x0002680301007387 */ /* 0x000fe80000100800 */
[----:B------:R-:W2:Y:S01]  /*7410*/  LDL.LU R9, [R1+0x1c4] ;  /* 0x0001c40001097983 */ /* 0x000ea20000300800 */
[----:B-1----:R-:W-:-:S05]  /*7420*/  SEL R2, R8, R10, !P4 ;  /* 0x0000000a08027207 */ /* 0x002fca0006000000 */
[----:B------:R-:W-:Y:S01]  /*7430*/  STL [R1+0x26c], R2 ;  /* 0x00026c0201007387 */ /* 0x000fe20000100800 */
[----:B------:R-:W-:-:S03]  /*7440*/  SEL R0, R8, R0, !P4 ;  /* 0x0000000008007207 */ /* 0x000fc60006000000 */
[----:B--2---:R0:W-:Y:S04]  /*7450*/  STL [R1+0x8b8], R9 ;  /* 0x0008b80901007387 */ /* 0x0041e80000100800 */
[----:B------:R-:W-:Y:S04]  /*7460*/  STL [R1+0x280], R0 ;  /* 0x0002800001007387 */ /* 0x000fe80000100800 */
[----:B0-----:R-:W2:Y:S04]  /*7470*/  LDL.LU R9, [R1+0x1c0] ;  /* 0x0001c00001097983 */ /* 0x001ea80000300800 */
[----:B--2---:R0:W-:Y:S04]  /*7480*/  STL [R1+0x8bc], R9 ;  /* 0x0008bc0901007387 */ /* 0x0041e80000100800 */
[----:B0-----:R-:W2:Y:S04]  /*7490*/  LDL.LU R9, [R1+0x1bc] ;  /* 0x0001bc0001097983 */ /* 0x001ea80000300800 */
[----:B--2---:R0:W-:Y:S04]  /*74a0*/  STL [R1+0x8c0], R9 ;  /* 0x0008c00901007387 */ /* 0x0041e80000100800 */
[----:B0-----:R-:W2:Y:S04]  /*74b0*/  LDL.LU R9, [R1+0x1b4] ;  /* 0x0001b40001097983 */ /* 0x001ea80000300800 */
[----:B------:R-:W3:Y:S04]  /*74c0*/  LDL.LU R7, [R1+0x1b8] ;  /* 0x0001b80001077983 */ /* 0x000ee80000300800 */
[----:B------:R-:W4:Y:S04]  /*74d0*/  LDL.LU R6, [R1+0x1ac] ;  /* 0x0001ac0001067983 */ /* 0x000f280000300800 */
[----:B------:R-:W3:Y:S04]  /*74e0*/  LDL.LU R5, [R1+0x1a8] ;  /* 0x0001a80001057983 */ /* 0x000ee80000300800 */
        /* <DEDUP_REMOVED lines=23> */
[----:B------:R-:W3:Y:S01]  /*7660*/  LDL.LU R0, [R1+0x15c] ;  /* 0x00015c0001007983 */ /* 0x000ee20000300800 */
[----:B--2---:R-:W-:-:S05]  /*7670*/  SEL R9, R8, R9, !P4 ;  /* 0x0000000908097207 */ /* 0x004fca0006000000 */
[----:B------:R0:W-:Y:S04]  /*7680*/  STL [R1+0x28c], R9 ;  /* 0x00028c0901007387 */ /* 0x0001e80000100800 */
[----:B0-----:R-:W2:Y:S02]  /*7690*/  LDL.LU R9, [R1+0x8c0] ;  /* 0x0008c00001097983 */ /* 0x001ea40000300800 */
[----:B--2---:R-:W-:-:S05]  /*76a0*/  SEL R9, R8, R9, !P4 ;  /* 0x0000000908097207 */ /* 0x004fca0006000000 */
[----:B------:R0:W-:Y:S04]  /*76b0*/  STL [R1+0x288], R9 ;  /* 0x0002880901007387 */ /* 0x0001e80000100800 */
[----:B0-----:R-:W2:Y:S02]  /*76c0*/  LDL.LU R9, [R1+0x8bc] ;  /* 0x0008bc0001097983 */ /* 0x001ea40000300800 */
[----:B--2---:R-:W-:-:S05]  /*76d0*/  SEL R9, R8, R9, !P4 ;  /* 0x0000000908097207 */ /* 0x004fca0006000000 */
[----:B------:R0:W-:Y:S04]  /*76e0*/  STL [R1+0x284], R9 ;  /* 0x0002840901007387 */ /* 0x0001e80000100800 */
[----:B0-----:R-:W2:Y:S01]  /*76f0*/  LDL.LU R9, [R1+0x8b8] ;  /* 0x0008b80001097983 */ /* 0x001ea20000300800 */
[C---:B---3--:R-:W-:Y:S02]  /*7700*/  SEL R7, R8.reuse, R7, !P4 ;  /* 0x0000000708077207 */ /* 0x048fe40006000000 */
[----:B--2---:R-:W-:-:S05]  /*7710*/  SEL R9, R8, R9, !P4 ;  /* 0x0000000908097207 */ /* 0x004fca0006000000 */
[----:B------:R4:W-:Y:S04]  /*7720*/  STL [R1+0x27c], R9 ;  /* 0x00027c0901007387 */ /* 0x0009e80000100800 */
[----:B------:R0:W-:Y:S01]  /*7730*/  STL [R1+0x278], R7 ;  /* 0x0002780701007387 */ /* 0x0001e20000100800 */
[C---:B----4-:R-:W-:Y:S02]  /*7740*/  SEL R9, R8.reuse, R6, !P4 ;  /* 0x0000000608097207 */ /* 0x050fe40006000000 */
[C---:B------:R-:W-:Y:S02]  /*7750*/  SEL R6, R8.reuse, R4, !P4 ;  /* 0x0000000408067207 */ /* 0x040fe40006000000 */
[C---:B0-----:R-:W-:Y:S02]  /*7760*/  SEL R7, R8.reuse, R5, !P4 ;  /* 0x0000000508077207 */ /* 0x041fe40006000000 */
[C---:B------:R-:W-:Y:S01]  /*7770*/  SEL R5, R8.reuse, R3, !P4 ;  /* 0x0000000308057207 */ /* 0x040fe20006000000 */
[----:B------:R-:W-:Y:S01]  /*7780*/  STL [R1+0x274], R9 ;  /* 0x0002740901007387 */ /* 0x000fe20000100800 */
[----:B------:R-:W-:-:S02]  /*7790*/  SEL R4, R8, R2, !P4 ;  /* 0x0000000208047207 */ /* 0x000fc40006000000 */
[C---:B------:R-:W-:Y:S01]  /*77a0*/  SEL R3, R8.reuse, R28, !P4 ;  /* 0x0000001c08037207 */ /* 0x040fe20006000000 */
[----:B------:R-:W-:Y:S01]  /*77b0*/  STL [R1+0x270], R7 ;  /* 0x0002700701007387 */ /* 0x000fe20000100800 */
[----:B------:R-:W-:-:S03]  /*77c0*/  SEL R2, R8, R29, !P4 ;  /* 0x0000001d08027207 */ /* 0x000fc60006000000 */
[----:B------:R-:W-:Y:S04]  /*77d0*/  STL [R1+0x264], R6 ;  /* 0x0002640601007387 */ /* 0x000fe80000100800 */
[----:B------:R-:W-:Y:S04]  /*77e0*/  STL [R1+0x244], R5 ;  /* 0x0002440501007387 */ /* 0x000fe80000100800 */
[----:B------:R0:W-:Y:S04]  /*77f0*/  STL [R1+0x240], R4 ;  /* 0x0002400401007387 */ /* 0x0001e80000100800 */
[----:B------:R1:W-:Y:S01]  /*7800*/  STL [R1+0x23c], R3 ;  /* 0x00023c0301007387 */ /* 0x0003e20000100800 */
[----:B0-----:R-:W-:-:S03]  /*7810*/  SEL R4, R8, R27, !P4 ;  /* 0x0000001b08047207 */ /* 0x001fc60006000000 */
[----:B------:R0:W-:Y:S01]  /*7820*/  STL [R1+0x238], R2 ;  /* 0x0002380201007387 */ /* 0x0001e20000100800 */
[----:B-1----:R-:W-:-:S03]  /*7830*/  SEL R3, R8, R26, !P4 ;  /* 0x0000001a08037207 */ /* 0x002fc60006000000 */
[----:B------:R1:W-:Y:S04]  /*7840*/  STL [R1+0x234], R4 ;  /* 0x0002340401007387 */ /* 0x0003e80000100800 */
[----:B------:R2:W-:Y:S01]  /*7850*/  STL [R1+0x230], R3 ;  /* 0x0002300301007387 */ /* 0x0005e20000100800 */
[C---:B0-----:R-:W-:Y:S02]  /*7860*/  SEL R2, R8.reuse, R25, !P4 ;  /* 0x0000001908027207 */ /* 0x041fe40006000000 */
[----:B-1----:R-:W-:-:S03]  /*7870*/  SEL R4, R8, R24, !P4 ;  /* 0x0000001808047207 */ /* 0x002fc60006000000 */
[----:B------:R0:W-:Y:S01]  /*7880*/  STL [R1+0x228], R2 ;  /* 0x0002280201007387 */ /* 0x0001e20000100800 */
[----:B--2---:R-:W-:-:S03]  /*7890*/  SEL R3, R8, R23, !P4 ;  /* 0x0000001708037207 */ /* 0x004fc60006000000 */
        /* <DEDUP_REMOVED lines=24> */
[----:B------:R-:W-:Y:S04]  /*7a20*/  STL [R1+0x1ec], R4 ;  /* 0x0001ec0401007387 */ /* 0x000fe80000100800 */
[----:B------:R-:W-:Y:S04]  /*7a30*/  STL [R1+0x1e8], R3 ;  /* 0x0001e80301007387 */ /* 0x000fe80000100800 */
[----:B------:R-:W2:Y:S01]  /*7a40*/  LDL.LU R9, [R1+0x14c] ;  /* 0x00014c0001097983 */ /* 0x000ea20000300800 */
[C---:B0-----:R-:W-:Y:S02]  /*7a50*/  SEL R2, R8.reuse, R10, !P4 ;  /* 0x0000000a08027207 */ /* 0x041fe40006000000 */
[----:B------:R-:W-:-:S03]  /*7a60*/  SEL R0, R8, R0, !P4 ;  /* 0x0000000008007207 */ /* 0x000fc60006000000 */
[----:B------:R-:W-:Y:S04]  /*7a70*/  STL [R1+0x1e4], R2 ;  /* 0x0001e40201007387 */ /* 0x000fe80000100800 */
        /* <DEDUP_REMOVED lines=143> */
[C---:B----4-:R-:W-:Y:S02]  /*8370*/  SEL R5, R8.reuse, R5, !P4 ;  /* 0x0000000508057207 */ /* 0x050fe40006000000 */
[C---:B------:R-:W-:Y:S02]  /*8380*/  SEL R4, R8.reuse, R4, !P4 ;  /* 0x0000000408047207 */ /* 0x040fe40006000000 */
[----:B------:R-:W-:-:S02]  /*8390*/  SEL R3, R8, R3, !P4 ;  /* 0x0000000308037207 */ /* 0x000fc40006000000 */
[C---:B------:R-:W-:Y:S02]  /*83a0*/  SEL R2, R8.reuse, R2, !P4 ;  /* 0x0000000208027207 */ /* 0x040fe40006000000 */
[C---:B------:R-:W-:Y:S02]  /*83b0*/  SEL R27, R8.reuse, R27, !P4 ;  /* 0x0000001b081b7207 */ /* 0x040fe40006000000 */
[C---:B------:R-:W-:Y:S02]  /*83c0*/  SEL R26, R8.reuse, R26, !P4 ;  /* 0x0000001a081a7207 */ /* 0x040fe40006000000 */
[C---:B------:R-:W-:Y:S02]  /*83d0*/  SEL R25, R8.reuse, R25, !P4 ;  /* 0x0000001908197207 */ /* 0x040fe40006000000 */
        /* <DEDUP_REMOVED lines=16> */
[----:B--2---:R-:W-:-:S05]  /*84e0*/  SEL R7, R8, R7, !P4 ;  /* 0x0000000708077207 */ /* 0x004fca0006000000 */
[----:B------:R0:W-:Y:S04]  /*84f0*/  STL [R1+0x134], R7 ;  /* 0x0001340701007387 */ /* 0x0001e80000100800 */
[----:B0-----:R-:W2:Y:S04]  /*8500*/  LDL.LU R7, [R1+0x89c] ;  /* 0x00089c0001077983 */ /* 0x001ea80000300800 */
[----:B------:R0:W-:Y:S04]  /*8510*/  STL [R1+0x130], R6 ;  /* 0x0001300601007387 */ /* 0x0001e80000100800 */
[----:B0-----:R-:W3:Y:S04]  /*8520*/  LDL.LU R6, [R1+0x898] ;  /* 0x0008980001067983 */ /* 0x001ee80000300800 */
[----:B------:R0:W-:Y:S04]  /*8530*/  STL [R1+0x9c], R5 ;  /* 0x00009c0501007387 */ /* 0x0001e80000100800 */
[----:B0-----:R-:W4:Y:S04]  /*8540*/  LDL.LU R5, [R1+0x894] ;  /* 0x0008940001057983 */ /* 0x001f280000300800 */
[----:B------:R0:W-:Y:S04]  /*8550*/  STL [R1+0x98], R4 ;  /* 0x0000980401007387 */ /* 0x0001e80000100800 */
[----:B0-----:R-:W2:Y:S04]  /*8560*/  LDL.LU R4, [R1+0x890] ;  /* 0x0008900001047983 */ /* 0x001ea80000300800 */
        /* <DEDUP_REMOVED lines=41> */
[----:B0-----:R-:W3:Y:S01]  /*8800*/  LDL.LU R0, [R1+0x83c] ;  /* 0x00083c0001007983 */ /* 0x001ee20000300800 */
[----:B------:R-:W-:-:S05]  /*8810*/  SEL R9, R8, R9, !P4 ;  /* 0x0000000908097207 */ /* 0x000fca0006000000 */
[----:B------:R0:W-:Y:S02]  /*8820*/  STL [R1+0xc], R9 ;  /* 0x00000c0901007387 */ /* 0x0001e40000100800 */
[C---:B0-----:R-:W-:Y:S02]  /*8830*/  SEL R9, R8.reuse, R28, !P4 ;  /* 0x0000001c08097207 */ /* 0x041fe40006000000 */
[----:B------:R-:W-:-:S03]  /*8840*/  SEL R28, R8, R29, !P4 ;  /* 0x0000001d081c7207 */ /* 0x000fc60006000000 */
[----:B------:R3:W-:Y:S01]  /*8850*/  STL [R1+0x8], R9 ;  /* 0x0000080901007387 */ /* 0x0007e20000100800 */
[C---:B--2---:R-:W-:Y:S02]  /*8860*/  SEL R29, R8.reuse, R10, !P4 ;  /* 0x0000000a081d7207 */ /* 0x044fe40006000000 */
[C---:B---3--:R-:W-:Y:S02]  /*8870*/  SEL R9, R8.reuse, R0, !P4 ;  /* 0x0000000008097207 */ /* 0x048fe40006000000 */
[----:B------:R-:W2:Y:S04]  /*8880*/  LDL.LU R0, [R1+0x838] ;  /* 0x0008380001007983 */ /* 0x000ea80000300800 */
[----:B------:R0:W-:Y:S04]  /*8890*/  STL [R1+0x4], R28 ;  /* 0x0000041c01007387 */ /* 0x0001e80000100800 */
[----:B------:R-:W-:Y:S01]  /*88a0*/  STL [R1+0x7bc], R29 ;  /* 0x0007bc1d01007387 */ /* 0x000fe20000100800 */
[----:B0-----:R-:W-:-:S03]  /*88b0*/  SEL R28, R8, R11, !P4 ;  /* 0x0000000b081c7207 */ /* 0x001fc60006000000 */
[----:B------:R-:W-:Y:S04]  /*88c0*/  STL [R1], R9 ;  /* 0x0000000901007387 */ /* 0x000fe80000100800 */
[----:B------:R0:W-:Y:S04]  /*88d0*/  STL [R1+0x7c0], R28 ;  /* 0x0007c01c01007387 */ /* 0x0001e80000100800 */
[----:B0-----:R-:W3:Y:S01]  /*88e0*/  LDL R28, [R1+0x654] ;  /* 0x00065400011c7983 */ /* 0x001ee20000100800 */
[C---:B------:R-:W-:Y:S02]  /*88f0*/  SEL R12, R8.reuse, R12, !P4 ;  /* 0x0000000c080c7207 */ /* 0x040fe40006000000 */
[----:B------:R-:W-:-:S03]  /*8900*/  SEL R13, R8, R13, !P4 ;  /* 0x0000000d080d7207 */ /* 0x000fc60006000000 */
[----:B------:R-:W-:Y:S04]  /*8910*/  STL [R1+0x7c4], R12 ;  /* 0x0007c40c01007387 */ /* 0x000fe80000100800 */
[----:B------:R0:W-:Y:S04]  /*8920*/  STL [R1+0x7c8], R13 ;  /* 0x0007c80d01007387 */ /* 0x0001e80000100800 */
[----:B0-----:R-:W0:Y:S04]  /*8930*/  S2R R13, SR_TID.X ;  /* 0x00000000000d7919 */ /* 0x001e280000002100 */
[----:B------:R-:W1:Y:S01]  /*8940*/  S2R R29, SR_TID.X ;  /* 0x00000000001d7919 */ /* 0x000e620000002100 */
[----:B------:R-:W-:-:S05]  /*8950*/  SEL R14, R8, R14, !P4 ;  /* 0x0000000e080e7207 */ /* 0x000fca0006000000 */
[----:B------:R0:W-:Y:S01]  /*8960*/  STL [R1+0x7cc], R14 ;  /* 0x0007cc0e01007387 */ /* 0x0001e20000100800 */
[----:B------:R-:W-:Y:S02]  /*8970*/  SEL R15, R8, R15, !P4 ;  /* 0x0000000f080f7207 */ /* 0x000fe40006000000 */
[--C-:B0-----:R-:W-:Y:S02]  /*8980*/  SHF.R.U32.HI R14, RZ, 0x5, R13.reuse ;  /* 0x00000005ff0e7819 */ /* 0x101fe4000001160d */
[--C-:B------:R-:W-:Y:S02]  /*8990*/  SHF.R.U32.HI R12, RZ, 0x5, R13.reuse ;  /* 0x00000005ff0c7819 */ /* 0x100fe4000001160d */
[----:B------:R-:W-:-:S04]  /*89a0*/  SHF.R.U32.HI R13, RZ, 0x5, R13 ;  /* 0x00000005ff0d7819 */ /* 0x000fc8000001160d */
[----:B------:R-:W-:Y:S01]  /*89b0*/  SGXT.U32 R13, R13, 0x1 ;  /* 0x000000010d0d781a */ /* 0x000fe20000000000 */
[----:B------:R0:W-:Y:S01]  /*89c0*/  STL [R1+0x7d0], R15 ;  /* 0x0007d00f01007387 */ /* 0x0001e20000100800 */
[----:B-1----:R-:W-:Y:S02]  /*89d0*/  LOP3.LUT R29, R29, 0x3f, RZ, 0xc0, !PT ;  /* 0x0000003f1d1d7812 */ /* 0x002fe400078ec0ff */
[----:B------:R-:W-:Y:S02]  /*89e0*/  SEL R9, R8, R4, !P4 ;  /* 0x0000000408097207 */ /* 0x000fe40006000000 */
[----:B0-----:R-:W-:Y:S02]  /*89f0*/  LOP3.LUT R15, R13, 0x3c, RZ, 0xfc, !PT ;  /* 0x0000003c0d0f7812 */ /* 0x001fe400078efcff */
[----:B------:R-:W0:Y:S01]  /*8a00*/  S2R R13, SR_TID.X ;  /* 0x00000000000d7919 */ /* 0x000e220000002100 */
[----:B------:R-:W-:Y:S01]  /*8a10*/  IMAD R4, R29, c[0x0][0x18c], RZ ;  /* 0x000063001d047a24 */ /* 0x000fe200078e02ff */
[----:B------:R-:W-:-:S02]  /*8a20*/  SGXT.U32 R14, R14, 0x1 ;  /* 0x000000010e0e781a */ /* 0x000fc40000000000 */
[----:B------:R-:W-:Y:S02]  /*8a30*/  SGXT.U32 R12, R12, 0x1 ;  /* 0x000000010c0c781a */ /* 0x000fe40000000000 */
[----:B------:R-:W-:Y:S02]  /*8a40*/  LOP3.LUT R14, R14, 0x3e, RZ, 0xfc, !PT ;  /* 0x0000003e0e0e7812 */ /* 0x000fe400078efcff */
[C---:B------:R-:W-:Y:S02]  /*8a50*/  SEL R11, R8.reuse, R2, !P4 ;  /* 0x00000002080b7207 */ /* 0x040fe40006000000 */
[C---:B------:R-:W-:Y:S02]  /*8a60*/  SEL R16, R8.reuse, R16, !P4 ;  /* 0x0000001008107207 */ /* 0x040fe40006000000 */
[C---:B------:R-:W-:Y:S02]  /*8a70*/  SEL R17, R8.reuse, R17, !P4 ;  /* 0x0000001108117207 */ /* 0x040fe40006000000 */
[----:B------:R-:W-:-:S02]  /*8a80*/  SEL R18, R8, R18, !P4 ;  /* 0x0000001208127207 */ /* 0x000fc40006000000 */
[C---:B------:R-:W-:Y:S01]  /*8a90*/  SEL R19, R8.reuse, R19, !P4 ;  /* 0x0000001308137207 */ /* 0x040fe20006000000 */
[----:B------:R-:W-:Y:S01]  /*8aa0*/  STL [R1+0x7d4], R16 ;  /* 0x0007d41001007387 */ /* 0x000fe20000100800 */
[C---:B------:R-:W-:Y:S02]  /*8ab0*/  SEL R20, R8.reuse, R20, !P4 ;  /* 0x0000001408147207 */ /* 0x040fe40006000000 */
[C---:B------:R-:W-:Y:S01]  /*8ac0*/  SEL R21, R8.reuse, R21, !P4 ;  /* 0x0000001508157207 */ /* 0x040fe20006000000 */
[----:B------:R-:W-:Y:S01]  /*8ad0*/  STL [R1+0x7d8], R17 ;  /* 0x0007d81101007387 */ /* 0x000fe20000100800 */
[----:B------:R-:W-:-:S03]  /*8ae0*/  SEL R10, R8, R3, !P4 ;  /* 0x00000003080a7207 */ /* 0x000fc60006000000 */
[----:B------:R-:W-:Y:S01]  /*8af0*/  STL [R1+0x7dc], R18 ;  /* 0x0007dc1201007387 */ /* 0x000fe20000100800 */
[----:B------:R-:W-:-:S03]  /*8b00*/  IMAD R3, R15, c[0x0][0x188], RZ ;  /* 0x000062000f037a24 */ /* 0x000fc600078e02ff */
[----:B------:R-:W-:Y:S04]  /*8b10*/  STL [R1+0x7e0], R19 ;  /* 0x0007e01301007387 */ /* 0x000fe80000100800 */
[----:B------:R-:W-:Y:S04]  /*8b20*/  STL [R1+0x7e4], R20 ;  /* 0x0007e41401007387 */ /* 0x000fe80000100800 */
[----:B------:R1:W-:Y:S01]  /*8b30*/  STL [R1+0x7e8], R21 ;  /* 0x0007e81501007387 */ /* 0x0003e20000100800 */
[----:B------:R-:W-:-:S03]  /*8b40*/  SEL R22, R8, R22, !P4 ;  /* 0x0000001608167207 */ /* 0x000fc60006000000 */
[----:B-1----:R-:W1:Y:S01]  /*8b50*/  S2R R21, SR_TID.X ;  /* 0x0000000000157919 */ /* 0x002e620000002100 */
[C---:B------:R-:W-:Y:S02]  /*8b60*/  SEL R23, R8.reuse, R23, !P4 ;  /* 0x0000001708177207 */ /* 0x040fe40006000000 */
[C---:B------:R-:W-:Y:S02]  /*8b70*/  SEL R24, R8.reuse, R24, !P4 ;  /* 0x0000001808187207 */ /* 0x040fe40006000000 */
[C---:B------:R-:W-:Y:S01]  /*8b80*/  SEL R25, R8.reuse, R25, !P4 ;  /* 0x0000001908197207 */ /* 0x040fe20006000000 */
[----:B------:R-:W-:Y:S01]  /*8b90*/  STL [R1+0x7ec], R22 ;  /* 0x0007ec1601007387 */ /* 0x000fe20000100800 */
[C---:B------:R-:W-:Y:S02]  /*8ba0*/  SEL R26, R8.reuse, R26, !P4 ;  /* 0x0000001a081a7207 */ /* 0x040fe40006000000 */
[C---:B------:R-:W-:Y:S01]  /*8bb0*/  SEL R27, R8.reuse, R27, !P4 ;  /* 0x0000001b081b7207 */ /* 0x040fe20006000000 */
[----:B------:R-:W-:Y:S01]  /*8bc0*/  STL [R1+0x7f0], R23 ;  /* 0x0007f01701007387 */ /* 0x000fe20000100800 */
[----:B----4-:R-:W-:-:S03]  /*8bd0*/  SEL R5, R8, R5, !P4 ;  /* 0x0000000508057207 */ /* 0x010fc60006000000 */
[----:B------:R-:W-:Y:S04]  /*8be0*/  STL [R1+0x7f4], R24 ;  /* 0x0007f41801007387 */ /* 0x000fe80000100800 */
[----:B------:R-:W-:Y:S04]  /*8bf0*/  STL [R1+0x7f8], R25 ;  /* 0x0007f81901007387 */ /* 0x000fe80000100800 */
[----:B------:R-:W-:Y:S01]  /*8c00*/  STL [R1+0x7fc], R26 ;  /* 0x0007fc1a01007387 */ /* 0x000fe20000100800 */
[----:B------:R-:W-:-:S03]  /*8c10*/  SEL R6, R8, R6, !P4 ;  /* 0x0000000608067207 */ /* 0x000fc60006000000 */
[----:B------:R-:W-:Y:S01]  /*8c20*/  STL [R1+0x800], R27 ;  /* 0x0008001b01007387 */ /* 0x000fe20000100800 */
[----:B------:R-:W-:-:S03]  /*8c30*/  SEL R7, R8, R7, !P4 ;  /* 0x0000000708077207 */ /* 0x000fc60006000000 */
[----:B------:R-:W-:Y:S04]  /*8c40*/  STL [R1+0x804], R11 ;  /* 0x0008040b01007387 */ /* 0x000fe80000100800 */
[----:B------:R-:W-:Y:S04]  /*8c50*/  STL [R1+0x808], R10 ;  /* 0x0008080a01007387 */ /* 0x000fe80000100800 */
[----:B------:R-:W-:Y:S04]  /*8c60*/  STL [R1+0x80c], R9 ;  /* 0x00080c0901007387 */ /* 0x000fe80000100800 */
[----:B------:R1:W-:Y:S04]  /*8c70*/  STL [R1+0x810], R5 ;  /* 0x0008100501007387 */ /* 0x0003e80000100800 */
[----:B------:R4:W-:Y:S01]  /*8c80*/  STL [R1+0x814], R6 ;  /* 0x0008140601007387 */ /* 0x0009e20000100800 */
[----:B-1----:R-:W-:-:S03]  /*8c90*/  IMAD.SHL.U32 R5, R21, 0x20, RZ ;  /* 0x0000002015057824 */ /* 0x002fc600078e00ff */
[----:B------:R-:W-:Y:S04]  /*8ca0*/  STL [R1+0x818], R7 ;  /* 0x0008180701007387 */ /* 0x000fe80000100800 */
[----:B------:R-:W-:Y:S04]  /*8cb0*/  STL [R1+0x650], R5 ;  /* 0x0006500501007387 */ /* 0x000fe80000100800 */
[----:B------:R-:W-:Y:S04]  /*8cc0*/  STL [R1+0x190], RZ ;  /* 0x000190ff01007387 */ /* 0x000fe80000100800 */
        /* <DEDUP_REMOVED lines=8> */
[----:B------:R-:W-:Y:S01]  /*8d50*/  STL [R1+0x124], RZ ;  /* 0x000124ff01007387 */ /* 0x000fe20000100800 */
[----:B---3--:R-:W-:-:S03]  /*8d60*/  ISETP.GE.AND P1, PT, R28, RZ, PT ;  /* 0x000000ff1c00720c */ /* 0x008fc60003f26270 */
[----:B------:R-:W1:Y:S02]  /*8d70*/  S2R R28, SR_TID.X ;  /* 0x00000000001c7919 */ /* 0x000e640000002100 */
[----:B-1----:R-:W-:-:S04]  /*8d80*/  SHF.R.U32.HI R29, RZ, 0x5, R28 ;  /* 0x00000005ff1d7819 */ /* 0x002fc8000001161c */
[----:B------:R-:W-:-:S05]  /*8d90*/  SGXT.U32 R29, R29, 0x1 ;  /* 0x000000011d1d781a */ /* 0x000fca0000000000 */
[----:B------:R-:W-:Y:S02]  /*8da0*/  IMAD R2, R29, c[0x0][0x188], RZ ;  /* 0x000062001d027a24 */ /* 0x000fe400078e02ff */
[----:B------:R-:W-:Y:S01]  /*8db0*/  IMAD R2, R14, c[0x0][0x188], RZ ;  /* 0x000062000e027a24 */ /* 0x000fe200078e02ff */
[C---:B------:R-:W-:Y:S02]  /*8dc0*/  LOP3.LUT R14, R12.reuse, 0x3a, RZ, 0xfc, !PT ;  /* 0x0000003a0c0e7812 */ /* 0x040fe400078efcff */
[----:B------:R-:W-:-:S03]  /*8dd0*/  LOP3.LUT R12, R12, 0x38, RZ, 0xfc, !PT ;  /* 0x000000380c0c7812 */ /* 0x000fc600078efcff */
[----:B------:R-:W-:Y:S01]  /*8de0*/  IMAD R2, R14, c[0x0][0x188], RZ ;  /* 0x000062000e027a24 */ /* 0x000fe200078e02ff */
[--C-:B0-----:R-:W-:Y:S01]  /*8df0*/  SHF.R.U32.HI R14, RZ, 0x5, R13.reuse ;  /* 0x00000005ff0e7819 */ /* 0x101fe2000001160d */
[----:B------:R-:W-:Y:S01]  /*8e00*/  IMAD R2, R12, c[0x0][0x188], RZ ;  /* 0x000062000c027a24 */ /* 0x000fe200078e02ff */
[--C-:B------:R-:W-:Y:S02]  /*8e10*/  SHF.R.U32.HI R12, RZ, 0x5, R13.reuse ;  /* 0x00000005ff0c7819 */ /* 0x100fe4000001160d */
[----:B------:R-:W-:Y:S02]  /*8e20*/  SGXT.U32 R14, R14, 0x1 ;  /* 0x000000010e0e781a */ /* 0x000fe40000000000 */
[----:B------:R-:W-:Y:S02]  /*8e30*/  SHF.R.U32.HI R13, RZ, 0x5, R13 ;  /* 0x00000005ff0d7819 */ /* 0x000fe4000001160d */
[----:B------:R-:W-:Y:S02]  /*8e40*/  LOP3.LUT R15, R14, 0x36, RZ, 0xfc, !PT ;  /* 0x000000360e0f7812 */ /* 0x000fe400078efcff */
[----:B------:R-:W-:-:S03]  /*8e50*/  SGXT.U32 R13, R13, 0x1 ;  /* 0x000000010d0d781a */ /* 0x000fc60000000000 */
[----:B------:R-:W-:Y:S01]  /*8e60*/  IMAD R3, R15, c[0x0][0x188], RZ ;  /* 0x000062000f037a24 */ /* 0x000fe200078e02ff */
[C---:B------:R-:W-:Y:S02]  /*8e70*/  LOP3.LUT R16, R13.reuse, 0x32, RZ, 0xfc, !PT ;  /* 0x000000320d107812 */ /* 0x040fe400078efcff */
[----:B------:R-:W-:Y:S02]  /*8e80*/  LOP3.LUT R15, R13, 0x30, RZ, 0xfc, !PT ;  /* 0x000000300d0f7812 */ /* 0x000fe400078efcff */
[----:B------:R-:W0:Y:S01]  /*8e90*/  S2R R13, SR_TID.X ;  /* 0x00000000000d7919 */ /* 0x000e220000002100 */
[----:B------:R-:W-:Y:S02]  /*8ea0*/  LOP3.LUT R14, R14, 0x34, RZ, 0xfc, !PT ;  /* 0x000000340e0e7812 */ /* 0x000fe400078efcff */
[----:B------:R-:W-:-:S03]  /*8eb0*/  SGXT.U32 R12, R12, 0x1 ;  /* 0x000000010c0c781a */ /* 0x000fc60000000000 */
[----:B------:R-:W-:Y:S01]  /*8ec0*/  IMAD R2, R14, c[0x0][0x188], RZ ;  /* 0x000062000e027a24 */ /* 0x000fe200078e02ff */
[C---:B------:R-:W-:Y:S02]  /*8ed0*/  LOP3.LUT R14, R12.reuse, 0x2e, RZ, 0xfc, !PT ;  /* 0x0000002e0c0e7812 */ /* 0x040fe400078efcff */
[----:B------:R-:W-:Y:S01]  /*8ee0*/  LOP3.LUT R12, R12, 0x2c, RZ, 0xfc, !PT ;  /* 0x0000002c0c0c7812 */ /* 0x000fe200078efcff */
[----:B------:R-:W-:Y:S02]  /*8ef0*/  IMAD R2, R16, c[0x0][0x188], RZ ;  /* 0x0000620010027a24 */ /* 0x000fe400078e02ff */
[----:B------:R-:W-:Y:S02]  /*8f00*/  IMAD R2, R14, c[0x0][0x188], RZ ;  /* 0x000062000e027a24 */ /* 0x000fe400078e02ff */
[----:B------:R-:W-:Y:S02]  /*8f10*/  IMAD R2, R12, c[0x0][0x188], RZ ;  /* 0x000062000c027a24 */ /* 0x000fe400078e02ff */
[----:B------:R-:W1:Y:S01]  /*8f20*/  S2R R12, SR_TID.X ;  /* 0x00000000000c7919 */ /* 0x000e620000002100 */
[----:B------:R-:W-:Y:S01]  /*8f30*/  IMAD R3, R15, c[0x0][0x188], RZ ;  /* 0x000062000f037a24 */ /* 0x000fe200078e02ff */
[----:B0-----:R-:W-:-:S04]  /*8f40*/  SHF.R.U32.HI R14, RZ, 0x5, R13 ;  /* 0x00000005ff0e7819 */ /* 0x001fc8000001160d */
[----:B------:R-:W-:Y:S01]  /*8f50*/  SGXT.U32 R14, R14, 0x1 ;  /* 0x000000010e0e781a */ /* 0x000fe20000000000 */
[----:B------:R-:W-:Y:S01]  /*8f60*/  STL [R1+0x128], RZ ;  /* 0x000128ff01007387 */ /* 0x000fe20000100800 */
[----:B------:R-:W-:Y:S02]  /*8f70*/  SHF.R.U32.HI R13, RZ, 0x5, R13 ;  /* 0x00000005ff0d7819 */ /* 0x000fe4000001160d */
[C---:B------:R-:W-:Y:S01]  /*8f80*/  LOP3.LUT R16, R14.reuse, 0x2a, RZ, 0xfc, !PT ;  /* 0x0000002a0e107812 */ /* 0x040fe200078efcff */
[----:B------:R-:W-:Y:S01]  /*8f90*/  STL [R1+0x12c], RZ ;  /* 0x00012cff01007387 */ /* 0x000fe20000100800 */
[C---:B------:R-:W-:Y:S02]  /*8fa0*/  LOP3.LUT R15, R14.reuse, 0x28, RZ, 0xfc, !PT ;  /* 0x000000280e0f7812 */ /* 0x040fe400078efcff */
[----:B------:R-:W-:Y:S01]  /*8fb0*/  LOP3.LUT R14, R14, 0x26, RZ, 0xfc, !PT ;  /* 0x000000260e0e7812 */ /* 0x000fe200078efcff */
[----:B------:R-:W-:Y:S01]  /*8fc0*/  STL [R1+0x110], RZ ;  /* 0x000110ff01007387 */ /* 0x000fe20000100800 */
[----:B------:R-:W-:-:S03]  /*8fd0*/  SGXT.U32 R13, R13, 0x1 ;  /* 0x000000010d0d781a */ /* 0x000fc60000000000 */
[----:B------:R-:W-:Y:S01]  /*8fe0*/  STL [R1+0x114], RZ ;  /* 0x000114ff01007387 */ /* 0x000fe20000100800 */
[----:B------:R-:W-:-:S03]  /*8ff0*/  IMAD R3, R15, c[0x0][0x188], RZ ;  /* 0x000062000f037a24 */ /* 0x000fc600078e02ff */
[----:B------:R-:W-:Y:S01]  /*9000*/  STL [R1+0x118], RZ ;  /* 0x000118ff01007387 */ /* 0x000fe20000100800 */
[----:B------:R-:W-:Y:S01]  /*9010*/  IMAD R2, R14, c[0x0][0x188], RZ ;  /* 0x000062000e027a24 */ /* 0x000fe200078e02ff */
[C---:B------:R-:W-:Y:S02]  /*9020*/  LOP3.LUT R15, R13.reuse, 0x24, RZ, 0xfc, !PT ;  /* 0x000000240d0f7812 */ /* 0x040fe400078efcff */
[----:B------:R-:W-:Y:S01]  /*9030*/  STL [R1+0x11c], RZ ;  /* 0x00011cff01007387 */ /* 0x000fe20000100800 */
[----:B------:R-:W-:-:S03]  /*9040*/  LOP3.LUT R14, R13, 0x22, RZ, 0xfc, !PT ;  /* 0x000000220d0e7812 */ /* 0x000fc600078efcff */
[----:B------:R-:W-:Y:S01]  /*9050*/  STL [R1+0x100], RZ ;  /* 0x000100ff01007387 */ /* 0x000fe20000100800 */
[----:B-1----:R-:W-:-:S03]  /*9060*/  SHF.R.U32.HI R13, RZ, 0x5, R12 ;  /* 0x00000005ff0d7819 */ /* 0x002fc6000001160c */
[----:B------:R-:W-:Y:S04]  /*9070*/  STL [R1+0x104], RZ ;  /* 0x000104ff01007387 */ /* 0x000fe80000100800 */
[----:B------:R-:W-:Y:S01]  /*9080*/  STL [R1+0x108], RZ ;  /* 0x000108ff01007387 */ /* 0x000fe20000100800 */
[----:B------:R-:W-:-:S03]  /*9090*/  SGXT.U32 R13, R13, 0x1 ;  /* 0x000000010d0d781a */ /* 0x000fc60000000000 */
[----:B------:R-:W-:Y:S04]  /*90a0*/  STL [R1+0x10c], RZ ;  /* 0x00010cff01007387 */ /* 0x000fe80000100800 */
[----:B------:R-:W-:Y:S04]  /*90b0*/  STL [R1+0xf0], RZ ;  /* 0x0000f0ff01007387 */ /* 0x000fe80000100800 */
[----:B------:R-:W-:Y:S01]  /*90c0*/  STL [R1+0xf4], RZ ;  /* 0x0000f4ff01007387 */ /* 0x000fe20000100800 */
[----:B------:R-:W-:-:S03]  /*90d0*/  IMAD R3, R15, c[0x0][0x188], RZ ;  /* 0x000062000f037a24 */ /* 0x000fc600078e02ff */
[----:B------:R-:W-:Y:S01]  /*90e0*/  STL [R1+0xf8], RZ ;  /* 0x0000f8ff01007387 */ /* 0x000fe20000100800 */
[----:B------:R-:W-:Y:S01]  /*90f0*/  IMAD R2, R14, c[0x0][0x188], RZ ;  /* 0x000062000e027a24 */ /* 0x000fe200078e02ff */
[----:B------:R-:W-:Y:S02]  /*9100*/  SHF.R.U32.HI R12, RZ, 0x5, R12 ;  /* 0x00000005ff0c7819 */ /* 0x000fe4000001160c */
[----:B------:R-:W-:Y:S01]  /*9110*/  STL [R1+0xfc], RZ ;  /* 0x0000fcff01007387 */ /* 0x000fe20000100800 */
[----:B------:R-:W-:-:S03]  /*9120*/  LOP3.LUT R15, R13, 0x20, RZ, 0xfc, !PT ;  /* 0x000000200d0f7812 */ /* 0x000fc600078efcff */
[----:B------:R-:W-:Y:S01]  /*9130*/  STL [R1+0xe0], RZ ;  /* 0x0000e0ff01007387 */ /* 0x000fe20000100800 */
[----:B------:R-:W-:-:S03]  /*9140*/  LOP3.LUT R14, R13, 0x1e, RZ, 0xfc, !PT ;  /* 0x0000001e0d0e7812 */ /* 0x000fc600078efcff */
[----:B------:R-:W-:Y:S01]  /*9150*/  STL [R1+0xe4], RZ ;  /* 0x0000e4ff01007387 */ /* 0x000fe20000100800 */
[----:B------:R-:W-:-:S03]  /*9160*/  LOP3.LUT R13, R13, 0x1c, RZ, 0xfc, !PT ;  /* 0x0000001c0d0d7812 */ /* 0x000fc600078efcff */
[----:B------:R-:W-:Y:S01]  /*9170*/  STL [R1+0xe8], RZ ;  /* 0x0000e8ff01007387 */ /* 0x000fe20000100800 */
[----:B------:R-:W-:-:S03]  /*9180*/  SGXT.U32 R12, R12, 0x1 ;  /* 0x000000010c0c781a */ /* 0x000fc60000000000 */
[----:B------:R-:W-:Y:S04]  /*9190*/  STL [R1+0xec], RZ ;  /* 0x0000ecff01007387 */ /* 0x000fe80000100800 */
[----:B------:R-:W-:Y:S01]  /*91a0*/  STL [R1+0xd0], RZ ;  /* 0x0000d0ff01007387 */ /* 0x000fe20000100800 */
[----:B------:R-:W-:-:S03]  /*91b0*/  IMAD R3, R14, c[0x0][0x188], RZ ;  /* 0x000062000e037a24 */ /* 0x000fc600078e02ff */
[----:B------:R-:W-:Y:S01]  /*91c0*/  STL [R1+0xd4], RZ ;  /* 0x0000d4ff01007387 */ /* 0x000fe20000100800 */
[----:B------:R-:W-:-:S03]  /*91d0*/  IMAD R2, R13, c[0x0][0x188], RZ ;  /* 0x000062000d027a24 */ /* 0x000fc600078e02ff */
[----:B------:R-:W-:Y:S01]  /*91e0*/  STL [R1+0xd8], RZ ;  /* 0x0000d8ff01007387 */ /* 0x000fe20000100800 */
[----:B------:R-:W-:-:S03]  /*91f0*/  LOP3.LUT R14, R12, 0x1a, RZ, 0xfc, !PT ;  /* 0x0000001a0c0e7812 */ /* 0x000fc600078efcff */
[----:B------:R-:W-:Y:S01]  /*9200*/  STL [R1+0xdc], RZ ;  /* 0x0000dcff01007387 */ /* 0x000fe20000100800 */
[----:B------:R-:W-:-:S03]  /*9210*/  LOP3.LUT R13, R12, 0x18, RZ, 0xfc, !PT ;  /* 0x000000180c0d7812 */ /* 0x000fc600078efcff */
[----:B------:R-:W-:Y:S01]  /*9220*/  STL [R1+0xc0], RZ ;  /* 0x0000c0ff01007387 */ /* 0x000fe20000100800 */
[----:B------:R-:W-:-:S03]  /*9230*/  SHF.R.U32.HI R12, RZ, 0x5, R28 ;  /* 0x00000005ff0c7819 */ /* 0x000fc6000001161c */
[----:B------:R-:W-:Y:S04]  /*9240*/  STL [R1+0xc4], RZ ;  /* 0x0000c4ff01007387 */ /* 0x000fe80000100800 */
[----:B------:R-:W-:Y:S01]  /*9250*/  STL [R1+0xc8], RZ ;  /* 0x0000c8ff01007387 */ /* 0x000fe20000100800 */
[----:B------:R-:W-:-:S03]  /*9260*/  SGXT.U32 R12, R12, 0x1 ;  /* 0x000000010c0c781a */ /* 0x000fc60000000000 */
[----:B------:R-:W-:Y:S04]  /*9270*/  STL [R1+0xcc], RZ ;  /* 0x0000ccff01007387 */ /* 0x000fe80000100800 */
[----:B------:R-:W3:Y:S01]  /*9280*/  LDL.LU R20, [R1+0x25c] ;  /* 0x00025c0001147983 */ /* 0x000ee20000300800 */
[----:B------:R-:W-:-:S03]  /*9290*/  SHF.R.U32.HI R28, RZ, 0x5, R28 ;  /* 0x00000005ff1c7819 */ /* 0x000fc6000001161c */
        /* <DEDUP_REMOVED lines=8> */
[----:B------:R-:W3:Y:S01]  /*9320*/  LDL.LU R19, [R1+0x258] ;  /* 0x0002580001137983 */ /* 0x000ee20000300800 */
[----:B------:R-:W-:Y:S02]  /*9330*/  LOP3.LUT R12, R12, 0x12, RZ, 0xfc, !PT ;  /* 0x000000120c0c7812 */ /* 0x000fe400078efcff */
[----:B------:R-:W-:Y:S01]  /*9340*/  SGXT.U32 R28, R28, 0x1 ;  /* 0x000000011c1c781a */ /* 0x000fe20000000000 */
[----:B------:R-:W-:Y:S01]  /*9350*/  IMAD R3, R13, c[0x0][0x188], RZ ;  /* 0x000062000d037a24 */ /* 0x000fe200078e02ff */
[----:B------:R-:W3:Y:S01]  /*9360*/  LDL.LU R18, [R1+0x254] ;  /* 0x0002540001127983 */ /* 0x000ee20000300800 */
[----:B------:R-:W-:Y:S01]  /*9370*/  IMAD R2, R12, c[0x0][0x188], RZ ;  /* 0x000062000c027a24 */ /* 0x000fe200078e02ff */
[----:B------:R-:W-:Y:S01]  /*9380*/  LOP3.LUT R13, R28, 0xe, RZ, 0xfc, !PT ;  /* 0x0000000e1c0d7812 */ /* 0x000fe200078efcff */
[----:B----4-:R-:W-:Y:S01]  /*9390*/  IMAD R6, R16, c[0x0][0x188], RZ ;  /* 0x0000620010067a24 */ /* 0x010fe200078e02ff */
[----:B------:R-:W-:Y:S01]  /*93a0*/  LOP3.LUT R12, R28, 0xc, RZ, 0xfc, !PT ;  /* 0x0000000c1c0c7812 */ /* 0x000fe200078efcff */
[----:B------:R-:W-:Y:S01]  /*93b0*/  IMAD R6, R15, c[0x0][0x188], RZ ;  /* 0x000062000f067a24 */ /* 0x000fe200078e02ff */
[----:B------:R-:W4:Y:S01]  /*93c0*/  LDL.LU R17, [R1+0x250] ;  /* 0x0002500001117983 */ /* 0x000f220000300800 */
[----:B------:R-:W-:Y:S01]  /*93d0*/  IMAD R6, R14, c[0x0][0x188], RZ ;  /* 0x000062000e067a24 */ /* 0x000fe200078e02ff */
[C---:B------:R-:W-:Y:S01]  /*93e0*/  LOP3.LUT R14, R28.reuse, 0x10, RZ, 0xfc, !PT ;  /* 0x000000101c0e7812 */ /* 0x040fe200078efcff */
[----:B------:R-:W-:Y:S01]  /*93f0*/  IMAD R6, R13, c[0x0][0x188], RZ ;  /* 0x000062000d067a24 */ /* 0x000fe200078e02ff */
[----:B------:R-:W-:Y:S01]  /*9400*/  LOP3.LUT R28, R28, 0xa, RZ, 0xfc, !PT ;  /* 0x0000000a1c1c7812 */ /* 0x000fe200078efcff */
[----:B------:R-:W-:Y:S01]  /*9410*/  IMAD R3, R12, c[0x0][0x188], RZ ;  /* 0x000062000c037a24 */ /* 0x000fe200078e02ff */
[C---:B------:R-:W-:Y:S01]  /*9420*/  LOP3.LUT R13, R29.reuse, 0x8, RZ, 0xfc, !PT ;  /* 0x000000081d0d7812 */ /* 0x040fe200078efcff */
[----:B------:R-:W4:Y:S01]  /*9430*/  LDL.LU R16, [R1+0x24c] ;  /* 0x00024c0001107983 */ /* 0x000f220000300800 */
[----:B------:R-:W-:Y:S01]  /*9440*/  LOP3.LUT R12, R29, 0x6, RZ, 0xfc, !PT ;  /* 0x000000061d0c7812 */ /* 0x000fe200078efcff */
[----:B------:R-:W-:-:S02]  /*9450*/  IMAD R2, R14, c[0x0][0x188], RZ ;  /* 0x000062000e027a24 */ /* 0x000fc400078e02ff */
[----:B------:R-:W4:Y:S01]  /*9460*/  LDL.LU R15, [R1+0x248] ;  /* 0x00024800010f7983 */ /* 0x000f220000300800 */
[----:B------:R-:W-:Y:S02]  /*9470*/  IMAD R2, R28, c[0x0][0x188], RZ ;  /* 0x000062001c027a24 */ /* 0x000fe400078e02ff */
[----:B------:R-:W-:Y:S01]  /*9480*/  IMAD R2, R13, c[0x0][0x188], RZ ;  /* 0x000062000d027a24 */ /* 0x000fe200078e02ff */
[----:B------:R-:W4:Y:S01]  /*9490*/  LDL.LU R14, [R1+0x260] ;  /* 0x00026000010e7983 */ /* 0x000f220000300800 */
[----:B------:R-:W-:-:S03]  /*94a0*/  IMAD R6, R12, c[0x0][0x188], RZ ;  /* 0x000062000c067a24 */ /* 0x000fc600078e02ff */
[----:B------:R-:W4:Y:S04]  /*94b0*/  LDL.LU R13, [R1+0x268] ;  /* 0x00026800010d7983 */ /* 0x000f280000300800 */
[----:B------:R-:W4:Y:S04]  /*94c0*/  LDL.LU R12, [R1+0x26c] ;  /* 0x00026c00010c7983 */ /* 0x000f280000300800 */
[----:B------:R-:W0:Y:S01]  /*94d0*/  S2R R22, SR_TID.X ;  /* 0x0000000000167919 */ /* 0x000e220000002100 */
[C---:B------:R-:W-:Y:S01]  /*94e0*/  LOP3.LUT R28, R29.reuse, 0x4, RZ, 0xfc, !PT ;  /* 0x000000041d1c7812 */ /* 0x040fe200078efcff */
[----:B------:R-:W-:Y:S01]  /*94f0*/  IMAD.MOV.U32 R24, RZ, RZ, c[0x0][0x180] ;  /* 0x00006000ff187624 */ /* 0x000fe200078e00ff */
[----:B------:R-:W-:-:S03]  /*9500*/  LOP3.LUT R29, R29, 0x2, RZ, 0xfc, !PT ;  /* 0x000000021d1d7812 */ /* 0x000fc600078efcff */
[----:B------:R-:W-:Y:S01]  /*9510*/  IMAD R3, R28, c[0x0][0x188], RZ ;  /* 0x000062001c037a24 */ /* 0x000fe200078e02ff */
[----:B------:R-:W-:Y:S01]  /*9520*/  IADD3 R24, R24, 0x3f, RZ ;  /* 0x0000003f18187810 */ /* 0x000fe20007ffe0ff */
[----:B------:R-:W-:Y:S01]  /*9530*/  IMAD R2, R29, c[0x0][0x188], RZ ;  /* 0x000062001d027a24 */ /* 0x000fe200078e02ff */
[----:B------:R-:W-:Y:S01]  /*9540*/  SHF.R.S32.HI R2, RZ, 0x1f, R4 ;  /* 0x0000001fff027819 */ /* 0x000fe20000011404 */
[----:B------:R-:W4:Y:S01]  /*9550*/  LDL.LU R28, [R1+0x280] ;  /* 0x00028000011c7983 */ /* 0x000f220000300800 */
[----:B------:R-:W-:Y:S01]  /*9560*/  ISETP.NE.AND P0, PT, RZ, c[0x0][0x178], PT ;  /* 0x00005e00ff007a0c */ /* 0x000fe20003f05270 */
[----:B--2---:R-:W-:Y:S02]  /*9570*/  IMAD.MOV.U32 R3, RZ, RZ, R0 ;  /* 0x000000ffff037224 */ /* 0x004fe400078e0000 */
[----:B------:R-:W2:Y:S01]  /*9580*/  LDL.LU R29, [R1+0x28c] ;  /* 0x00028c00011d7983 */ /* 0x000ea20000300800 */
[----:B------:R-:W-:Y:S01]  /*9590*/  SHF.L.U64.HI R0, R4, 0x1, R2 ;  /* 0x0000000104007819 */ /* 0x000fe20000010202 */
[----:B------:R-:W-:-:S02]  /*95a0*/  IMAD.SHL.U32 R23, R21, 0x2, RZ ;  /* 0x0000000215177824 */ /* 0x000fc400078e00ff */
[----:B------:R-:W-:Y:S01]  /*95b0*/  STL [R1+0xa0], RZ ;  /* 0x0000a0ff01007387 */ /* 0x000fe20000100800 */
[----:B0-----:R-:W-:-:S03]  /*95c0*/  IMAD.SHL.U32 R22, R22, 0x8, RZ ;  /* 0x0000000816167824 */ /* 0x001fc600078e00ff */
[----:B------:R-:W-:Y:S01]  /*95d0*/  STL [R1+0xa4], RZ ;  /* 0x0000a4ff01007387 */ /* 0x000fe20000100800 */
[----:B------:R-:W-:Y:S01]  /*95e0*/  IMAD.SHL.U32 R2, R4, 0x2, RZ ;  /* 0x0000000204027824 */ /* 0x000fe200078e00ff */
[----:B------:R-:W-:Y:S02]  /*95f0*/  LOP3.LUT R25, R22, 0x30, RZ, 0xc0, !PT ;  /* 0x0000003016197812 */ /* 0x000fe400078ec0ff */
[----:B------:R-:W-:Y:S01]  /*9600*/  SHF.R.S32.HI R22, RZ, 0x1f, R24 ;  /* 0x0000001fff167819 */ /* 0x000fe20000011418 */
[----:B------:R-:W-:Y:S01]  /*9610*/  STL [R1+0xa8], RZ ;  /* 0x0000a8ff01007387 */ /* 0x000fe20000100800 */
[----:B------:R-:W-:Y:S02]  /*9620*/  LOP3.LUT R21, R21, 0x7, RZ, 0xc0, !PT ;  /* 0x0000000715157812 */ /* 0x000fe400078ec0ff */
[----:B------:R-:W-:Y:S01]  /*9630*/  LEA.HI R22, R22, R24, RZ, 0x6 ;  /* 0x0000001816167211 */ /* 0x000fe200078f30ff */
[----:B------:R-:W-:Y:S04]  /*9640*/  STL [R1+0xac], RZ ;  /* 0x0000acff01007387 */ /* 0x000fe80000100800 */
[----:B------:R-:W-:Y:S01]  /*9650*/  STL [R1+0x90], RZ ;  /* 0x000090ff01007387 */ /* 0x000fe20000100800 */
[----:B------:R-:W-:-:S03]  /*9660*/  IMAD R21, R21, 0x40, R25 ;  /* 0x0000004015157824 */ /* 0x000fc600078e0219 */
[----:B------:R-:W-:Y:S04]  /*9670*/  STL [R1+0x94], RZ ;  /* 0x000094ff01007387 */ /* 0x000fe80000100800 */
[----:B------:R-:W-:Y:S04]  /*9680*/  STL [R1+0x754], R0 ;  /* 0x0007540001007387 */ /* 0x000fe80000100800 */
[----:B------:R0:W-:Y:S01]  /*9690*/  STL [R1+0x758], R2 ;  /* 0x0007580201007387 */ /* 0x0001e20000100800 */
[----:B------:R-:W-:Y:S01]  /*96a0*/  LOP3.LUT R21, R21, 0x10, R23, 0x78, !PT ;  /* 0x0000001015157812 */ /* 0x000fe200078e7817 */
[----:B------:R-:W-:Y:S01]  /*96b0*/  @!P1 IMAD.MOV R3, RZ, RZ, -R3 ;  /* 0x000000ffff039224 */ /* 0x000fe200078e0a03 */
[----:B------:R-:W-:-:S02]  /*96c0*/  @!P0 LOP3.LUT R3, RZ, c[0x0][0x178], RZ, 0x33, !PT ;  /* 0x00005e00ff038a12 */ /* 0x000fc400078e33ff */
[----:B0-----:R-:W-:Y:S02]  /*96d0*/  SHF.R.S32.HI R2, RZ, 0x6, R22 ;  /* 0x00000006ff027819 */ /* 0x001fe40000011416 */
[----:B------:R-:W-:-:S03]  /*96e0*/  LOP3.LUT R0, R21, 0x200, R5, 0xf8, !PT ;  /* 0x0000020015007812 */ /* 0x000fc600078ef805 */
[----:B------:R3:W-:Y:S04]  /*96f0*/  STL [R1+0x22c], R2 ;  /* 0x00022c0201007387 */ /* 0x0007e80000100800 */
[----:B------:R4:W-:Y:S01]  /*9700*/  STL [R1+0x81c], R3 ;  /* 0x00081c0301007387 */ /* 0x0009e20000100800 */
[----:B---3--:R-:W-:-:S05]  /*9710*/  IMAD R2, R20, c[0x0][0x190], RZ ;  /* 0x0000640014027a24 */ /* 0x008fca00078e02ff */
[----:B------:R0:W-:Y:S01]  /*9720*/  STL [R1+0x75c], R2 ;  /* 0x00075c0201007387 */ /* 0x0001e20000100800 */
[----:B------:R-:W-:-:S05]  /*9730*/  IMAD R8, R19, c[0x0][0x190], RZ ;  /* 0x0000640013087a24 */ /* 0x000fca00078e02ff */
[----:B------:R-:W-:Y:S04]  /*9740*/  STL [R1+0x820], R8 ;  /* 0x0008200801007387 */ /* 0x000fe80000100800 */
[----:B------:R-:W-:Y:S04]  /*9750*/  STL [R1+0x224], R0 ;  /* 0x0002240001007387 */ /* 0x000fe80000100800 */
[----:B------:R1:W-:Y:S01]  /*9760*/  STL [R1+0x760], R0 ;  /* 0x0007600001007387 */ /* 0x0003e20000100800 */
[----:B----4-:R-:W-:Y:S02]  /*9770*/  IMAD R3, R17, c[0x0][0x190], RZ ;  /* 0x0000640011037a24 */ /* 0x010fe400078e02ff */
[----:B0-----:R-:W-:-:S02]  /*9780*/  IMAD R2, R16, c[0x0][0x190], RZ ;  /* 0x0000640010027a24 */ /* 0x001fc400078e02ff */
[----:B-1----:R-:W-:-:S05]  /*9790*/  IMAD R0, R18, c[0x0][0x190], RZ ;  /* 0x0000640012007a24 */ /* 0x002fca00078e02ff */
[----:B------:R0:W-:Y:S04]  /*97a0*/  STL [R1+0x1c], R0 ;  /* 0x00001c0001007387 */ /* 0x0001e80000100800 */
[----:B------:R1:W-:Y:S01]  /*97b0*/  STL [R1+0x20], R3 ;  /* 0x0000200301007387 */ /* 0x0003e20000100800 */
[----:B0-----:R-:W-:-:S03]  /*97c0*/  IMAD R0, R15, c[0x0][0x190], RZ ;  /* 0x000064000f007a24 */ /* 0x001fc600078e02ff */
[----:B------:R0:W-:Y:S01]  /*97d0*/  STL [R1+0x24], R2 ;  /* 0x0000240201007387 */ /* 0x0001e20000100800 */
[----:B-1----:R-:W-:-:S03]  /*97e0*/  IMAD R3, R14, c[0x0][0x190], RZ ;  /* 0x000064000e037a24 */ /* 0x002fc600078e02ff */
[----:B------:R1:W-:Y:S01]  /*97f0*/  STL [R1+0x28], R0 ;  /* 0x0000280001007387 */ /* 0x0003e20000100800 */
[----:B0-----:R-:W-:-:S03]  /*9800*/  IMAD R2, R13, c[0x0][0x190], RZ ;  /* 0x000064000d027a24 */ /* 0x001fc600078e02ff */
[----:B------:R-:W-:Y:S01]  /*9810*/  STL [R1+0x2c], R3 ;  /* 0x00002c0301007387 */ /* 0x000fe20000100800 */
[----:B-1----:R-:W-:-:S03]  /*9820*/  IMAD R0, R12, c[0x0][0x190], RZ ;  /* 0x000064000c007a24 */ /* 0x002fc600078e02ff */
[----:B------:R-:W-:Y:S04]  /*9830*/  STL [R1+0x30], R2 ;  /* 0x0000300201007387 */ /* 0x000fe80000100800 */
[----:B------:R0:W-:Y:S04]  /*9840*/  STL [R1+0x40], R0 ;  /* 0x0000400001007387 */ /* 0x0001e80000100800 */
[----:B0-----:R-:W3:Y:S01]  /*9850*/  LDL.LU R0, [R1+0x27c] ;  /* 0x00027c0001007983 */ /* 0x001ee20000300800 */
[----:B------:R-:W-:Y:S02]  /*9860*/  IMAD R3, R28, c[0x0][0x190], RZ ;  /* 0x000064001c037a24 */ /* 0x000fe400078e02ff */
[----:B--2---:R-:W-:-:S03]  /*9870*/  IMAD R2, R29, c[0x0][0x190], RZ ;  /* 0x000064001d027a24 */ /* 0x004fc600078e02ff */
[----:B------:R-:W-:Y:S04]  /*9880*/  STL [R1+0x44], R3 ;  /* 0x0000440301007387 */ /* 0x000fe80000100800 */
[----:B---3--:R0:W-:Y:S04]  /*9890*/  STL [R1+0x830], R0 ;  /* 0x0008300001007387 */ /* 0x0081e80000100800 */
[----:B------:R-:W-:Y:S04]  /*98a0*/  STL [R1+0x48], R2 ;  /* 0x0000480201007387 */ /* 0x000fe80000100800 */
        /* <DEDUP_REMOVED lines=31> */
[----:B--2---:R-:W-:-:S05]  /*9aa0*/  IMAD R0, R0, c[0x0][0x190], RZ ;  /* 0x0000640000007a24 */ /* 0x004fca00078e02ff */
[----:B------:R0:W-:Y:S04]  /*9ab0*/  STL [R1+0x50], R0 ;  /* 0x0000500001007387 */ /* 0x0001e80000100800 */
[----:B0-----:R-:W2:Y:S02]  /*9ac0*/  LDL.LU R0, [R1+0x834] ;  /* 0x0008340001007983 */ /* 0x001ea40000300800 */
[----:B--2---:R-:W-:-:S05]  /*9ad0*/  IMAD R0, R0, c[0x0][0x190], RZ ;  /* 0x0000640000007a24 */ /* 0x004fca00078e02ff */
[----:B------:R0:W-:Y:S04]  /*9ae0*/  STL [R1+0x54], R0 ;  /* 0x0000540001007387 */ /* 0x0001e80000100800 */
[----:B0-----:R-:W2:Y:S01]  /*9af0*/  LDL.LU R0, [R1+0x830] ;  /* 0x0008300001007983 */ /* 0x001ea20000300800 */
[----:B---3--:R-:W-:Y:S02]  /*9b00*/  IMAD R8, R8, c[0x0][0x190], RZ ;  /* 0x0000640008087a24 */ /* 0x008fe400078e02ff */
[----:B------:R-:W-:Y:S02]  /*9b10*/  IMAD R3, R3, c[0x0][0x190], RZ ;  /* 0x0000640003037a24 */ /* 0x000fe400078e02ff */
[----:B--2---:R-:W-:-:S05]  /*9b20*/  IMAD R0, R0, c[0x0][0x190], RZ ;  /* 0x0000640000007a24 */ /* 0x004fca00078e02ff */
[----:B------:R4:W-:Y:S04]  /*9b30*/  STL [R1+0x248], R0 ;  /* 0x0002480001007387 */ /* 0x0009e80000100800 */
[----:B------:R-:W-:Y:S01]  /*9b40*/  STL [R1+0x24c], R8 ;  /* 0x00024c0801007387 */ /* 0x000fe20000100800 */
[----:B----4-:R-:W-:Y:S02]  /*9b50*/  IMAD R0, R2, c[0x0][0x190], RZ ;  /* 0x0000640002007a24 */ /* 0x010fe400078e02ff */
[----:B------:R-:W-:-:S03]  /*9b60*/  IMAD R2, R4, c[0x0][0x190], RZ ;  /* 0x0000640004027a24 */ /* 0x000fc600078e02ff */
[----:B------:R0:W-:Y:S04]  /*9b70*/  STL [R1+0x250], R0 ;  /* 0x0002500001007387 */ /* 0x0001e80000100800 */
[----:B------:R1:W-:Y:S01]  /*9b80*/  STL [R1+0x254], R3 ;  /* 0x0002540301007387 */ /* 0x0003e20000100800 */
[----:B0-----:R-:W-:-:S03]  /*9b90*/  IMAD R0, R7, c[0x0][0x190], RZ ;  /* 0x0000640007007a24 */ /* 0x001fc600078e02ff */
[----:B------:R0:W-:Y:S01]  /*9ba0*/  STL [R1+0x258], R2 ;  /* 0x0002580201007387 */ /* 0x0001e20000100800 */
[----:B-1----:R-:W-:-:S03]  /*9bb0*/  IMAD R3, R6, c[0x0][0x190], RZ ;  /* 0x0000640006037a24 */ /* 0x002fc600078e02ff */
[----:B------:R1:W-:Y:S01]  /*9bc0*/  STL [R1+0x25c], R0 ;  /* 0x00025c0001007387 */ /* 0x0003e20000100800 */
[----:B0-----:R-:W-:-:S03]  /*9bd0*/  IMAD R2, R5, c[0x0][0x190], RZ ;  /* 0x0000640005027a24 */ /* 0x001fc600078e02ff */
[----:B------:R0:W-:Y:S01]  /*9be0*/  STL [R1+0x260], R3 ;  /* 0x0002600301007387 */ /* 0x0001e20000100800 */
[----:B-1----:R-:W-:-:S03]  /*9bf0*/  IMAD R0, R9, c[0x0][0x190], RZ ;  /* 0x0000640009007a24 */ /* 0x002fc600078e02ff */
[----:B------:R1:W-:Y:S04]  /*9c00*/  STL [R1+0x264], R2 ;  /* 0x0002640201007387 */ /* 0x0003e80000100800 */
[----:B------:R2:W-:Y:S01]  /*9c10*/  STL [R1+0x268], R0 ;  /* 0x0002680001007387 */ /* 0x0005e20000100800 */
[----:B0-----:R-:W-:Y:S02]  /*9c20*/  IMAD R3, R10, c[0x0][0x190], RZ ;  /* 0x000064000a037a24 */ /* 0x001fe400078e02ff */
[----:B-1----:R-:W-:-:S03]  /*9c30*/  IMAD R2, R11, c[0x0][0x190], RZ ;  /* 0x000064000b027a24 */ /* 0x002fc600078e02ff */
[----:B------:R0:W-:Y:S01]  /*9c40*/  STL [R1+0x26c], R3 ;  /* 0x00026c0301007387 */ /* 0x0001e20000100800 */
[----:B--2---:R-:W-:-:S03]  /*9c50*/  IMAD R0, R27, c[0x0][0x190], RZ ;  /* 0x000064001b007a24 */ /* 0x004fc600078e02ff */
        /* <DEDUP_REMOVED lines=28> */
[----:B------:R-:W-:Y:S01]  /*9e20*/  STL [R1+0x1ec], R3 ;  /* 0x0001ec0301007387 */ /* 0x000fe20000100800 */
[----:B--2---:R-:W-:-:S03]  /*9e30*/  IMAD R0, R12, c[0x0][0x190], RZ ;  /* 0x000064000c007a24 */ /* 0x004fc600078e02ff */
[----:B------:R-:W-:Y:S04]  /*9e40*/  STL [R1+0x1e8], R2 ;  /* 0x0001e80201007387 */ /* 0x000fe80000100800 */
[----:B------:R0:W-:Y:S04]  /*9e50*/  STL [R1+0x1e4], R0 ;  /* 0x0001e40001007387 */ /* 0x0001e80000100800 */
[----:B0-----:R-:W2:Y:S01]  /*9e60*/  LDL.LU R0, [R1+0x1d0] ;  /* 0x0001d00001007983 */ /* 0x001ea20000300800 */
[----:B------:R-:W-:Y:S02]  /*9e70*/  IMAD R3, R28, c[0x0][0x190], RZ ;  /* 0x000064001c037a24 */ /* 0x000fe400078e02ff */
[----:B------:R-:W-:-:S03]  /*9e80*/  IMAD R2, R29, c[0x0][0x190], RZ ;  /* 0x000064001d027a24 */ /* 0x000fc600078e02ff */
[----:B------:R-:W-:Y:S04]  /*9e90*/  STL [R1+0x1e0], R3 ;  /* 0x0001e00301007387 */ /* 0x000fe80000100800 */
[----:B--2---:R0:W-:Y:S04]  /*9ea0*/  STL [R1+0x828], R0 ;  /* 0x0008280001007387 */ /* 0x0041e80000100800 */
        /* <DEDUP_REMOVED lines=37> */
[----:B0-----:R-:W2:Y:S02]  /*a100*/  LDL.LU R0, [R1+0x828] ;  /* 0x0008280001007983 */ /* 0x001ea40000300800 */
[----:B--2---:R-:W-:-:S05]  /*a110*/  IMAD R0, R0, c[0x0][0x190], RZ ;  /* 0x0000640000007a24 */ /* 0x004fca00078e02ff */
[----:B------:R3:W-:Y:S02]  /*a120*/  STL [R1+0x1d0], R0 ;  /* 0x0001d00001007387 */ /* 0x0007e40000100800 */
[----:B---3--:R-:W-:Y:S02]  /*a130*/  IMAD R0, R8, c[0x0][0x190], RZ ;  /* 0x0000640008007a24 */ /* 0x008fe400078e02ff */
[----:B----4-:R-:W-:Y:S02]  /*a140*/  IMAD R8, R2, c[0x0][0x190], RZ ;  /* 0x0000640002087a24 */ /* 0x010fe400078e02ff */
[----:B------:R-:W-:Y:S01]  /*a150*/  IMAD R2, R3, c[0x0][0x190], RZ ;  /* 0x0000640003027a24 */ /* 0x000fe200078e02ff */
[----:B------:R0:W-:Y:S01]  /*a160*/  STL [R1+0x1cc], R0 ;  /* 0x0001cc0001007387 */ /* 0x0001e20000100800 */
[----:B------:R-:W-:-:S03]  /*a170*/  IMAD R3, R7, c[0x0][0x190], RZ ;  /* 0x0000640007037a24 */ /* 0x000fc600078e02ff */
[----:B------:R-:W-:Y:S04]  /*a180*/  STL [R1+0x1c8], R8 ;  /* 0x0001c80801007387 */ /* 0x000fe80000100800 */
[----:B------:R1:W-:Y:S01]  /*a190*/  STL [R1+0x1c4], R2 ;  /* 0x0001c40201007387 */ /* 0x0003e20000100800 */
[----:B0-----:R-:W-:-:S05]  /*a1a0*/  IMAD R0, R4, c[0x0][0x190], RZ ;  /* 0x0000640004007a24 */ /* 0x001fca00078e02ff */
        /* <DEDUP_REMOVED lines=44> */
[----:B------:R-:W-:Y:S04]  /*a470*/  STL [R1+0x148], R3 ;  /* 0x0001480301007387 */ /* 0x000fe80000100800 */
[----:B------:R-:W2:Y:S04]  /*a480*/  LDL.LU R4, [R1+0x13c] ;  /* 0x00013c0001047983 */ /* 0x000ea80000300800 */
[----:B------:R-:W-:Y:S04]  /*a490*/  STL [R1+0x144], R2 ;  /* 0x0001440201007387 */ /* 0x000fe80000100800 */
[----:B------:R-:W3:Y:S01]  /*a4a0*/  LDL.LU R8, [R1+0x134] ;  /* 0x0001340001087983 */ /* 0x000ee20000300800 */
[----:B0-----:R-:W-:-:S05]  /*a4b0*/  IMAD R0, R29, c[0x0][0x190], RZ ;  /* 0x000064001d007a24 */ /* 0x001fca00078e02ff */
[----:B------:R-:W-:Y:S04]  /*a4c0*/  STL [R1+0x140], R0 ;  /* 0x0001400001007387 */ /* 0x000fe80000100800 */
[----:B---3--:R0:W-:Y:S04]  /*a4d0*/  STL [R1+0x824], R8 ;  /* 0x0008240801007387 */ /* 0x0081e80000100800 */
[----:B0-----:R-:W3:Y:S04]  /*a4e0*/  LDL.LU R8, [R1+0x138] ;  /* 0x0001380001087983 */ /* 0x001ee80000300800 */
[----:B------:R-:W4:Y:S04]  /*a4f0*/  LDL.LU R3, [R1+0x130] ;  /* 0x0001300001037983 */ /* 0x000f280000300800 */
        /* <DEDUP_REMOVED lines=17> */
[----:B------:R-:W4:Y:S01]  /*a610*/  LDL.LU R16, [R1+0x3c] ;  /* 0x00003c0001107983 */ /* 0x000f220000300800 */
[----:B--2---:R-:W-:-:S03]  /*a620*/  IMAD R4, R4, c[0x0][0x190], RZ ;  /* 0x0000640004047a24 */ /* 0x004fc600078e02ff */
[----:B------:R-:W2:Y:S04]  /*a630*/  LDL.LU R15, [R1+0x38] ;  /* 0x00003800010f7983 */ /* 0x000ea80000300800 */
[----:B------:R-:W2:Y:S04]  /*a640*/  LDL.LU R14, [R1+0x34] ;  /* 0x00003400010e7983 */ /* 0x000ea80000300800 */
[----:B------:R-:W2:Y:S04]  /*a650*/  LDL.LU R13, [R1+0x18] ;  /* 0x00001800010d7983 */ /* 0x000ea80000300800 */
[----:B------:R-:W2:Y:S04]  /*a660*/  LDL.LU R12, [R1+0x14] ;  /* 0x00001400010c7983 */ /* 0x000ea80000300800 */
[----:B------:R-:W2:Y:S04]  /*a670*/  LDL.LU R28, [R1+0x10] ;  /* 0x00001000011c7983 */ /* 0x000ea80000300800 */
[----:B------:R-:W2:Y:S04]  /*a680*/  LDL.LU R29, [R1+0xc] ;  /* 0x00000c00011d7983 */ /* 0x000ea80000300800 */
[----:B------:R-:W2:Y:S04]  /*a690*/  LDL.LU R0, [R1+0x8] ;  /* 0x0000080001007983 */ /* 0x000ea80000300800 */
[----:B------:R-:W2:Y:S04]  /*a6a0*/  LDL.LU R2, [R1+0x4] ;  /* 0x0000040001027983 */ /* 0x000ea80000300800 */
[----:B------:R0:W-:Y:S04]  /*a6b0*/  STL [R1+0x13c], R4 ;  /* 0x00013c0401007387 */ /* 0x0001e80000100800 */
[----:B0-----:R-:W2:Y:S01]  /*a6c0*/  LDL.LU R4, [R1] ;  /* 0x0000000001047983 */ /* 0x001ea20000300800 */
[----:B---3--:R-:W-:-:S05]  /*a6d0*/  IMAD R8, R8, c[0x0][0x190], RZ ;  /* 0x0000640008087a24 */ /* 0x008fca00078e02ff */
[----:B------:R0:W-:Y:S04]  /*a6e0*/  STL [R1+0x138], R8 ;  /* 0x0001380801007387 */ /* 0x0001e80000100800 */
[----:B0-----:R-:W3:Y:S01]  /*a6f0*/  LDL.LU R8, [R1+0x824] ;  /* 0x0008240001087983 */ /* 0x001ee20000300800 */
[----:B----4-:R-:W-:Y:S02]  /*a700*/  IMAD R3, R3, c[0x0][0x190], RZ ;  /* 0x0000640003037a24 */ /* 0x010fe400078e02ff */
[----:B------:R-:W-:Y:S02]  /*a710*/  IMAD R7, R7, c[0x0][0x190], RZ ;  /* 0x0000640007077a24 */ /* 0x000fe400078e02ff */
[----:B------:R-:W-:Y:S02]  /*a720*/  IMAD R6, R6, c[0x0][0x190], RZ ;  /* 0x0000640006067a24 */ /* 0x000fe400078e02ff */
[----:B------:R-:W-:-:S02]  /*a730*/  IMAD R5, R5, c[0x0][0x190], RZ ;  /* 0x0000640005057a24 */ /* 0x000fc400078e02ff */
[----:B------:R-:W-:Y:S02]  /*a740*/  IMAD R9, R9, c[0x0][0x190], RZ ;  /* 0x0000640009097a24 */ /* 0x000fe400078e02ff */
[----:B------:R-:W-:Y:S02]  /*a750*/  IMAD R10, R10, c[0x0][0x190], RZ ;  /* 0x000064000a0a7a24 */ /* 0x000fe400078e02ff */
[----:B------:R-:W-:Y:S02]  /*a760*/  IMAD R11, R11, c[0x0][0x190], RZ ;  /* 0x000064000b0b7a24 */ /* 0x000fe400078e02ff */
        /* <DEDUP_REMOVED lines=12> */
[----:B--2---:R-:W-:Y:S02]  /*a830*/  IMAD R15, R15, c[0x0][0x190], RZ ;  /* 0x000064000f0f7a24 */ /* 0x004fe400078e02ff */
[----:B------:R-:W-:Y:S02]  /*a840*/  IMAD R14, R14, c[0x0][0x190], RZ ;  /* 0x000064000e0e7a24 */ /* 0x000fe400078e02ff */
[----:B------:R-:W-:-:S02]  /*a850*/  IMAD R13, R13, c[0x0][0x190], RZ ;  /* 0x000064000d0d7a24 */ /* 0x000fc400078e02ff */
[----:B------:R-:W-:Y:S02]  /*a860*/  IMAD R12, R12, c[0x0][0x190], RZ ;  /* 0x000064000c0c7a24 */ /* 0x000fe400078e02ff */
[----:B------:R-:W-:Y:S02]  /*a870*/  IMAD R28, R28, c[0x0][0x190], RZ ;  /* 0x000064001c1c7a24 */ /* 0x000fe400078e02ff */
[----:B------:R-:W-:Y:S02]  /*a880*/  IMAD R29, R29, c[0x0][0x190], RZ ;  /* 0x000064001d1d7a24 */ /* 0x000fe400078e02ff */
[----:B---3--:R-:W-:-:S05]  /*a890*/  IMAD R8, R8, c[0x0][0x190], RZ ;  /* 0x0000640008087a24 */ /* 0x008fca00078e02ff */
        /* <DEDUP_REMOVED lines=25> */
[----:B0-----:R-:W3:Y:S04]  /*aa30*/  LDL.LU R23, [R1+0x7f0] ;  /* 0x0007f00001177983 */ /* 0x001ee80000300800 */
[----:B------:R0:W-:Y:S04]  /*aa40*/  STL [R1+0x68], R22 ;  /* 0x0000681601007387 */ /* 0x0001e80000100800 */
[----:B0-----:R-:W4:Y:S04]  /*aa50*/  LDL.LU R22, [R1+0x7ec] ;  /* 0x0007ec0001167983 */ /* 0x001f280000300800 */
        /* <DEDUP_REMOVED lines=23> */
[----:B0-----:R-:W4:Y:S01]  /*abd0*/  LDL.LU R29, [R1+0x7bc] ;  /* 0x0007bc00011d7983 */ /* 0x001f220000300800 */
[----:B------:R-:W-:-:S05]  /*abe0*/  IMAD R0, R0, c[0x0][0x190], RZ ;  /* 0x0000640000007a24 */ /* 0x000fca00078e02ff */
[----:B------:R0:W-:Y:S02]  /*abf0*/  STL [R1+0x8], R0 ;  /* 0x0000080001007387 */ /* 0x0001e40000100800 */
[----:B0-----:R-:W-:Y:S02]  /*ac00*/  IMAD R0, R2, c[0x0][0x190], RZ ;  /* 0x0000640002007a24 */ /* 0x001fe400078e02ff */
[----:B------:R-:W-:-:S03]  /*ac10*/  IMAD R2, R4, c[0x0][0x190], RZ ;  /* 0x0000640004027a24 */ /* 0x000fc600078e02ff */
[----:B------:R0:W-:Y:S04]  /*ac20*/  STL [R1+0x77c], R0 ;  /* 0x00077c0001007387 */ /* 0x0001e80000100800 */
[----:B0-----:R-:W4:Y:S04]  /*ac30*/  LDL.LU R0, [R1+0x28] ;  /* 0x0000280001007983 */ /* 0x001f280000300800 */
[----:B------:R0:W-:Y:S04]  /*ac40*/  STL [R1+0x778], R2 ;  /* 0x0007780201007387 */ /* 0x0001e80000100800 */
[----:B0-----:R-:W4:Y:S01]  /*ac50*/  LDL.LU R2, [R1+0x2c] ;  /* 0x00002c0001027983 */ /* 0x001f220000300800 */
[----:B--2---:R-:W-:-:S02]  /*ac60*/  IMAD R24, R24, c[0x0][0x190], RZ ;  /* 0x0000640018187a24 */ /* 0x004fc400078e02ff */
[----:B---3--:R-:W-:Y:S02]  /*ac70*/  IMAD R23, R23, c[0x0][0x190], RZ ;  /* 0x0000640017177a24 */ /* 0x008fe400078e02ff */
[----:B----4-:R-:W-:Y:S02]  /*ac80*/  IMAD R22, R22, c[0x0][0x190], RZ ;  /* 0x0000640016167a24 */ /* 0x010fe400078e02ff */
        /* <DEDUP_REMOVED lines=10> */
[----:B------:R-:W-:-:S05]  /*ad30*/  IMAD R29, R29, c[0x0][0x190], RZ ;  /* 0x000064001d1d7a24 */ /* 0x000fca00078e02ff */
[----:B------:R0:W-:Y:S04]  /*ad40*/  STL [R1+0x774], R29 ;  /* 0x0007741d01007387 */ /* 0x0001e80000100800 */
[----:B0-----:R-:W2:Y:S04]  /*ad50*/  LDL.LU R29, [R1+0x24] ;  /* 0x00002400011d7983 */ /* 0x001ea80000300800 */
[----:B------:R0:W-:Y:S04]  /*ad60*/  STL [R1+0x770], R28 ;  /* 0x0007701c01007387 */ /* 0x0001e80000100800 */
[----:B0-----:R-:W3:Y:S04]  /*ad70*/  LDL.LU R28, [R1+0x40] ;  /* 0x00004000011c7983 */ /* 0x001ee80000300800 */
[----:B------:R0:W-:Y:S04]  /*ad80*/  STL [R1+0x76c], R12 ;  /* 0x00076c0c01007387 */ /* 0x0001e80000100800 */
[----:B0-----:R-:W4:Y:S04]  /*ad90*/  LDL.LU R12, [R1+0x20] ;  /* 0x00002000010c7983 */ /* 0x001f280000300800 */
[----:B------:R0:W-:Y:S04]  /*ada0*/  STL [R1+0x768], R13 ;  /* 0x0007680d01007387 */ /* 0x0001e80000100800 */
[----:B0-----:R-:W2:Y:S01]  /*adb0*/  LDL.LU R13, [R1+0x1c] ;  /* 0x00001c00010d7983 */ /* 0x001ea20000300800 */
[----:B------:R-:W-:-:S05]  /*adc0*/  IMAD R14, R14, c[0x0][0x190], RZ ;  /* 0x000064000e0e7a24 */ /* 0x000fca00078e02ff */
[----:B------:R-:W-:Y:S04]  /*add0*/  STL [R1+0x764], R14 ;  /* 0x0007640e01007387 */ /* 0x000fe80000100800 */
[----:B------:R-:W-:Y:S04]  /*ade0*/  STL [R1+0x780], R15 ;  /* 0x0007800f01007387 */ /* 0x000fe80000100800 */
[----:B------:R-:W-:Y:S04]  /*adf0*/  STL [R1+0x784], R16 ;  /* 0x0007841001007387 */ /* 0x000fe80000100800 */
[----:B------:R-:W-:Y:S04]  /*ae00*/  STL [R1+0x788], R17 ;  /* 0x0007881101007387 */ /* 0x000fe80000100800 */
[----:B------:R-:W-:Y:S04]  /*ae10*/  STL [R1+0x78c], R18 ;  /* 0x00078c1201007387 */ /* 0x000fe80000100800 */
[----:B------:R0:W-:Y:S04]  /*ae20*/  STL [R1+0x790], R19 ;  /* 0x0007901301007387 */ /* 0x0001e80000100800 */
[----:B0-----:R-:W3:Y:S04]  /*ae30*/  LDL.LU R19, [R1+0x248] ;  /* 0x0002480001137983 */ /* 0x001ee80000300800 */
        /* <DEDUP_REMOVED lines=9> */
[----:B0-----:R-:W3:Y:S01]  /*aed0*/  LDL.LU R24, [R1+0x30] ;  /* 0x0000300001187983 */ /* 0x001ee20000300800 */
[----:B------:R-:W-:-:S02]  /*aee0*/  IMAD R25, R25, c[0x0][0x190], RZ ;  /* 0x0000640019197a24 */ /* 0x000fc400078e02ff */
[----:B------:R-:W-:Y:S02]  /*aef0*/  IMAD R26, R26, c[0x0][0x190], RZ ;  /* 0x000064001a1a7a24 */ /* 0x000fe400078e02ff */
[----:B------:R-:W-:Y:S02]  /*af00*/  IMAD R27, R27, c[0x0][0x190], RZ ;  /* 0x000064001b1b7a24 */ /* 0x000fe400078e02ff */
[----:B------:R-:W-:Y:S01]  /*af10*/  IMAD R11, R11, c[0x0][0x190], RZ ;  /* 0x000064000b0b7a24 */ /* 0x000fe200078e02ff */
[----:B------:R-:W-:Y:S01]  /*af20*/  STL [R1+0x7a8], R25 ;  /* 0x0007a81901007387 */ /* 0x000fe20000100800 */
[----:B------:R-:W-:-:S03]  /*af30*/  IMAD R10, R10, c[0x0][0x190], RZ ;  /* 0x000064000a0a7a24 */ /* 0x000fc600078e02ff */
[----:B------:R-:W-:Y:S04]  /*af40*/  STL [R1+0x7ac], R26 ;  /* 0x0007ac1a01007387 */ /* 0x000fe80000100800 */
[----:B------:R-:W-:Y:S04]  /*af50*/  STL [R1+0x7b0], R27 ;  /* 0x0007b01b01007387 */ /* 0x000fe80000100800 */
[----:B------:R0:W-:Y:S04]  /*af60*/  STL [R1+0x7b4], R11 ;  /* 0x0007b40b01007387 */ /* 0x0001e80000100800 */
[----:B------:R-:W-:Y:S04]  /*af70*/  STL [R1+0x7b8], R10 ;  /* 0x0007b80a01007387 */ /* 0x000fe80000100800 */
[----:B------:R-:W3:Y:S01]  /*af80*/  LDL.LU R18, [R1+0x24c] ;  /* 0x00024c0001127983 */ /* 0x000ee20000300800 */
[----:B0-----:R-:W-:-:S05]  /*af90*/  LEA R11, P3, R8, c[0x0][0x168], 0x1 ;  /* 0x00005a00080b7a11 */ /* 0x001fca00078608ff */
[----:B------:R4:W-:Y:S04]  /*afa0*/  STL [R1+0x42c], R11 ;  /* 0x00042c0b01007387 */ /* 0x0009e80000100800 */
[----:B------:R-:W3:Y:S01]  /*afb0*/  LDL.LU R17, [R1+0x250] ;  /* 0x0002500001117983 */ /* 0x000ee20000300800 */
[----:B------:R-:W-:-:S05]  /*afc0*/  IMAD R4, R3, c[0x0][0x184], RZ ;  /* 0x0000610003047a24 */ /* 0x000fca00078e02ff */
[----:B------:R-:W-:-:S04]  /*afd0*/  LEA R3, P2, R4, c[0x0][0x160], 0x1 ;  /* 0x0000580004037a11 */ /* 0x000fc800078408ff */
[----:B------:R-:W-:Y:S02]  /*afe0*/  LEA.HI.X.SX32 R4, R4, c[0x0][0x164], 0x1, P2 ;  /* 0x0000590004047a11 */ /* 0x000fe400010f0eff */
[----:B----4-:R-:W-:Y:S02]  /*aff0*/  LEA R11, P5, R12, c[0x0][0x168], 0x1 ;  /* 0x00005a000c0b7a11 */ /* 0x010fe400078a08ff */
[----:B--2---:R-:W-:-:S05]  /*b000*/  LEA R10, P4, R13, c[0x0][0x168], 0x1 ;  /* 0x00005a000d0a7a11 */ /* 0x004fca00078808ff */
[----:B------:R0:W-:Y:S04]  /*b010*/  STL [R1+0x584], R10 ;  /* 0x0005840a01007387 */ /* 0x0001e80000100800 */
[----:B------:R1:W-:Y:S04]  /*b020*/  STL [R1+0x628], R11 ;  /* 0x0006280b01007387 */ /* 0x0003e80000100800 */
[----:B------:R-:W2:Y:S01]  /*b030*/  LDL.LU R16, [R1+0x254] ;  /* 0x0002540001107983 */ /* 0x000ea20000300800 */
[----:B0-----:R-:W-:Y:S02]  /*b040*/  LEA R10, P6, R29, c[0x0][0x168], 0x1 ;  /* 0x00005a001d0a7a11 */ /* 0x001fe400078c08ff */
[----:B-1----:R-:W-:-:S03]  /*b050*/  LEA R11, P0, R0, c[0x0][0x168], 0x1 ;  /* 0x00005a00000b7a11 */ /* 0x002fc600078008ff */
[----:B------:R0:W-:Y:S04]  /*b060*/  STL [R1+0x430], R10 ;  /* 0x0004300a01007387 */ /* 0x0001e80000100800 */
[----:B------:R-:W-:Y:S04]  /*b070*/  STL [R1+0x588], R11 ;  /* 0x0005880b01007387 */ /* 0x000fe80000100800 */
[----:B------:R-:W4:Y:S01]  /*b080*/  LDL.LU R15, [R1+0x258] ;  /* 0x00025800010f7983 */ /* 0x000f220000300800 */
[----:B0-----:R-:W-:-:S05]  /*b090*/  LEA R10, P1, R2, c[0x0][0x168], 0x1 ;  /* 0x00005a00020a7a11 */ /* 0x001fca00078208ff */
[----:B------:R0:W-:Y:S04]  /*b0a0*/  STL [R1+0x62c], R10 ;  /* 0x00062c0a01007387 */ /* 0x0001e80000100800 */
[----:B------:R-:W4:Y:S01]  /*b0b0*/  LDL.LU R14, [R1+0x25c] ;  /* 0x00025c00010e7983 */ /* 0x000f220000300800 */
[----:B0-----:R-:W-:Y:S02]  /*b0c0*/  LEA.HI.X.SX32 R10, R8, c[0x0][0x16c], 0x1, P3 ;  /* 0x00005b00080a7a11 */ /* 0x001fe400018f0eff */
[----:B---3--:R-:W-:Y:S02]  /*b0d0*/  LEA R8, P3, R28, c[0x0][0x168], 0x1 ;  /* 0x00005a001c087a11 */ /* 0x008fe400078608ff */
[----:B------:R-:W-:-:S05]  /*b0e0*/  LEA R11, P2, R24, c[0x0][0x168], 0x1 ;  /* 0x00005a00180b7a11 */ /* 0x000fca00078408ff */
[----:B------:R-:W-:Y:S04]  /*b0f0*/  STL [R1+0x2e0], R11 ;  /* 0x0002e00b01007387 */ /* 0x000fe80000100800 */
[----:B------:R0:W-:Y:S02]  /*b100*/  STL [R1+0x230], R10 ;  /* 0x0002300a01007387 */ /* 0x0001e40000100800 */
[----:B0-----:R-:W-:Y:S02]  /*b110*/  LEA.HI.X.SX32 R10, R13, c[0x0][0x16c], 0x1, P4 ;  /* 0x00005b000d0a7a11 */ /* 0x001fe400020f0eff */
[----:B------:R-:W3:Y:S04]  /*b120*/  LDL.LU R13, [R1+0x260] ;  /* 0x00026000010d7983 */ /* 0x000ee80000300800 */
[----:B------:R0:W-:Y:S04]  /*b130*/  STL [R1+0x43c], R8 ;  /* 0x00043c0801007387 */ /* 0x0001e80000100800 */
[----:B------:R1:W-:Y:S01]  /*b140*/  STL [R1+0x2d8], R10 ;  /* 0x0002d80a01007387 */ /* 0x0003e20000100800 */
[----:B0-----:R-:W-:-:S02]  /*b150*/  LEA R8, P4, R23, c[0x0][0x168], 0x1 ;  /* 0x00005a0017087a11 */ /* 0x001fc400078808ff */
[----:B-1----:R-:W-:Y:S02]  /*b160*/  LEA.HI.X.SX32 R10, R12, c[0x0][0x16c], 0x1, P5 ;  /* 0x00005b000c0a7a11 */ /* 0x002fe400028f0eff */
[----:B------:R-:W3:Y:S04]  /*b170*/  LDL.LU R12, [R1+0x264] ;  /* 0x00026400010c7983 */ /* 0x000ee80000300800 */
[----:B------:R-:W-:Y:S04]  /*b180*/  STL [R1+0x58c], R8 ;  /* 0x00058c0801007387 */ /* 0x000fe80000100800 */
[----:B------:R0:W-:Y:S02]  /*b190*/  STL [R1+0x434], R10 ;  /* 0x0004340a01007387 */ /* 0x0001e40000100800 */
[----:B0-----:R-:W-:-:S02]  /*b1a0*/  LEA.HI.X.SX32 R10, R29, c[0x0][0x16c], 0x1, P6 ;  /* 0x00005b001d0a7a11 */ /* 0x001fc400030f0eff */
[----:B------:R-:W3:Y:S01]  /*b1b0*/  LDL.LU R29, [R1+0x268] ;  /* 0x00026800011d7983 */ /* 0x000ee20000300800 */
[----:B------:R-:W-:-:S05]  /*b1c0*/  LEA R8, P5, R22, c[0x0][0x168], 0x1 ;  /* 0x00005a0016087a11 */ /* 0x000fca00078a08ff */
[----:B------:R-:W-:Y:S04]  /*b1d0*/  STL [R1+0x2e8], R8 ;  /* 0x0002e80801007387 */ /* 0x000fe80000100800 */
[----:B------:R0:W-:Y:S02]  /*b1e0*/  STL [R1+0x234], R10 ;  /* 0x0002340a01007387 */ /* 0x0001e40000100800 */
[----:B0-----:R-:W-:Y:S02]  /*b1f0*/  LEA.HI.X.SX32 R10, R0, c[0x0][0x16c], 0x1, P0 ;  /* 0x00005b00000a7a11 */ /* 0x001fe400000f0eff */
        /* <DEDUP_REMOVED lines=12> */
[----:B------:R0:W-:Y:S04]  /*b2c0*/  STL [R1+0x2f0], R8 ;  /* 0x0002f00801007387 */ /* 0x0001e80000100800 */
[----:B------:R1:W-:Y:S01]  /*b2d0*/  STL [R1+0x238], R10 ;  /* 0x0002380a01007387 */ /* 0x0003e20000100800 */
[----:B0-----:R-:W-:Y:S02]  /*b2e0*/  LEA R8, P2, R18, c[0x0][0x168], 0x1 ;  /* 0x00005a0012087a11 */ /* 0x001fe400078408ff */
        /* <DEDUP_REMOVED lines=11> */
[----:B--2---:R-:W-:-:S05]  /*b3a0*/  LEA R8, P4, R16, c[0x0][0x168], 0x1 ;  /* 0x00005a0010087a11 */ /* 0x004fca00078808ff */
[----:B------:R4:W-:Y:S04]  /*b3b0*/  STL [R1+0x2f8], R8 ;  /* 0x0002f80801007387 */ /* 0x0009e80000100800 */
[----:B------:R0:W-:Y:S01]  /*b3c0*/  STL [R1+0x23c], R10 ;  /* 0x00023c0a01007387 */ /* 0x0001e20000100800 */
[----:B----4-:R-:W-:Y:S02]  /*b3d0*/  LEA R8, P5, R15, c[0x0][0x168], 0x1 ;  /* 0x00005a000f087a11 */ /* 0x010fe400078a08ff */
[----:B0-----:R-:W-:Y:S02]  /*b3e0*/  LEA.HI.X.SX32 R10, R21, c[0x0][0x16c], 0x1, P6 ;  /* 0x00005b00150a7a11 */ /* 0x001fe400030f0eff */
[----:B------:R-:W2:Y:S04]  /*b3f0*/  LDL.LU R21, [R1+0x210] ;  /* 0x0002100001157983 */ /* 0x000ea80000300800 */
[----:B------:R0:W-:Y:S04]  /*b400*/  STL [R1+0x454], R8 ;  /* 0x0004540801007387 */ /* 0x0001e80000100800 */
[----:B------:R1:W-:Y:S01]  /*b410*/  STL [R1+0x2ec], R10 ;  /* 0x0002ec0a01007387 */ /* 0x0003e20000100800 */
[----:B0-----:R-:W-:-:S02]  /*b420*/  LEA R8, P6, R14, c[0x0][0x168], 0x1 ;  /* 0x00005a000e087a11 */ /* 0x001fc400078c08ff */
[----:B-1----:R-:W-:Y:S02]  /*b430*/  LEA.HI.X.SX32 R10, R20, c[0x0][0x16c], 0x1, P0 ;  /* 0x00005b00140a7a11 */ /* 0x002fe400000f0eff */
[----:B------:R-:W4:Y:S04]  /*b440*/  LDL.LU R20, [R1+0x20c] ;  /* 0x00020c0001147983 */ /* 0x000f280000300800 */
[----:B------:R-:W-:Y:S04]  /*b450*/  STL [R1+0x598], R8 ;  /* 0x0005980801007387 */ /* 0x000fe80000100800 */
[----:B------:R0:W-:Y:S02]  /*b460*/  STL [R1+0x448], R10 ;  /* 0x0004480a01007387 */ /* 0x0001e40000100800 */
[----:B0-----:R-:W-:-:S02]  /*b470*/  LEA.HI.X.SX32 R10, R19, c[0x0][0x16c], 0x1, P1 ;  /* 0x00005b00130a7a11 */ /* 0x001fc400008f0eff */
[----:B------:R-:W4:Y:S01]  /*b480*/  LDL.LU R19, [R1+0x208] ;  /* 0x0002080001137983 */ /* 0x000f220000300800 */
[----:B---3--:R-:W-:-:S05]  /*b490*/  LEA R8, P0, R13, c[0x0][0x168], 0x1 ;  /* 0x00005a000d087a11 */ /* 0x008fca00078008ff */
        /* <DEDUP_REMOVED lines=45> */
[----:B------:R-:W-:Y:S04]  /*b770*/  STL [R1+0x318], R8 ;  /* 0x0003180801007387 */ /* 0x000fe80000100800 */
[----:B------:R0:W-:Y:S02]  /*b780*/  STL [R1+0x24c], R10 ;  /* 0x00024c0a01007387 */ /* 0x0001e40000100800 */
[----:B0-----:R-:W-:Y:S02]  /*b790*/  LEA.HI.X.SX32 R10, R2, c[0x0][0x16c], 0x1, P4 ;  /* 0x00005b00020a7a11 */ /* 0x001fe400020f0eff */
[----:B----4-:R-:W-:Y:S01]  /*b7a0*/  LEA R8, P3, R20, c[0x0][0x168], 0x1 ;  /* 0x00005a0014087a11 */ /* 0x010fe200078608ff */
[----:B------:R-:W2:Y:S04]  /*b7b0*/  LDL.LU R2, [R1+0x1e0] ;  /* 0x0001e00001027983 */ /* 0x000ea80000300800 */
[----:B------:R0:W-:Y:S04]  /*b7c0*/  STL [R1+0x474], R8 ;  /* 0x0004740801007387 */ /* 0x0001e80000100800 */
[----:B------:R1:W-:Y:S04]  /*b7d0*/  STL [R1+0x30c], R10 ;  /* 0x00030c0a01007387 */ /* 0x0003e80000100800 */
[----:B------:R-:W4:Y:S01]  /*b7e0*/  LDL.LU R25, [R1+0x1dc] ;  /* 0x0001dc0001197983 */ /* 0x000f220000300800 */
[----:B0-----:R-:W-:-:S02]  /*b7f0*/  LEA R8, P4, R19, c[0x0][0x168], 0x1 ;  /* 0x00005a0013087a11 */ /* 0x001fc400078808ff */
[----:B-1----:R-:W-:-:S03]  /*b800*/  LEA.HI.X.SX32 R10, R24, c[0x0][0x16c], 0x1, P5 ;  /* 0x00005b00180a7a11 */ /* 0x002fc600028f0eff */
[----:B------:R-:W-:Y:S04]  /*b810*/  STL [R1+0x5a8], R8 ;  /* 0x0005a80801007387 */ /* 0x000fe80000100800 */
[----:B------:R0:W-:Y:S02]  /*b820*/  STL [R1+0x468], R10 ;  /* 0x0004680a01007387 */ /* 0x0001e40000100800 */
[----:B0-----:R-:W-:Y:S02]  /*b830*/  LEA.HI.X.SX32 R10, R28, c[0x0][0x16c], 0x1, P6 ;  /* 0x00005b001c0a7a11 */ /* 0x001fe400030f0eff */
[----:B------:R-:W4:Y:S01]  /*b840*/  LDL.LU R28, [R1+0x1d8] ;  /* 0x0001d800011c7983 */ /* 0x000f220000300800 */
[----:B---3--:R-:W-:-:S05]  /*b850*/  LEA R8, P5, R18, c[0x0][0x168], 0x1 ;  /* 0x00005a0012087a11 */ /* 0x008fca00078a08ff */
[----:B------:R-:W-:Y:S04]  /*b860*/  STL [R1+0x320], R8 ;  /* 0x0003200801007387 */ /* 0x000fe80000100800 */
[----:B------:R0:W-:Y:S04]  /*b870*/  STL [R1+0x250], R10 ;  /* 0x0002500a01007387 */ /* 0x0001e80000100800 */
[----:B------:R-:W3:Y:S01]  /*b880*/  LDL.LU R24, [R1+0x1d4] ;  /* 0x0001d40001187983 */ /* 0x000ee20000300800 */
[----:B0-----:R-:W-:Y:S02]  /*b890*/  LEA.HI.X.SX32 R10, R23, c[0x0][0x16c], 0x1, P0 ;  /* 0x00005b00170a7a11 */ /* 0x001fe400000f0eff */
[----:B------:R-:W-:-:S05]  /*b8a0*/  LEA R8, P6, R17, c[0x0][0x168], 0x1 ;  /* 0x00005a0011087a11 */ /* 0x000fca00078c08ff */
        /* <DEDUP_REMOVED lines=39> */
[----:B--2---:R-:W-:-:S05]  /*bb20*/  LEA R8, P0, R2, c[0x0][0x168], 0x1 ;  /* 0x00005a0002087a11 */ /* 0x004fca00078008ff */
[----:B------:R4:W-:Y:S04]  /*bb30*/  STL [R1+0x338], R8 ;  /* 0x0003380801007387 */ /* 0x0009e80000100800 */
[----:B------:R0:W-:Y:S04]  /*bb40*/  STL [R1+0x25c], R10 ;  /* 0x00025c0a01007387 */ /* 0x0001e80000100800 */
[----:B------:R-:W2:Y:S01]  /*bb50*/  LDL.LU R15, [R1+0x1b0] ;  /* 0x0001b000010f7983 */ /* 0x000ea20000300800 */
[----:B----4-:R-:W-:Y:S02]  /*bb60*/  LEA R8, P1, R25, c[0x0][0x168], 0x1 ;  /* 0x00005a0019087a11 */ /* 0x010fe400078208ff */
[----:B0-----:R-:W-:-:S03]  /*bb70*/  LEA.HI.X.SX32 R10, R14, c[0x0][0x16c], 0x1, P2 ;  /* 0x00005b000e0a7a11 */ /* 0x001fc600010f0eff */
[----:B------:R-:W-:Y:S04]  /*bb80*/  STL [R1+0x494], R8 ;  /* 0x0004940801007387 */ /* 0x000fe80000100800 */
[----:B------:R0:W-:Y:S04]  /*bb90*/  STL [R1+0x32c], R10 ;  /* 0x00032c0a01007387 */ /* 0x0001e80000100800 */
[----:B------:R-:W4:Y:S01]  /*bba0*/  LDL.LU R14, [R1+0x1ac] ;  /* 0x0001ac00010e7983 */ /* 0x000f220000300800 */
[----:B0-----:R-:W-:Y:S02]  /*bbb0*/  LEA.HI.X.SX32 R10, R13, c[0x0][0x16c], 0x1, P3 ;  /* 0x00005b000d0a7a11 */ /* 0x001fe400018f0eff */
[----:B------:R-:W-:-:S05]  /*bbc0*/  LEA R8, P2, R28, c[0x0][0x168], 0x1 ;  /* 0x00005a001c087a11 */ /* 0x000fca00078408ff */
[----:B------:R-:W-:Y:S04]  /*bbd0*/  STL [R1+0x5b8], R8 ;  /* 0x0005b80801007387 */ /* 0x000fe80000100800 */
[----:B------:R0:W-:Y:S04]  /*bbe0*/  STL [R1+0x488], R10 ;  /* 0x0004880a01007387 */ /* 0x0001e80000100800 */
[----:B------:R-:W4:Y:S01]  /*bbf0*/  LDL.LU R13, [R1+0x1a8] ;  /* 0x0001a800010d7983 */ /* 0x000f220000300800 */
[----:B0-----:R-:W-:Y:S02]  /*bc00*/  LEA.HI.X.SX32 R10, R12, c[0x0][0x16c], 0x1, P4 ;  /* 0x00005b000c0a7a11 */ /* 0x001fe400020f0eff */
[----:B---3--:R-:W-:-:S05]  /*bc10*/  LEA R8, P3, R24, c[0x0][0x168], 0x1 ;  /* 0x00005a0018087a11 */ /* 0x008fca00078608ff */
[----:B------:R0:W-:Y:S04]  /*bc20*/  STL [R1+0x340], R8 ;  /* 0x0003400801007387 */ /* 0x0001e80000100800 */
[----:B------:R-:W3:Y:S04]  /*bc30*/  LDL.LU R12, [R1+0x1a4] ;  /* 0x0001a400010c7983 */ /* 0x000ee80000300800 */
[----:B------:R1:W-:Y:S01]  /*bc40*/  STL [R1+0x260], R10 ;  /* 0x0002600a01007387 */ /* 0x0003e20000100800 */
[----:B0-----:R-:W-:Y:S02]  /*bc50*/  LEA R8, P4, R23, c[0x0][0x168], 0x1 ;  /* 0x00005a0017087a11 */ /* 0x001fe400078808ff */
[----:B-1----:R-:W-:-:S03]  /*bc60*/  LEA.HI.X.SX32 R10, R29, c[0x0][0x16c], 0x1, P5 ;  /* 0x00005b001d0a7a11 */ /* 0x002fc600028f0eff */
        /* <DEDUP_REMOVED lines=11> */
[----:B------:R-:W3:Y:S01]  /*bd20*/  LDL.LU R2, [R1+0x178] ;  /* 0x0001780001027983 */ /* 0x000ee20000300800 */
[----:B------:R-:W-:-:S03]  /*bd30*/  LEA.HI.X.SX32 R11, R25, c[0x0][0x16c], 0x1, P1 ;  /* 0x00005b00190b7a11 */ /* 0x000fc600008f0eff */
[----:B------:R-:W-:Y:S01]  /*bd40*/  STL [R1+0x264], R10 ;  /* 0x0002640a01007387 */ /* 0x000fe20000100800 */
[----:B0-----:R-:W-:-:S05]  /*bd50*/  LEA R8, P0, R20, c[0x0][0x168], 0x1 ;  /* 0x00005a0014087a11 */ /* 0x001fca00078008ff */
[----:B------:R0:W-:Y:S04]  /*bd60*/  STL [R1+0x4a4], R8 ;  /* 0x0004a40801007387 */ /* 0x0001e80000100800 */
[----:B------:R-:W-:Y:S01]  /*bd70*/  STL [R1+0x33c], R11 ;  /* 0x00033c0b01007387 */ /* 0x000fe20000100800 */
[----:B0-----:R-:W-:-:S03]  /*bd80*/  LEA.HI.X.SX32 R8, R28, c[0x0][0x16c], 0x1, P2 ;  /* 0x00005b001c087a11 */ /* 0x001fc600010f0eff */
[----:B------:R-:W3:Y:S01]  /*bd90*/  LDL.LU R28, [R1+0x174] ;  /* 0x00017400011c7983 */ /* 0x000ee20000300800 */
        /* <DEDUP_REMOVED lines=22> */
[----:B------:R1:W-:Y:S01]  /*bf00*/  STL [R1+0x26c], R8 ;  /* 0x00026c0801007387 */ /* 0x0003e20000100800 */
[----:B----4-:R-:W-:Y:S02]  /*bf10*/  LEA R11, P6, R14, c[0x0][0x168], 0x1 ;  /* 0x00005a000e0b7a11 */ /* 0x010fe400078c08ff */
[----:B0-----:R-:W-:-:S03]  /*bf20*/  LEA.HI.X.SX32 R10, R20, c[0x0][0x16c], 0x1, P0 ;  /* 0x00005b00140a7a11 */ /* 0x001fc600000f0eff */
[----:B------:R-:W-:Y:S04]  /*bf30*/  STL [R1+0x4b4], R11 ;  /* 0x0004b40b01007387 */ /* 0x000fe80000100800 */
[----:B------:R-:W2:Y:S04]  /*bf40*/  LDL.LU R22, [R1+0x160] ;  /* 0x0001600001167983 */ /* 0x000ea80000300800 */
[----:B------:R0:W-:Y:S01]  /*bf50*/  STL [R1+0x34c], R10 ;  /* 0x00034c0a01007387 */ /* 0x0001e20000100800 */
[----:B-1----:R-:W-:-:S05]  /*bf60*/  LEA R8, P0, R13, c[0x0][0x168], 0x1 ;  /* 0x00005a000d087a11 */ /* 0x002fca00078008ff */
[----:B------:R-:W-:Y:S04]  /*bf70*/  STL [R1+0x5c8], R8 ;  /* 0x0005c80801007387 */ /* 0x000fe80000100800 */
[----:B------:R-:W4:Y:S01]  /*bf80*/  LDL.LU R21, [R1+0x15c] ;  /* 0x00015c0001157983 */ /* 0x000f220000300800 */
[----:B0-----:R-:W-:-:S05]  /*bf90*/  LEA.HI.X.SX32 R10, R19, c[0x0][0x16c], 0x1, P1 ;  /* 0x00005b00130a7a11 */ /* 0x001fca00008f0eff */
[----:B------:R0:W-:Y:S02]  /*bfa0*/  STL [R1+0x4a8], R10 ;  /* 0x0004a80a01007387 */ /* 0x0001e40000100800 */
        /* <DEDUP_REMOVED lines=10> */
[----:B0-----:R-:W-:-:S05]  /*c050*/  LEA R8, P3, R0, c[0x0][0x168], 0x1 ;  /* 0x00005a0000087a11 */ /* 0x001fca00078608ff */
[----:B------:R0:W-:Y:S04]  /*c060*/  STL [R1+0x5cc], R8 ;  /* 0x0005cc0801007387 */ /* 0x0001e80000100800 */
[----:B------:R-:W3:Y:S01]  /*c070*/  LDL.LU R18, [R1+0x150] ;  /* 0x0001500001127983 */ /* 0x000ee20000300800 */
[----:B-1----:R-:W-:-:S05]  /*c080*/  LEA.HI.X.SX32 R10, R16, c[0x0][0x16c], 0x1, P4 ;  /* 0x00005b00100a7a11 */ /* 0x002fca00020f0eff */
[----:B------:R1:W-:Y:S01]  /*c090*/  STL [R1+0x4b0], R10 ;  /* 0x0004b00a01007387 */ /* 0x0003e20000100800 */
[----:B0-----:R-:W-:-:S05]  /*c0a0*/  LEA R8, P4, R2, c[0x0][0x168], 0x1 ;  /* 0x00005a0002087a11 */ /* 0x001fca00078808ff */
[----:B------:R-:W-:Y:S04]  /*c0b0*/  STL [R1+0x368], R8 ;  /* 0x0003680801007387 */ /* 0x000fe80000100800 */
[----:B------:R-:W3:Y:S01]  /*c0c0*/  LDL.LU R17, [R1+0x14c] ;  /* 0x00014c0001117983 */ /* 0x000ee20000300800 */
[----:B-1----:R-:W-:-:S05]  /*c0d0*/  LEA.HI.X.SX32 R10, R15, c[0x0][0x16c], 0x1, P5 ;  /* 0x00005b000f0a7a11 */ /* 0x002fca00028f0eff */
[----:B------:R0:W-:Y:S04]  /*c0e0*/  STL [R1+0x274], R10 ;  /* 0x0002740a01007387 */ /* 0x0001e80000100800 */
[----:B------:R-:W3:Y:S01]  /*c0f0*/  LDL.LU R16, [R1+0x148] ;  /* 0x0001480001107983 */ /* 0x000ee20000300800 */
[----:B0-----:R-:W-:Y:S02]  /*c100*/  LEA.HI.X.SX32 R10, R14, c[0x0][0x16c], 0x1, P6 ;  /* 0x00005b000e0a7a11 */ /* 0x001fe400030f0eff */
[----:B------:R-:W-:-:S05]  /*c110*/  LEA R8, P5, R28, c[0x0][0x168], 0x1 ;  /* 0x00005a001c087a11 */ /* 0x000fca00078a08ff */
[----:B------:R0:W-:Y:S04]  /*c120*/  STL [R1+0x4c4], R8 ;  /* 0x0004c40801007387 */ /* 0x0001e80000100800 */
[----:B------:R1:W-:Y:S04]  /*c130*/  STL [R1+0x35c], R10 ;  /* 0x00035c0a01007387 */ /* 0x0003e80000100800 */
[----:B------:R-:W3:Y:S01]  /*c140*/  LDL.LU R15, [R1+0x144] ;  /* 0x00014400010f7983 */ /* 0x000ee20000300800 */
[----:B0-----:R-:W-:Y:S02]  /*c150*/  LEA R8, P6, R26, c[0x0][0x168], 0x1 ;  /* 0x00005a001a087a11 */ /* 0x001fe400078c08ff */
[----:B-1----:R-:W-:-:S03]  /*c160*/  LEA.HI.X.SX32 R10, R13, c[0x0][0x16c], 0x1, P0 ;  /* 0x00005b000d0a7a11 */ /* 0x002fc600000f0eff */
[----:B------:R0:W-:Y:S04]  /*c170*/  STL [R1+0x5d0], R8 ;  /* 0x0005d00801007387 */ /* 0x0001e80000100800 */
[----:B------:R1:W-:Y:S04]  /*c180*/  STL [R1+0x4b8], R10 ;  /* 0x0004b80a01007387 */ /* 0x0003e80000100800 */
[----:B------:R-:W3:Y:S01]  /*c190*/  LDL.LU R14, [R1+0x140] ;  /* 0x00014000010e7983 */ /* 0x000ee20000300800 */
        /* <DEDUP_REMOVED lines=12> */
[----:B------:R-:W-:Y:S04]  /*c260*/  STL [R1+0x5d4], R8 ;  /* 0x0005d40801007387 */ /* 0x000fe80000100800 */
[----:B------:R-:W3:Y:S04]  /*c270*/  LDL.LU R0, [R1+0x134] ;  /* 0x0001340001007983 */ /* 0x000ee80000300800 */
[----:B------:R0:W-:Y:S02]  /*c280*/  STL [R1+0x4c0], R10 ;  /* 0x0004c00a01007387 */ /* 0x0001e40000100800 */
[----:B0-----:R-:W-:-:S02]  /*c290*/  LEA.HI.X.SX32 R10, R2, c[0x0][0x16c], 0x1, P4 ;  /* 0x00005b00020a7a11 */ /* 0x001fc400020f0eff */
[----:B------:R-:W3:Y:S01]  /*c2a0*/  LDL.LU R2, [R1+0x130] ;  /* 0x0001300001027983 */ /* 0x000ee20000300800 */
[----:B--2---:R-:W-:-:S05]  /*c2b0*/  LEA R8, P3, R22, c[0x0][0x168], 0x1 ;  /* 0x00005a0016087a11 */ /* 0x004fca00078608ff */
[----:B------:R-:W-:Y:S04]  /*c2c0*/  STL [R1+0x378], R8 ;  /* 0x0003780801007387 */ /* 0x000fe80000100800 */
[----:B------:R0:W-:Y:S02]  /*c2d0*/  STL [R1+0x27c], R10 ;  /* 0x00027c0a01007387 */ /* 0x0001e40000100800 */
[----:B0-----:R-:W-:Y:S02]  /*c2e0*/  LEA.HI.X.SX32 R10, R28, c[0x0][0x16c], 0x1, P5 ;  /* 0x00005b001c0a7a11 */ /* 0x001fe400028f0eff */
[----:B------:R-:W2:Y:S01]  /*c2f0*/  LDL.LU R28, [R1+0x9c] ;  /* 0x00009c00011c7983 */ /* 0x000ea20000300800 */
[----:B----4-:R-:W-:-:S05]  /*c300*/  LEA R8, P4, R21, c[0x0][0x168], 0x1 ;  /* 0x00005a0015087a11 */ /* 0x010fca00078808ff */
[----:B------:R-:W-:Y:S04]  /*c310*/  STL [R1+0x4d4], R8 ;  /* 0x0004d40801007387 */ /* 0x000fe80000100800 */
[----:B------:R0:W-:Y:S04]  /*c320*/  STL [R1+0x36c], R10 ;  /* 0x00036c0a01007387 */ /* 0x0001e80000100800 */
[----:B------:R-:W4:Y:S01]  /*c330*/  LDL.LU R13, [R1+0x98] ;  /* 0x00009800010d7983 */ /* 0x000f220000300800 */
[----:B0-----:R-:W-:Y:S02]  /*c340*/  LEA.HI.X.SX32 R10, R26, c[0x0][0x16c], 0x1, P6 ;  /* 0x00005b001a0a7a11 */ /* 0x001fe400030f0eff */
[----:B------:R-:W-:-:S02]  /*c350*/  LEA.HI.X.SX32 R24, R24, c[0x0][0x16c], 0x1, P1 ;  /* 0x00005b0018187a11 */ /* 0x000fc400008f0eff */
[----:B---3--:R-:W-:-:S05]  /*c360*/  LEA R8, P5, R20, c[0x0][0x168], 0x1 ;  /* 0x00005a0014087a11 */ /* 0x008fca00078a08ff */
[----:B------:R-:W-:Y:S04]  /*c370*/  STL [R1+0x5d8], R8 ;  /* 0x0005d80801007387 */ /* 0x000fe80000100800 */
[----:B------:R0:W-:Y:S04]  /*c380*/  STL [R1+0x4c8], R10 ;  /* 0x0004c80a01007387 */ /* 0x0001e80000100800 */
[----:B0-----:R-:W3:Y:S01]  /*c390*/  LDL.LU R10, [R1+0x8c] ;  /* 0x00008c00010a7983 */ /* 0x001ee20000300800 */
[----:B------:R-:W-:Y:S02]  /*c3a0*/  LEA R11, P6, R19, c[0x0][0x168], 0x1 ;  /* 0x00005a00130b7a11 */ /* 0x000fe400078c08ff */
[----:B------:R-:W-:-:S03]  /*c3b0*/  LEA.HI.X.SX32 R8, R25, c[0x0][0x16c], 0x1, P0 ;  /* 0x00005b0019087a11 */ /* 0x000fc600000f0eff */
[----:B------:R0:W-:Y:S04]  /*c3c0*/  STL [R1+0x380], R11 ;  /* 0x0003800b01007387 */ /* 0x0001e80000100800 */
[----:B------:R-:W-:Y:S01]  /*c3d0*/  STL [R1+0x280], R8 ;  /* 0x0002800801007387 */ /* 0x000fe20000100800 */
[----:B0-----:R-:W-:-:S05]  /*c3e0*/  LEA R11, P0, R18, c[0x0][0x168], 0x1 ;  /* 0x00005a00120b7a11 */ /* 0x001fca00078008ff */
[----:B------:R0:W-:Y:S04]  /*c3f0*/  STL [R1+0x4dc], R11 ;  /* 0x0004dc0b01007387 */ /* 0x0001e80000100800 */
[----:B0-----:R-:W3:Y:S04]  /*c400*/  LDL.LU R11, [R1+0x88] ;  /* 0x00008800010b7983 */ /* 0x001ee80000300800 */
[----:B------:R0:W-:Y:S01]  /*c410*/  STL [R1+0x374], R24 ;  /* 0x0003741801007387 */ /* 0x0001e20000100800 */
[----:B------:R-:W-:Y:S02]  /*c420*/  LEA R8, P1, R17, c[0x0][0x168], 0x1 ;  /* 0x00005a0011087a11 */ /* 0x000fe400078208ff */
[----:B0-----:R-:W-:-:S03]  /*c430*/  LEA.HI.X.SX32 R24, R23, c[0x0][0x16c], 0x1, P2 ;  /* 0x00005b0017187a11 */ /* 0x001fc600010f0eff */
[----:B------:R0:W-:Y:S04]  /*c440*/  STL [R1+0x5dc], R8 ;  /* 0x0005dc0801007387 */ /* 0x0001e80000100800 */
[----:B------:R-:W-:Y:S04]  /*c450*/  STL [R1+0x4d0], R24 ;  /* 0x0004d01801007387 */ /* 0x000fe80000100800 */
[----:B------:R-:W3:Y:S01]  /*c460*/  LDL.LU R27, [R1+0x84] ;  /* 0x00008400011b7983 */ /* 0x000ee20000300800 */
[----:B------:R-:W-:Y:S02]  /*c470*/  LEA R23, P2, R16, c[0x0][0x168], 0x1 ;  /* 0x00005a0010177a11 */ /* 0x000fe400078408ff */
[----:B0-----:R-:W-:-:S03]  /*c480*/  LEA.HI.X.SX32 R8, R22, c[0x0][0x16c], 0x1, P3 ;  /* 0x00005b0016087a11 */ /* 0x001fc600018f0eff */
[----:B------:R-:W-:Y:S04]  /*c490*/  STL [R1+0x388], R23 ;  /* 0x0003881701007387 */ /* 0x000fe80000100800 */
[----:B------:R0:W-:Y:S01]  /*c4a0*/  STL [R1+0x284], R8 ;  /* 0x0002840801007387 */ /* 0x0001e20000100800 */
[----:B------:R-:W-:-:S05]  /*c4b0*/  LEA R22, P3, R15, c[0x0][0x168], 0x1 ;  /* 0x00005a000f167a11 */ /* 0x000fca00078608ff */
[----:B------:R-:W-:Y:S04]  /*c4c0*/  STL [R1+0x4e4], R22 ;  /* 0x0004e41601007387 */ /* 0x000fe80000100800 */
[----:B------:R-:W3:Y:S01]  /*c4d0*/  LDL.LU R26, [R1+0x80] ;  /* 0x00008000011a7983 */ /* 0x000ee20000300800 */
[----:B------:R-:W-:-:S05]  /*c4e0*/  LEA.HI.X.SX32 R21, R21, c[0x0][0x16c], 0x1, P4 ;  /* 0x00005b0015157a11 */ /* 0x000fca00020f0eff */
[----:B------:R1:W-:Y:S01]  /*c4f0*/  STL [R1+0x37c], R21 ;  /* 0x00037c1501007387 */ /* 0x0003e20000100800 */
[----:B0-----:R-:W-:Y:S02]  /*c500*/  LEA R8, P4, R14, c[0x0][0x168], 0x1 ;  /* 0x00005a000e087a11 */ /* 0x001fe400078808ff */
[----:B-1----:R-:W-:-:S03]  /*c510*/  LEA.HI.X.SX32 R21, R20, c[0x0][0x16c], 0x1, P5 ;  /* 0x00005b0014157a11 */ /* 0x002fc600028f0eff */
[----:B------:R0:W-:Y:S04]  /*c520*/  STL [R1+0x5e0], R8 ;  /* 0x0005e00801007387 */ /* 0x0001e80000100800 */
[----:B------:R-:W-:Y:S04]  /*c530*/  STL [R1+0x4d8], R21 ;  /* 0x0004d81501007387 */ /* 0x000fe80000100800 */
[----:B------:R-:W3:Y:S01]  /*c540*/  LDL.LU R25, [R1+0x7c] ;  /* 0x00007c0001197983 */ /* 0x000ee20000300800 */
[----:B------:R-:W-:Y:S02]  /*c550*/  LEA R20, P5, R12, c[0x0][0x168], 0x1 ;  /* 0x00005a000c147a11 */ /* 0x000fe400078a08ff */
[----:B0-----:R-:W-:-:S03]  /*c560*/  LEA.HI.X.SX32 R8, R19, c[0x0][0x16c], 0x1, P6 ;  /* 0x00005b0013087a11 */ /* 0x001fc600030f0eff */
[----:B------:R-:W-:Y:S04]  /*c570*/  STL [R1+0x390], R20 ;  /* 0x0003901401007387 */ /* 0x000fe80000100800 */
[----:B------:R0:W-:Y:S01]  /*c580*/  STL [R1+0x288], R8 ;  /* 0x0002880801007387 */ /* 0x0001e20000100800 */
[----:B------:R-:W-:Y:S02]  /*c590*/  LEA.HI.X.SX32 R18, R18, c[0x0][0x16c], 0x1, P0 ;  /* 0x00005b0012127a11 */ /* 0x000fe400000f0eff */
[----:B------:R-:W-:-:S05]  /*c5a0*/  LEA R19, P6, R29, c[0x0][0x168], 0x1 ;  /* 0x00005a001d137a11 */ /* 0x000fca00078c08ff */
[----:B------:R-:W-:Y:S04]  /*c5b0*/  STL [R1+0x4ec], R19 ;  /* 0x0004ec1301007387 */ /* 0x000fe80000100800 */
[----:B------:R-:W3:Y:S04]  /*c5c0*/  LDL.LU R24, [R1+0x78] ;  /* 0x0000780001187983 */ /* 0x000ee80000300800 */
[----:B------:R1:W-:Y:S01]  /*c5d0*/  STL [R1+0x384], R18 ;  /* 0x0003841201007387 */ /* 0x0003e20000100800 */
[----:B0-----:R-:W-:Y:S02]  /*c5e0*/  LEA R8, P0, R0, c[0x0][0x168], 0x1 ;  /* 0x00005a0000087a11 */ /* 0x001fe400078008ff */
[----:B-1----:R-:W-:-:S03]  /*c5f0*/  LEA.HI.X.SX32 R18, R17, c[0x0][0x16c], 0x1, P1 ;  /* 0x00005b0011127a11 */ /* 0x002fc600008f0eff */
[----:B------:R0:W-:Y:S04]  /*c600*/  STL [R1+0x5e4], R8 ;  /* 0x0005e40801007387 */ /* 0x0001e80000100800 */
[----:B------:R-:W-:Y:S04]  /*c610*/  STL [R1+0x4e0], R18 ;  /* 0x0004e01201007387 */ /* 0x000fe80000100800 */
[----:B------:R-:W3:Y:S01]  /*c620*/  LDL.LU R23, [R1+0x74] ;  /* 0x0000740001177983 */ /* 0x000ee20000300800 */
[----:B0-----:R-:W-:Y:S02]  /*c630*/  LEA.HI.X.SX32 R8, R16, c[0x0][0x16c], 0x1, P2 ;  /* 0x00005b0010087a11 */ /* 0x001fe400010f0eff */
[----:B------:R-:W-:-:S05]  /*c640*/  LEA R17, P1, R2, c[0x0][0x168], 0x1 ;  /* 0x00005a0002117a11 */ /* 0x000fca00078208ff */
[----:B------:R-:W-:Y:S01]  /*c650*/  STL [R1+0x398], R17 ;  /* 0x0003981101007387 */ /* 0x000fe20000100800 */
[----:B------:R-:W-:-:S03]  /*c660*/  LEA.HI.X.SX32 R15, R15, c[0x0][0x16c], 0x1, P3 ;  /* 0x00005b000f0f7a11 */ /* 0x000fc600018f0eff */
[----:B------:R4:W-:Y:S01]  /*c670*/  STL [R1+0x28c], R8 ;  /* 0x00028c0801007387 */ /* 0x0009e20000100800 */
[----:B------:R-:W-:Y:S02]  /*c680*/  LEA.HI.X.SX32 R14, R14, c[0x0][0x16c], 0x1, P4 ;  /* 0x00005b000e0e7a11 */ /* 0x000fe400020f0eff */
[----:B--2---:R-:W-:-:S05]  /*c690*/  LEA R16, P2, R28, c[0x0][0x168], 0x1 ;  /* 0x00005a001c107a11 */ /* 0x004fca00078408ff */
[----:B------:R-:W-:Y:S04]  /*c6a0*/  STL [R1+0x4f4], R16 ;  /* 0x0004f41001007387 */ /* 0x000fe80000100800 */
[----:B------:R-:W2:Y:S01]  /*c6b0*/  LDL.LU R22, [R1+0x70] ;  /* 0x0000700001167983 */ /* 0x000ea20000300800 */
[----:B----4-:R-:W-:-:S03]  /*c6c0*/  LEA R8, P3, R13, c[0x0][0x168], 0x1 ;  /* 0x00005a000d087a11 */ /* 0x010fc600078608ff */
[----:B------:R-:W-:Y:S04]  /*c6d0*/  STL [R1+0x38c], R15 ;  /* 0x00038c0f01007387 */ /* 0x000fe80000100800 */
[----:B------:R3:W-:Y:S04]  /*c6e0*/  STL [R1+0x5e8], R8 ;  /* 0x0005e80801007387 */ /* 0x0007e80000100800 */
[----:B------:R-:W4:Y:S04]  /*c6f0*/  LDL.LU R21, [R1+0x6c] ;  /* 0x00006c0001157983 */ /* 0x000f280000300800 */
[----:B------:R-:W-:Y:S04]  /*c700*/  STL [R1+0x4e8], R14 ;  /* 0x0004e80e01007387 */ /* 0x000fe80000100800 */
[----:B------:R-:W4:Y:S01]  /*c710*/  LDL.LU R20, [R1+0x68] ;  /* 0x0000680001147983 */ /* 0x000f220000300800 */
[----:B------:R-:W-:-:S02]  /*c720*/  LEA.HI.X.SX32 R12, R12, c[0x0][0x16c], 0x1, P5 ;  /* 0x00005b000c0c7a11 */ /* 0x000fc400028f0eff */
[----:B------:R-:W-:Y:S02]  /*c730*/  LEA.HI.X.SX32 R0, R0, c[0x0][0x16c], 0x1, P0 ;  /* 0x00005b0000007a11 */ /* 0x000fe400000f0eff */
[----:B---3--:R-:W-:-:S05]  /*c740*/  LEA R8, P4, R10, c[0x0][0x168], 0x1 ;  /* 0x00005a000a087a11 */ /* 0x008fca00078808ff */
[----:B------:R-:W-:Y:S04]  /*c750*/  STL [R1+0x3a0], R8 ;  /* 0x0003a00801007387 */ /* 0x000fe80000100800 */
[----:B------:R-:W3:Y:S04]  /*c760*/  LDL.LU R19, [R1+0x64] ;  /* 0x0000640001137983 */ /* 0x000ee80000300800 */
[----:B------:R0:W-:Y:S04]  /*c770*/  STL [R1+0x290], R12 ;  /* 0x0002900c01007387 */ /* 0x0001e80000100800 */
[----:B------:R-:W3:Y:S01]  /*c780*/  LDL.LU R18, [R1+0x60] ;  /* 0x0000600001127983 */ /* 0x000ee20000300800 */
[----:B0-----:R-:W-:-:S02]  /*c790*/  LEA.HI.X.SX32 R12, R29, c[0x0][0x16c], 0x1, P6 ;  /* 0x00005b001d0c7a11 */ /* 0x001fc400030f0eff */
[----:B------:R-:W-:-:S05]  /*c7a0*/  LEA R8, P5, R11, c[0x0][0x168], 0x1 ;  /* 0x00005a000b087a11 */ /* 0x000fca00078a08ff */
[----:B------:R0:W-:Y:S04]  /*c7b0*/  STL [R1+0x4fc], R8 ;  /* 0x0004fc0801007387 */ /* 0x0001e80000100800 */
[----:B------:R-:W3:Y:S04]  /*c7c0*/  LDL.LU R17, [R1+0x5c] ;  /* 0x00005c0001117983 */ /* 0x000ee80000300800 */
[----:B------:R1:W-:Y:S04]  /*c7d0*/  STL [R1+0x394], R12 ;  /* 0x0003940c01007387 */ /* 0x0003e80000100800 */
[----:B------:R-:W3:Y:S01]  /*c7e0*/  LDL.LU R16, [R1+0x58] ;  /* 0x0000580001107983 */ /* 0x000ee20000300800 */
[----:B0-----:R-:W-:-:S05]  /*c7f0*/  LEA R8, P6, R27, c[0x0][0x168], 0x1 ;  /* 0x00005a001b087a11 */ /* 0x001fca00078c08ff */
[----:B------:R-:W-:Y:S04]  /*c800*/  STL [R1+0x5ec], R8 ;  /* 0x0005ec0801007387 */ /* 0x000fe80000100800 */
[----:B------:R-:W3:Y:S04]  /*c810*/  LDL.LU R15, [R1+0x4c] ;  /* 0x00004c00010f7983 */ /* 0x000ee80000300800 */
[----:B------:R0:W-:Y:S01]  /*c820*/  STL [R1+0x4f0], R0 ;  /* 0x0004f00001007387 */ /* 0x0001e20000100800 */
[----:B-1----:R-:W-:-:S03]  /*c830*/  LEA.HI.X.SX32 R12, R2, c[0x0][0x16c], 0x1, P1 ;  /* 0x00005b00020c7a11 */ /* 0x002fc600008f0eff */
[----:B0-----:R-:W3:Y:S01]  /*c840*/  LDL.LU R0, [R1+0x3c] ;  /* 0x00003c0001007983 */ /* 0x001ee20000300800 */
[----:B------:R-:W-:-:S05]  /*c850*/  LEA R8, P0, R26, c[0x0][0x168], 0x1 ;  /* 0x00005a001a087a11 */ /* 0x000fca00078008ff */
[----:B------:R0:W-:Y:S04]  /*c860*/  STL [R1+0x3a8], R8 ;  /* 0x0003a80801007387 */ /* 0x0001e80000100800 */
[----:B------:R-:W3:Y:S04]  /*c870*/  LDL.LU R2, [R1+0x38] ;  /* 0x0000380001027983 */ /* 0x000ee80000300800 */
[----:B------:R1:W-:Y:S04]  /*c880*/  STL [R1+0x294], R12 ;  /* 0x0002940c01007387 */ /* 0x0003e80000100800 */
[----:B------:R-:W3:Y:S01]  /*c890*/  LDL.LU R29, [R1+0x34] ;  /* 0x00003400011d7983 */ /* 0x000ee20000300800 */
[----:B0-----:R-:W-:-:S02]  /*c8a0*/  LEA R8, P1, R25, c[0x0][0x168], 0x1 ;  /* 0x00005a0019087a11 */ /* 0x001fc400078208ff */
[----:B-1----:R-:W-:-:S03]  /*c8b0*/  LEA.HI.X.SX32 R12, R28, c[0x0][0x16c], 0x1, P2 ;  /* 0x00005b001c0c7a11 */ /* 0x002fc600010f0eff */
[----:B------:R-:W-:Y:S04]  /*c8c0*/  STL [R1+0x504], R8 ;  /* 0x0005040801007387 */ /* 0x000fe80000100800 */
[----:B------:R-:W3:Y:S04]  /*c8d0*/  LDL.LU R28, [R1+0x18] ;  /* 0x00001800011c7983 */ /* 0x000ee80000300800 */
[----:B------:R0:W-:Y:S01]  /*c8e0*/  STL [R1+0x39c], R12 ;  /* 0x00039c0c01007387 */ /* 0x0001e20000100800 */
[----:B------:R-:W-:-:S03]  /*c8f0*/  LEA.HI.X.SX32 R14, R13, c[0x0][0x16c], 0x1, P3 ;  /* 0x00005b000d0e7a11 */ /* 0x000fc600018f0eff */
[----:B0-----:R-:W3:Y:S01]  /*c900*/  LDL.LU R12, [R1+0x14] ;  /* 0x00001400010c7983 */ /* 0x001ee20000300800 */
[----:B------:R-:W-:-:S05]  /*c910*/  LEA R8, P2, R24, c[0x0][0x168], 0x1 ;  /* 0x00005a0018087a11 */ /* 0x000fca00078408ff */
[----:B------:R-:W-:Y:S04]  /*c920*/  STL [R1+0x5f0], R8 ;  /* 0x0005f00801007387 */ /* 0x000fe80000100800 */
[----:B------:R-:W3:Y:S04]  /*c930*/  LDL.LU R13, [R1+0x10] ;  /* 0x00001000010d7983 */ /* 0x000ee80000300800 */
[----:B------:R0:W-:Y:S04]  /*c940*/  STL [R1+0x4f8], R14 ;  /* 0x0004f80e01007387 */ /* 0x0001e80000100800 */
[----:B0-----:R-:W3:Y:S01]  /*c950*/  LDL.LU R14, [R1+0xc] ;  /* 0x00000c00010e7983 */ /* 0x001ee20000300800 */
[----:B------:R-:W-:-:S05]  /*c960*/  LEA R8, P3, R23, c[0x0][0x168], 0x1 ;  /* 0x00005a0017087a11 */ /* 0x000fca00078608ff */
[----:B------:R0:W-:Y:S04]  /*c970*/  STL [R1+0x3b0], R8 ;  /* 0x0003b00801007387 */ /* 0x0001e80000100800 */
[----:B0-----:R-:W3:Y:S01]  /*c980*/  LDL.LU R8, [R1+0x8] ;  /* 0x0000080001087983 */ /* 0x001ee20000300800 */
[----:B------:R-:W-:Y:S02]  /*c990*/  LEA.HI.X.SX32 R10, R10, c[0x0][0x16c], 0x1, P4 ;  /* 0x00005b000a0a7a11 */ /* 0x000fe400020f0eff */
[----:B------:R-:W-:-:S03]  /*c9a0*/  LEA.HI.X.SX32 R11, R11, c[0x0][0x16c], 0x1, P5 ;  /* 0x00005b000b0b7a11 */ /* 0x000fc600028f0eff */
[----:B------:R2:W-:Y:S01]  /*c9b0*/  STL [R1+0x298], R10 ;  /* 0x0002980a01007387 */ /* 0x0005e20000100800 */
[----:B------:R-:W-:Y:S02]  /*c9c0*/  LEA.HI.X.SX32 R27, R27, c[0x0][0x16c], 0x1, P6 ;  /* 0x00005b001b1b7a11 */ /* 0x000fe400030f0eff */
[----:B------:R-:W-:Y:S02]  /*c9d0*/  LEA.HI.X.SX32 R26, R26, c[0x0][0x16c], 0x1, P0 ;  /* 0x00005b001a1a7a11 */ /* 0x000fe400000f0eff */
[----:B------:R-:W-:Y:S02]  /*c9e0*/  LEA.HI.X.SX32 R25, R25, c[0x0][0x16c], 0x1, P1 ;  /* 0x00005b0019197a11 */ /* 0x000fe400008f0eff */
[----:B--2---:R-:W-:-:S05]  /*c9f0*/  LEA R10, P4, R22, c[0x0][0x168], 0x1 ;  /* 0x00005a00160a7a11 */ /* 0x004fca00078808ff */
[----:B------:R0:W-:Y:S04]  /*ca00*/  STL [R1+0x50c], R10 ;  /* 0x00050c0a01007387 */ /* 0x0001e80000100800 */
[----:B0-----:R-:W2:Y:S04]  /*ca10*/  LDL.LU R10, [R1+0x7b8] ;  /* 0x0007b800010a7983 */ /* 0x001ea80000300800 */
[----:B------:R4:W-:Y:S02]  /*ca20*/  STL [R1+0x3a4], R11 ;  /* 0x0003a40b01007387 */ /* 0x0009e40000100800 */
[----:B----4-:R-:W-:-:S05]  /*ca30*/  LEA R11, P5, R21, c[0x0][0x168], 0x1 ;  /* 0x00005a00150b7a11 */ /* 0x010fca00078a08ff */
[----:B------:R0:W-:Y:S04]  /*ca40*/  STL [R1+0x5f4], R11 ;  /* 0x0005f40b01007387 */ /* 0x0001e80000100800 */
[----:B0-----:R-:W4:Y:S04]  /*ca50*/  LDL.LU R11, [R1+0x7b4] ;  /* 0x0007b400010b7983 */ /* 0x001f280000300800 */
[----:B------:R0:W-:Y:S02]  /*ca60*/  STL [R1+0x500], R27 ;  /* 0x0005001b01007387 */ /* 0x0001e40000100800 */
[----:B0-----:R-:W-:-:S05]  /*ca70*/  LEA R27, P6, R20, c[0x0][0x168], 0x1 ;  /* 0x00005a00141b7a11 */ /* 0x001fca00078c08ff */
[----:B------:R0:W-:Y:S04]  /*ca80*/  STL [R1+0x3b8], R27 ;  /* 0x0003b81b01007387 */ /* 0x0001e80000100800 */
[----:B0-----:R-:W2:Y:S04]  /*ca90*/  LDL.LU R27, [R1+0x7b0] ;  /* 0x0007b000011b7983 */ /* 0x001ea80000300800 */
[----:B------:R3:W-:Y:S02]  /*caa0*/  STL [R1+0x29c], R26 ;  /* 0x00029c1a01007387 */ /* 0x0007e40000100800 */
[----:B---3--:R-:W-:-:S05]  /*cab0*/  LEA R26, P0, R19, c[0x0][0x168], 0x1 ;  /* 0x00005a00131a7a11 */ /* 0x008fca00078008ff */
[----:B------:R0:W-:Y:S01]  /*cac0*/  STL [R1+0x514], R26 ;  /* 0x0005141a01007387 */ /* 0x0001e20000100800 */
[----:B------:R-:W-:-:S03]  /*cad0*/  LEA.HI.X.SX32 R24, R24, c[0x0][0x16c], 0x1, P2 ;  /* 0x00005b0018187a11 */ /* 0x000fc600010f0eff */
[----:B0-----:R-:W3:Y:S04]  /*cae0*/  LDL.LU R26, [R1+0x7ac] ;  /* 0x0007ac00011a7983 */ /* 0x001ee80000300800 */
[----:B------:R0:W-:Y:S02]  /*caf0*/  STL [R1+0x3ac], R25 ;  /* 0x0003ac1901007387 */ /* 0x0001e40000100800 */
[----:B0-----:R-:W-:-:S05]  /*cb00*/  LEA R25, P1, R18, c[0x0][0x168], 0x1 ;  /* 0x00005a0012197a11 */ /* 0x001fca00078208ff */
[----:B------:R0:W-:Y:S01]  /*cb10*/  STL [R1+0x5f8], R25 ;  /* 0x0005f81901007387 */ /* 0x0001e20000100800 */
[----:B------:R-:W-:-:S03]  /*cb20*/  LEA.HI.X.SX32 R23, R23, c[0x0][0x16c], 0x1, P3 ;  /* 0x00005b0017177a11 */ /* 0x000fc600018f0eff */
[----:B0-----:R-:W2:Y:S04]  /*cb30*/  LDL.LU R25, [R1+0x7a8] ;  /* 0x0007a80001197983 */ /* 0x001ea80000300800 */
        /* <DEDUP_REMOVED lines=47> */
[----:B------:R0:W-:Y:S04]  /*ce30*/  STL [R1+0x3d8], R15 ;  /* 0x0003d80f01007387 */ /* 0x0001e80000100800 */
[----:B0-----:R-:W2:Y:S04]  /*ce40*/  LDL.LU R15, [R1+0x780] ;  /* 0x00078000010f7983 */ /* 0x001ea80000300800 */
[----:B------:R0:W-:Y:S02]  /*ce50*/  STL [R1+0x2ac], R0 ;  /* 0x0002ac0001007387 */ /* 0x0001e40000100800 */
[----:B0-----:R-:W-:-:S05]  /*ce60*/  LEA R0, P5, R8, c[0x0][0x168], 0x1 ;  /* 0x00005a0008007a11 */ /* 0x001fca00078a08ff */
[----:B------:R0:W-:Y:S04]  /*ce70*/  STL [R1+0x534], R0 ;  /* 0x0005340001007387 */ /* 0x0001e80000100800 */
[----:B0-----:R-:W2:Y:S01]  /*ce80*/  LDL.LU R0, [R1+0x77c] ;  /* 0x00077c0001007983 */ /* 0x001ea20000300800 */
[----:B------:R-:W-:-:S05]  /*ce90*/  LEA.HI.X.SX32 R2, R2, c[0x0][0x16c], 0x1, P6 ;  /* 0x00005b0002027a11 */ /* 0x000fca00030f0eff */
[----:B------:R2:W-:Y:S02]  /*cea0*/  STL [R1+0x3cc], R2 ;  /* 0x0003cc0201007387 */ /* 0x0005e40000100800 */
[----:B--2---:R-:W-:-:S05]  /*ceb0*/  LEA R2, P6, R0, c[0x0][0x168], 0x1 ;  /* 0x00005a0000027a11 */ /* 0x004fca00078c08ff */
        /* <DEDUP_REMOVED lines=28> */
[----:B------:R2:W-:Y:S01]  /*d080*/  STL [R1+0x3dc], R8 ;  /* 0x0003dc0801007387 */ /* 0x0005e20000100800 */
[----:B------:R-:W-:Y:S02]  /*d090*/  LEA.HI.X.SX32 R29, R29, c[0x0][0x16c], 0x1, P1 ;  /* 0x00005b001d1d7a11 */ /* 0x000fe400008f0eff */
[----:B------:R-:W-:Y:S02]  /*d0a0*/  LEA.HI.X.SX32 R13, R13, c[0x0][0x16c], 0x1, P4 ;  /* 0x00005b000d0d7a11 */ /* 0x000fe400020f0eff */
[----:B--2---:R-:W-:-:S05]  /*d0b0*/  LEA R8, P5, R14, c[0x0][0x168], 0x1 ;  /* 0x00005a000e087a11 */ /* 0x004fca00078a08ff */
[----:B------:R0:W-:Y:S02]  /*d0c0*/  STL [R1+0x610], R8 ;  /* 0x0006100801007387 */ /* 0x0001e40000100800 */
[----:B0-----:R-:W-:Y:S02]  /*d0d0*/  LEA.HI.X.SX32 R8, R0, c[0x0][0x16c], 0x1, P6 ;  /* 0x00005b0000087a11 */ /* 0x001fe400030f0eff */
[----:B------:R-:W2:Y:S04]  /*d0e0*/  LDL.LU R0, [R1+0x760] ;  /* 0x0007600001007983 */ /* 0x000ea80000300800 */
[----:B------:R0:W-:Y:S02]  /*d0f0*/  STL [R1+0x538], R8 ;  /* 0x0005380801007387 */ /* 0x0001e40000100800 */
[----:B0-----:R-:W-:-:S05]  /*d100*/  LEA R8, P6, R15, c[0x0][0x168], 0x1 ;  /* 0x00005a000f087a11 */ /* 0x001fca00078c08ff */
[----:B------:R0:W-:Y:S02]  /*d110*/  STL [R1+0x3f0], R8 ;  /* 0x0003f00801007387 */ /* 0x0001e40000100800 */
[----:B0-----:R-:W-:Y:S02]  /*d120*/  LEA.HI.X.SX32 R8, R2, c[0x0][0x16c], 0x1, P0 ;  /* 0x00005b0002087a11 */ /* 0x001fe400000f0eff */
[----:B------:R-:W2:Y:S04]  /*d130*/  LDL.LU R2, [R1+0x75c] ;  /* 0x00075c0001027983 */ /* 0x000ea80000300800 */
[----:B------:R0:W-:Y:S02]  /*d140*/  STL [R1+0x2b8], R8 ;  /* 0x0002b80801007387 */ /* 0x0001e40000100800 */
[----:B0-----:R-:W-:-:S05]  /*d150*/  LEA R8, P0, R16, c[0x0][0x168], 0x1 ;  /* 0x00005a0010087a11 */ /* 0x001fca00078008ff */
[----:B------:R0:W-:Y:S04]  /*d160*/  STL [R1+0x54c], R8 ;  /* 0x00054c0801007387 */ /* 0x0001e80000100800 */
[----:B------:R1:W-:Y:S01]  /*d170*/  STL [R1+0x3e4], R29 ;  /* 0x0003e41d01007387 */ /* 0x0003e20000100800 */
[----:B0-----:R-:W-:Y:S02]  /*d180*/  LEA R8, P1, R17, c[0x0][0x168], 0x1 ;  /* 0x00005a0011087a11 */ /* 0x001fe400078208ff */
[----:B-1----:R-:W-:-:S03]  /*d190*/  LEA.HI.X.SX32 R29, R28, c[0x0][0x16c], 0x1, P2 ;  /* 0x00005b001c1d7a11 */ /* 0x002fc600010f0eff */
[----:B------:R0:W-:Y:S01]  /*d1a0*/  STL [R1+0x614], R8 ;  /* 0x0006140801007387 */ /* 0x0001e20000100800 */
[----:B------:R-:W-:-:S03]  /*d1b0*/  LEA R28, P2, R18, c[0x0][0x168], 0x1 ;  /* 0x00005a00121c7a11 */ /* 0x000fc600078408ff */
[----:B------:R-:W-:Y:S01]  /*d1c0*/  STL [R1+0x540], R29 ;  /* 0x0005401d01007387 */ /* 0x000fe20000100800 */
[----:B0-----:R-:W-:-:S03]  /*d1d0*/  LEA.HI.X.SX32 R8, R12, c[0x0][0x16c], 0x1, P3 ;  /* 0x00005b000c087a11 */ /* 0x001fc600018f0eff */
[----:B------:R-:W-:Y:S01]  /*d1e0*/  STL [R1+0x3f8], R28 ;  /* 0x0003f81c01007387 */ /* 0x000fe20000100800 */
[----:B------:R-:W-:-:S03]  /*d1f0*/  LEA R12, P3, R19, c[0x0][0x168], 0x1 ;  /* 0x00005a00130c7a11 */ /* 0x000fc600078608ff */
[----:B------:R0:W-:Y:S04]  /*d200*/  STL [R1+0x2bc], R8 ;  /* 0x0002bc0801007387 */ /* 0x0001e80000100800 */
[----:B------:R1:W-:Y:S01]  /*d210*/  STL [R1+0x554], R12 ;  /* 0x0005540c01007387 */ /* 0x0003e20000100800 */
[----:B0-----:R-:W-:-:S03]  /*d220*/  LEA R8, P4, R20, c[0x0][0x168], 0x1 ;  /* 0x00005a0014087a11 */ /* 0x001fc600078808ff */
[----:B------:R0:W-:Y:S01]  /*d230*/  STL [R1+0x3ec], R13 ;  /* 0x0003ec0d01007387 */ /* 0x0001e20000100800 */
[----:B-1----:R-:W-:-:S03]  /*d240*/  LEA.HI.X.SX32 R12, R14, c[0x0][0x16c], 0x1, P5 ;  /* 0x00005b000e0c7a11 */ /* 0x002fc600028f0eff */
[----:B------:R1:W-:Y:S01]  /*d250*/  STL [R1+0x618], R8 ;  /* 0x0006180801007387 */ /* 0x0003e20000100800 */
[----:B0-----:R-:W-:-:S03]  /*d260*/  LEA R13, P5, R21, c[0x0][0x168], 0x1 ;  /* 0x00005a00150d7a11 */ /* 0x001fc600078a08ff */
[----:B------:R0:W-:Y:S01]  /*d270*/  STL [R1+0x548], R12 ;  /* 0x0005480c01007387 */ /* 0x0001e20000100800 */
[----:B-1----:R-:W-:-:S03]  /*d280*/  LEA.HI.X.SX32 R8, R15, c[0x0][0x16c], 0x1, P6 ;  /* 0x00005b000f087a11 */ /* 0x002fc600030f0eff */
[----:B------:R1:W-:Y:S04]  /*d290*/  STL [R1+0x400], R13 ;  /* 0x0004000d01007387 */ /* 0x0003e80000100800 */
[----:B------:R3:W-:Y:S01]  /*d2a0*/  STL [R1+0x2c0], R8 ;  /* 0x0002c00801007387 */ /* 0x0007e20000100800 */
[----:B0-----:R-:W-:Y:S02]  /*d2b0*/  LEA R12, P6, R22, c[0x0][0x168], 0x1 ;  /* 0x00005a00160c7a11 */ /* 0x001fe400078c08ff */
[----:B-1----:R-:W-:-:S03]  /*d2c0*/  LEA.HI.X.SX32 R13, R16, c[0x0][0x16c], 0x1, P0 ;  /* 0x00005b00100d7a11 */ /* 0x002fc600000f0eff */
[----:B------:R0:W-:Y:S01]  /*d2d0*/  STL [R1+0x55c], R12 ;  /* 0x00055c0c01007387 */ /* 0x0001e20000100800 */
[----:B---3--:R-:W-:-:S03]  /*d2e0*/  LEA R8, P0, R23, c[0x0][0x168], 0x1 ;  /* 0x00005a0017087a11 */ /* 0x008fc600078008ff */
[----:B------:R1:W-:Y:S04]  /*d2f0*/  STL [R1+0x3f4], R13 ;  /* 0x0003f40d01007387 */ /* 0x0003e80000100800 */
[----:B------:R3:W-:Y:S01]  /*d300*/  STL [R1+0x61c], R8 ;  /* 0x00061c0801007387 */ /* 0x0007e20000100800 */
[----:B0-----:R-:W-:Y:S02]  /*d310*/  LEA.HI.X.SX32 R12, R17, c[0x0][0x16c], 0x1, P1 ;  /* 0x00005b00110c7a11 */ /* 0x001fe400008f0eff */
[----:B-1----:R-:W-:-:S03]  /*d320*/  LEA R13, P1, R24, c[0x0][0x168], 0x1 ;  /* 0x00005a00180d7a11 */ /* 0x002fc600078208ff */
[----:B------:R0:W-:Y:S01]  /*d330*/  STL [R1+0x550], R12 ;  /* 0x0005500c01007387 */ /* 0x0001e20000100800 */
[----:B---3--:R-:W-:-:S03]  /*d340*/  LEA.HI.X.SX32 R8, R18, c[0x0][0x16c], 0x1, P2 ;  /* 0x00005b0012087a11 */ /* 0x008fc600010f0eff */
        /* <DEDUP_REMOVED lines=12> */
[----:B------:R0:W-:Y:S01]  /*d410*/  STL [R1+0x410], R13 ;  /* 0x0004100d01007387 */ /* 0x0001e20000100800 */
[----:B------:R-:W-:-:S03]  /*d420*/  IMAD R9, R9, c[0x0][0x190], RZ ;  /* 0x0000640009097a24 */ /* 0x000fc600078e02ff */
[----:B------:R1:W-:Y:S01]  /*d430*/  STL [R1+0x2c8], R8 ;  /* 0x0002c80801007387 */ /* 0x0003e20000100800 */
[----:B----4-:R-:W-:Y:S02]  /*d440*/  LEA R12, P5, R11, c[0x0][0x168], 0x1 ;  /* 0x00005a000b0c7a11 */ /* 0x010fe400078a08ff */
[----:B0-----:R-:W-:-:S03]  /*d450*/  LEA.HI.X.SX32 R13, R22, c[0x0][0x16c], 0x1, P6 ;  /* 0x00005b00160d7a11 */ /* 0x001fc600030f0eff */
[----:B------:R0:W-:Y:S01]  /*d460*/  STL [R1+0x56c], R12 ;  /* 0x00056c0c01007387 */ /* 0x0001e20000100800 */
[----:B-1----:R-:W-:-:S03]  /*d470*/  LEA R8, P6, R10, c[0x0][0x168], 0x1 ;  /* 0x00005a000a087a11 */ /* 0x002fc600078c08ff */
[----:B------:R1:W-:Y:S01]  /*d480*/  STL [R1+0x404], R13 ;  /* 0x0004040d01007387 */ /* 0x0003e20000100800 */
[----:B------:R-:W-:-:S03]  /*d490*/  IMAD R5, R5, c[0x0][0x190], RZ ;  /* 0x0000640005057a24 */ /* 0x000fc600078e02ff */
[----:B------:R3:W-:Y:S01]  /*d4a0*/  STL [R1+0x624], R8 ;  /* 0x0006240801007387 */ /* 0x0007e20000100800 */
[----:B0-----:R-:W-:Y:S01]  /*d4b0*/  LEA.HI.X.SX32 R12, R23, c[0x0][0x16c], 0x1, P0 ;  /* 0x00005b00170c7a11 */ /* 0x001fe200000f0eff */
[----:B------:R-:W-:Y:S01]  /*d4c0*/  IMAD R6, R6, c[0x0][0x190], RZ ;  /* 0x0000640006067a24 */ /* 0x000fe200078e02ff */
[----:B-1----:R-:W-:-:S03]  /*d4d0*/  LEA R13, P0, R9, c[0x0][0x168], 0x1 ;  /* 0x00005a00090d7a11 */ /* 0x002fc600078008ff */
[----:B------:R0:W-:Y:S01]  /*d4e0*/  STL [R1+0x560], R12 ;  /* 0x0005600c01007387 */ /* 0x0001e20000100800 */
[----:B---3--:R-:W-:-:S03]  /*d4f0*/  LEA.HI.X.SX32 R8, R24, c[0x0][0x16c], 0x1, P1 ;  /* 0x00005b0018087a11 */ /* 0x008fc600008f0eff */
[----:B------:R1:W-:Y:S01]  /*d500*/  STL [R1+0x418], R13 ;  /* 0x0004180d01007387 */ /* 0x0003e20000100800 */
[----:B------:R-:W-:-:S03]  /*d510*/  IMAD R7, R7, c[0x0][0x190], RZ ;  /* 0x0000640007077a24 */ /* 0x000fc600078e02ff */
        /* <DEDUP_REMOVED lines=9> */
[----:B------:R-:W-:Y:S01]  /*d5b0*/  STL [R1+0x568], R12 ;  /* 0x0005680c01007387 */ /* 0x000fe20000100800 */
[----:B---3--:R-:W-:-:S03]  /*d5c0*/  LEA.HI.X.SX32 R8, R27, c[0x0][0x16c], 0x1, P4 ;  /* 0x00005b001b087a11 */ /* 0x008fc600020f0eff */
[----:B------:R-:W-:Y:S01]  /*d5d0*/  STL [R1+0x57c], R13 ;  /* 0x00057c0d01007387 */ /* 0x000fe20000100800 */
[----:B------:R-:W-:-:S03]  /*d5e0*/  LEA.HI.X.SX32 R11, R11, c[0x0][0x16c], 0x1, P5 ;  /* 0x00005b000b0b7a11 */ /* 0x000fc600028f0eff */
[----:B------:R0:W-:Y:S01]  /*d5f0*/  STL [R1+0x2d0], R8 ;  /* 0x0002d00801007387 */ /* 0x0001e20000100800 */
[----:B------:R-:W-:Y:S02]  /*d600*/  LEA.HI.X.SX32 R9, R9, c[0x0][0x16c], 0x1, P0 ;  /* 0x00005b0009097a11 */ /* 0x000fe400000f0eff */
[----:B------:R-:W-:Y:S02]  /*d610*/  LEA.HI.X.SX32 R5, R5, c[0x0][0x16c], 0x1, P1 ;  /* 0x00005b0005057a11 */ /* 0x000fe400008f0eff */
[----:B0-----:R-:W-:Y:S02]  /*d620*/  LEA.HI.X.SX32 R8, R10, c[0x0][0x16c], 0x1, P6 ;  /* 0x00005b000a087a11 */ /* 0x001fe400030f0eff */
[----:B--2---:R-:W-:-:S05]  /*d630*/  LEA R12, P4, R2, c[0x0][0x168], 0x1 ;  /* 0x00005a00020c7a11 */ /* 0x004fca00078808ff */
[----:B------:R-:W-:Y:S04]  /*d640*/  STL [R1+0x580], R12 ;  /* 0x0005800c01007387 */ /* 0x000fe80000100800 */
[----:B------:R-:W-:Y:S04]  /*d650*/  STL [R1+0x414], R11 ;  /* 0x0004140b01007387 */ /* 0x000fe80000100800 */
[----:B------:R0:W-:Y:S04]  /*d660*/  STL [R1+0x570], R8 ;  /* 0x0005700801007387 */ /* 0x0001e80000100800 */
[----:B------:R-:W-:Y:S01]  /*d670*/  STL [R1+0x2d4], R9 ;  /* 0x0002d40901007387 */ /* 0x000fe20000100800 */
[----:B0-----:R-:W-:-:S03]  /*d680*/  LEA.HI.X.SX32 R8, R6, c[0x0][0x16c], 0x1, P2 ;  /* 0x00005b0006087a11 */ /* 0x001fc600010f0eff */
[----:B------:R-:W-:Y:S04]  /*d690*/  STL [R1+0x41c], R5 ;  /* 0x00041c0501007387 */ /* 0x000fe80000100800 */
[----:B------:R0:W-:Y:S04]  /*d6a0*/  STL [R1+0x420], R8 ;  /* 0x0004200801007387 */ /* 0x0001e80000100800 */
[----:B0-----:R-:W0:Y:S01]  /*d6b0*/  S2R R8, SR_TID.X ;  /* 0x0000000000087919 */ /* 0x001e220000002100 */
[----:B------:R-:W-:Y:S02]  /*d6c0*/  LEA.HI.X.SX32 R6, R7, c[0x0][0x16c], 0x1, P3 ;  /* 0x00005b0007067a11 */ /* 0x000fe400018f0eff */
[----:B------:R-:W-:Y:S01]  /*d6d0*/  LEA.HI.X.SX32 R5, R2, c[0x0][0x16c], 0x1, P4 ;  /* 0x00005b0002057a11 */ /* 0x000fe200020f0eff */
[----:B------:R-:W1:Y:S04]  /*d6e0*/  S2R R12, SR_TID.X ;  /* 0x00000000000c7919 */ /* 0x000e680000002100 */
[----:B------:R2:W5:Y:S04]  /*d6f0*/  LDL.LU R2, [R1+0x758] ;  /* 0x0007580001027983 */ /* 0x0005680000300800 */
[----:B------:R-:W-:Y:S04]  /*d700*/  STL [R1+0x424], R6 ;  /* 0x0004240601007387 */ /* 0x000fe80000100800 */
[----:B------:R-:W-:Y:S04]  /*d710*/  STL [R1+0x98], RZ ;  /* 0x000098ff01007387 */ /* 0x000fe80000100800 */
[----:B------:R3:W-:Y:S04]  /*d720*/  STL [R1+0x428], R5 ;  /* 0x0004280501007387 */ /* 0x0007e80000100800 */
[----:B------:R2:W-:Y:S01]  /*d730*/  STL [R1+0x9c], RZ ;  /* 0x00009cff01007387 */ /* 0x0005e20000100800 */
[----:B0-----:R-:W-:-:S03]  /*d740*/  LOP3.LUT R8, R8, 0x3f, RZ, 0xc0, !PT ;  /* 0x0000003f08087812 */ /* 0x001fc600078ec0ff */
[----:B------:R2:W-:Y:S04]  /*d750*/  STL [R1+0x80], RZ ;  /* 0x000080ff01007387 */ /* 0x0005e80000100800 */
[----:B------:R2:W-:Y:S01]  /*d760*/  STL [R1+0x84], RZ ;  /* 0x000084ff01007387 */ /* 0x0005e20000100800 */
[----:B------:R-:W-:-:S03]  /*d770*/  IMAD.SHL.U32 R29, R8, 0x2, RZ ;  /* 0x00000002081d7824 */ /* 0x000fc600078e00ff */
[----:B------:R2:W-:Y:S04]  /*d780*/  STL [R1+0x88], RZ ;  /* 0x000088ff01007387 */ /* 0x0005e80000100800 */
[----:B------:R2:W-:Y:S04]  /*d790*/  STL [R1+0x8c], RZ ;  /* 0x00008cff01007387 */ /* 0x0005e80000100800 */
[----:B------:R2:W-:Y:S04]  /*d7a0*/  STL [R1+0x170], RZ ;  /* 0x000170ff01007387 */ /* 0x0005e80000100800 */
[----:B------:R2:W-:Y:S01]  /*d7b0*/  STL [R1+0x174], RZ ;  /* 0x000174ff01007387 */ /* 0x0005e20000100800 */
[----:B---3--:R-:W-:-:S03]  /*d7c0*/  LOP3.LUT R5, R29, 0x20, RZ, 0x3c, !PT ;  /* 0x000000201d057812 */ /* 0x008fc600078e3cff */
[----:B------:R2:W-:Y:S01]  /*d7d0*/  STL [R1+0x178], RZ ;  /* 0x000178ff01007387 */ /* 0x0005e20000100800 */
[----:B------:R-:W-:-:S03]  /*d7e0*/  LOP3.LUT R5, R29, 0x40, RZ, 0x3c, !PT ;  /* 0x000000401d057812 */ /* 0x000fc600078e3cff */
[----:B------:R2:W-:Y:S01]  /*d7f0*/  STL [R1+0x17c], RZ ;  /* 0x00017cff01007387 */ /* 0x0005e20000100800 */
[----:B------:R-:W-:-:S03]  /*d800*/  LOP3.LUT R5, R29, 0x60, RZ, 0x3c, !PT ;  /* 0x000000601d057812 */ /* 0x000fc600078e3cff */
[----:B------:R2:W-:Y:S01]  /*d810*/  STL [R1+0x160], RZ ;  /* 0x000160ff01007387 */ /* 0x0005e20000100800 */
[----:B------:R-:W-:-:S03]  /*d820*/  LOP3.LUT R5, R0, 0x20, RZ, 0x3c, !PT ;  /* 0x0000002000057812 */ /* 0x000fc600078e3cff */
[----:B------:R2:W-:Y:S04]  /*d830*/  STL [R1+0x164], RZ ;  /* 0x000164ff01007387 */ /* 0x0005e80000100800 */
[----:B------:R2:W-:Y:S04]  /*d840*/  STL [R1+0x168], RZ ;  /* 0x000168ff01007387 */ /* 0x0005e80000100800 */
[----:B------:R2:W-:Y:S04]  /*d850*/  STL [R1+0x16c], RZ ;  /* 0x00016cff01007387 */ /* 0x0005e80000100800 */
[----:B------:R2:W-:Y:S04]  /*d860*/  STL [R1+0x150], RZ ;  /* 0x000150ff01007387 */ /* 0x0005e80000100800 */
[----:B------:R2:W-:Y:S04]  /*d870*/  STL [R1+0x154], RZ ;  /* 0x000154ff01007387 */ /* 0x0005e80000100800 */
[----:B------:R2:W-:Y:S04]  /*d880*/  STL [R1+0x158], RZ ;  /* 0x000158ff01007387 */ /* 0x0005e80000100800 */
[----:B------:R2:W-:Y:S01]  /*d890*/  STL [R1+0x15c], RZ ;  /* 0x00015cff01007387 */ /* 0x0005e20000100800 */
[----:B-1----:R-:W-:-:S03]  /*d8a0*/  LOP3.LUT R8, R12, 0x7, RZ, 0xc0, !PT ;  /* 0x000000070c087812 */ /* 0x002fc600078ec0ff */
[----:B------:R2:W5:Y:S04]  /*d8b0*/  LDL.LU R0, [R1+0x754] ;  /* 0x0007540001007983 */ /* 0x0005680000300800 */
[----:B------:R2:W-:Y:S01]  /*d8c0*/  STL [R1+0x228], R5 ;  /* 0x0002280501007387 */ /* 0x0005e20000100800 */
[----:B------:R-:W-:Y:S01]  /*d8d0*/  LOP3.LUT R28, R12, 0x20, RZ, 0xc0, !PT ;  /* 0x000000200c1c7812 */ /* 0x000fe200078ec0ff */
[----:B------:R-:W-:Y:S02]  /*d8e0*/  IMAD R8, R8, 0x90, RZ ;  /* 0x0000009008087824 */ /* 0x000fe400078e02ff */
[----:B------:R-:W-:Y:S02]  /*d8f0*/  IMAD.SHL.U32 R12, R12, 0x2, RZ ;  /* 0x000000020c0c7824 */ /* 0x000fe400078e00ff */
[----:B------:R-:W-:-:S03]  /*d900*/  IMAD.SHL.U32 R28, R28, 0x20, RZ ;  /* 0x000000201c1c7824 */ /* 0x000fc600078e00ff */
[----:B------:R-:W-:Y:S02]  /*d910*/  LOP3.LUT R8, R8, 0x30, R12, 0x78, !PT ;  /* 0x0000003008087812 */ /* 0x000fe400078e780c */
[C---:B------:R-:W-:Y:S02]  /*d920*/  LOP3.LUT R6, R29.reuse, 0x10, RZ, 0x3c, !PT ;  /* 0x000000101d067812 */ /* 0x040fe400078e3cff */
[----:B------:R-:W-:Y:S02]  /*d930*/  LOP3.LUT R8, R8, R28, RZ, 0xfc, !PT ;  /* 0x0000001c08087212 */ /* 0x000fe400078efcff */
[C---:B------:R-:W-:Y:S02]  /*d940*/  LOP3.LUT R6, R29.reuse, 0x30, RZ, 0x3c, !PT ;  /* 0x000000301d067812 */ /* 0x040fe400078e3cff */
[C---:B------:R-:W-:Y:S02]  /*d950*/  LOP3.LUT R6, R29.reuse, 0x50, RZ, 0x3c, !PT ;  /* 0x000000501d067812 */ /* 0x040fe400078e3cff */
[----:B------:R-:W-:-:S02]  /*d960*/  LOP3.LUT R7, R29, 0x70, RZ, 0x3c, !PT ;  /* 0x000000701d077812 */ /* 0x000fc400078e3cff */
[----:B--2---:R-:W-:Y:S02]  /*d970*/  LOP3.LUT R6, R8, 0x40, RZ, 0x3c, !PT ;  /* 0x0000004008067812 */ /* 0x004fe400078e3cff */
.L_x_3:
[----:B0-----:R-:W0:Y:S01]  /*d980*/  S2R R5, SR_TID.X ;  /* 0x0000000000057919 */ /* 0x001e220000002100 */
[----:B------:R-:W-:Y:S01]  /*d990*/  IMAD.MOV.U32 R20, RZ, RZ, R3 ;  /* 0x000000ffff147224 */ /* 0x000fe200078e0003 */
[----:B------:R-:W-:Y:S01]  /*d9a0*/  PRMT R13, RZ, 0x7610, R13 ;  /* 0x00007610ff0d7816 */ /* 0x000fe2000000000d */
[----:B------:R-:W-:Y:S01]  /*d9b0*/  IMAD.MOV.U32 R21, RZ, RZ, R4 ;  /* 0x000000ffff157224 */ /* 0x000fe200078e0004 */
[----:B------:R-:W1:Y:S04]  /*d9c0*/  S2R R6, SR_TID.X ;  /* 0x0000000000067919 */ /* 0x000e680000002100 */
[----:B------:R-:W2:Y:S04]  /*d9d0*/  S2R R15, SR_TID.X ;  /* 0x00000000000f7919 */ /* 0x000ea80000002100 */
[----:B------:R3:W-:Y:S01]  /*d9e0*/  STL [R1+0xd80], R18 ;  /* 0x000d801201007387 */ /* 0x0007e20000100800 */
[----:B------:R-:W-:-:S03]  /*d9f0*/  PRMT R19, RZ, 0x7610, R19 ;  /* 0x00007610ff137816 */ /* 0x000fc60000000013 */
[----:B-----5:R-:W-:Y:S01]  /*da00*/  STL [R1+0xd78], R24 ;  /* 0x000d781801007387 */ /* 0x020fe20000100800 */
[----:B------:R-:W-:-:S03]  /*da10*/  PRMT R16, RZ, 0x7610, R16 ;  /* 0x00007610ff107816 */ /* 0x000fc60000000010 */
[----:B------:R-:W-:Y:S01]  /*da20*/  STL [R1+0xd74], R23 ;  /* 0x000d741701007387 */ /* 0x000fe20000100800 */
[----:B0-----:R-:W-:-:S03]  /*da30*/  SHF.R.U32.HI R5, RZ, 0x5, R5 ;  /* 0x00000005ff057819 */ /* 0x001fc60000011605 */
[----:B------:R0:W-:Y:S01]  /*da40*/  STL [R1+0xd7c], R23 ;  /* 0x000d7c1701007387 */ /* 0x0001e20000100800 */
[----:B------:R-:W-:-:S03]  /*da50*/  SGXT.U32 R5, R5, 0x1 ;  /* 0x000000010505781a */ /* 0x000fc60000000000 */
[----:B------:R-:W-:Y:S01]  /*da60*/  STL [R1+0xd70], R22 ;  /* 0x000d701601007387 */ /* 0x000fe20000100800 */
[--C-:B-1----:R-:W-:Y:S02]  /*da70*/  SHF.R.U32.HI R7, RZ, 0x5, R6.reuse ;  /* 0x00000005ff077819 */ /* 0x102fe40000011606 */
[----:B------:R-:W-:Y:S01]  /*da80*/  LOP3.LUT R5, R5, 0x2, RZ, 0xfc, !PT ;  /* 0x0000000205057812 */ /* 0x000fe200078efcff */
[----:B------:R1:W-:Y:S01]  /*da90*/  STL [R1+0xd84], R22 ;  /* 0x000d841601007387 */ /* 0x0003e20000100800 */
[----:B------:R-:W-:Y:S02]  /*daa0*/  SGXT.U32 R7, R7, 0x1 ;  /* 0x000000010707781a */ /* 0x000fe40000000000 */
[----:B------:R-:W-:Y:S01]  /*dab0*/  ISETP.GE.AND P1, PT, R5, UR4, PT ;  /* 0x0000000405007c0c */ /* 0x000fe2000bf26270 */
[----:B------:R-:W-:Y:S01]  /*dac0*/  STL [R1+0xd6c], R29 ;  /* 0x000d6c1d01007387 */ /* 0x000fe20000100800 */
[----:B------:R-:W-:Y:S01]  /*dad0*/  SHF.R.U32.HI R6, RZ, 0x5, R6 ;  /* 0x00000005ff067819 */ /* 0x000fe20000011606 */
[C---:B------:R-:W-:Y:S01]  /*dae0*/  IMAD R5, R7.reuse, c[0x0][0x188], RZ ;  /* 0x0000620007057a24 */ /* 0x040fe200078e02ff */
[----:B------:R-:W-:Y:S01]  /*daf0*/  LOP3.LUT R7, R7, 0x8, RZ, 0xfc, !PT ;  /* 0x0000000807077812 */ /* 0x000fe200078efcff */
[----:B------:R-:W-:Y:S01]  /*db00*/  STL [R1+0xd68], R12 ;  /* 0x000d680c01007387 */ /* 0x000fe20000100800 */
[----:B--2---:R-:W-:Y:S01]  /*db10*/  SHF.R.U32.HI R14, RZ, 0x5, R15 ;  /* 0x00000005ff0e7819 */ /* 0x004fe2000001160f */
[----:B------:R-:W-:Y:S01]  /*db20*/  IMAD.WIDE R4, R5, 0x2, R20 ;  /* 0x0000000205047825 */ /* 0x000fe200078e0214 */
[----:B------:R-:W-:Y:S01]  /*db30*/  ISETP.GE.AND P2, PT, R7, UR4, PT ;  /* 0x0000000407007c0c */ /* 0x000fe2000bf46270 */
[----:B------:R-:W-:Y:S01]  /*db40*/  STL [R1+0xd64], R11 ;  /* 0x000d640b01007387 */ /* 0x000fe20000100800 */
[----:B------:R-:W-:-:S02]  /*db50*/  SGXT.U32 R6, R6, 0x1 ;  /* 0x000000010606781a */ /* 0x000fc40000000000 */
[----:B------:R-:W-:Y:S01]  /*db60*/  SGXT.U32 R14, R14, 0x1 ;  /* 0x000000010e0e781a */ /* 0x000fe20000000000 */
[----:B------:R-:W2:Y:S01]  /*db70*/  S2R R7, SR_TID.X ;  /* 0x0000000000077919 */ /* 0x000ea20000002100 */
[----:B------:R-:W-:Y:S02]  /*db80*/  LOP3.LUT R8, R6, 0x2, RZ, 0xfc, !PT ;  /* 0x0000000206087812 */ /* 0x000fe400078efcff */
[----:B------:R-:W-:Y:S01]  /*db90*/  ISETP.GE.AND P0, PT, R14, UR4, PT ;  /* 0x000000040e007c0c */ /* 0x000fe2000bf06270 */
[----:B------:R-:W4:Y:S02]  /*dba0*/  S2R R6, SR_TID.X ;  /* 0x0000000000067919 */ /* 0x000f240000002100 */
[----:B------:R-:W-:Y:S01]  /*dbb0*/  IMAD R8, R8, c[0x0][0x188], RZ ;  /* 0x0000620008087a24 */ /* 0x000fe200078e02ff */
[----:B---3--:R-:W-:Y:S01]  /*dbc0*/  PRMT R18, RZ, 0x7610, R18 ;  /* 0x00007610ff127816 */ /* 0x008fe20000000012 */
[----:B------:R-:W-:Y:S01]  /*dbd0*/  STL [R1+0xd60], R27 ;  /* 0x000d601b01007387 */ /* 0x000fe20000100800 */
[----:B0-----:R-:W-:-:S03]  /*dbe0*/  PRMT R23, RZ, 0x7610, R23 ;  /* 0x00007610ff177816 */ /* 0x001fc60000000017 */
[----:B------:R-:W-:Y:S04]  /*dbf0*/  STL [R1+0xd5c], R10 ;  /* 0x000d5c0a01007387 */ /* 0x000fe80000100800 */
[----:B------:R0:W3:Y:S04]  /*dc00*/  @!P0 LDG.E.U16 R13, [R4.64] ;  /* 0x00000006040d8981 */ /* 0x0000e8000c1e1500 */
[----:B-----5:R-:W-:Y:S01]  /*dc10*/  STL [R1+0xd54], R2 ;  /* 0x000d540201007387 */ /* 0x020fe20000100800 */
[----:B--2---:R-:W-:-:S03]  /*dc20*/  SHF.R.U32.HI R9, RZ, 0x5, R7 ;  /* 0x00000005ff097819 */ /* 0x004fc60000011607 */
[----:B------:R-:W-:Y:S01]  /*dc30*/  STL [R1+0xd58], R2 ;  /* 0x000d580201007387 */ /* 0x000fe20000100800 */
[----:B0-----:R-:W-:Y:S01]  /*dc40*/  IMAD.WIDE R4, R8, 0x2, R20 ;  /* 0x0000000208047825 */ /* 0x001fe200078e0214 */
[----:B------:R-:W-:Y:S02]  /*dc50*/  SHF.R.U32.HI R8, RZ, 0x5, R7 ;  /* 0x00000005ff087819 */ /* 0x000fe40000011607 */
[----:B------:R-:W-:Y:S01]  /*dc60*/  SGXT.U32 R9, R9, 0x1 ;  /* 0x000000010909781a */ /* 0x000fe20000000000 */
[----:B------:R-:W-:Y:S01]  /*dc70*/  STL [R1+0xd50], R0 ;  /* 0x000d500001007387 */ /* 0x000fe20000100800 */
[----:B------:R-:W-:Y:S02]  /*dc80*/  SGXT.U32 R8, R8, 0x1 ;  /* 0x000000010808781a */ /* 0x000fe40000000000 */
[C---:B------:R-:W-:Y:S01]  /*dc90*/  LOP3.LUT R24, R9.reuse, 0x4, RZ, 0xfc, !PT ;  /* 0x0000000409187812 */ /* 0x040fe200078efcff */
[----:B------:R0:W2:Y:S01]  /*dca0*/  @!P1 LDG.E.U16 R19, [R4.64] ;  /* 0x0000000604139981 */ /* 0x0000a2000c1e1500 */
[----:B------:R-:W-:-:S02]  /*dcb0*/  LOP3.LUT R9, R9, 0x6, RZ, 0xfc, !PT ;  /* 0x0000000609097812 */ /* 0x000fc400078efcff */
[----:B------:R-:W-:Y:S01]  /*dcc0*/  ISETP.GE.AND P0, PT, R24, UR4, PT ;  /* 0x0000000418007c0c */ /* 0x000fe2000bf06270 */
[----:B------:R-:W-:Y:S01]  /*dcd0*/  STL [R1+0xd2c], R28 ;  /* 0x000d2c1c01007387 */ /* 0x000fe20000100800 */
[----:B------:R-:W-:Y:S02]  /*dce0*/  ISETP.GE.AND P1, PT, R9, UR4, PT ;  /* 0x0000000409007c0c */ /* 0x000fe4000bf26270 */
[C---:B------:R-:W-:Y:S01]  /*dcf0*/  LOP3.LUT R24, R8.reuse, 0x10, RZ, 0xfc, !PT ;  /* 0x0000001008187812 */ /* 0x040fe200078efcff */
[----:B------:R-:W-:Y:S01]  /*dd00*/  STL [R1+0xd30], R28 ;  /* 0x000d301c01007387 */ /* 0x000fe20000100800 */
[----:B------:R-:W-:Y:S02]  /*dd10*/  LOP3.LUT R9, R8, 0xa, RZ, 0xfc, !PT ;  /* 0x0000000a08097812 */ /* 0x000fe400078efcff */
[----:B----4-:R-:W-:Y:S01]  /*dd20*/  SHF.R.U32.HI R6, RZ, 0x5, R6 ;  /* 0x00000005ff067819 */ /* 0x010fe20000011606 */
[----:B------:R-:W4:Y:S03]  /*dd30*/  S2R R8, SR_TID.X ;  /* 0x0000000000087919 */ /* 0x000f260000002100 */
[----:B------:R-:W-:Y:S01]  /*dd40*/  SGXT.U32 R6, R6, 0x1 ;  /* 0x000000010606781a */ /* 0x000fe20000000000 */
[----:B------:R-:W-:Y:S03]  /*dd50*/  STL [R1+0xd34], R28 ;  /* 0x000d341c01007387 */ /* 0x000fe60000100800 */
[----:B------:R-:W-:Y:S01]  /*dd60*/  LOP3.LUT R6, R6, 0x8, RZ, 0xfc, !PT ;  /* 0x0000000806067812 */ /* 0x000fe200078efcff */
[----:B------:R-:W-:Y:S04]  /*dd70*/  STL [R1+0xd38], R28 ;  /* 0x000d381c01007387 */ /* 0x000fe80000100800 */
[----:B------:R-:W-:Y:S01]  /*dd80*/  IMAD R6, R6, c[0x0][0x188], RZ ;  /* 0x0000620006067a24 */ /* 0x000fe200078e02ff */
[----:B------:R-:W-:Y:S01]  /*dd90*/  ISETP.GE.AND P3, PT, R24, UR4, PT ;  /* 0x0000000418007c0c */ /* 0x000fe2000bf66270 */
[----:B------:R-:W-:Y:S02]  /*dda0*/  STL [R1+0xd3c], R28 ;  /* 0x000d3c1c01007387 */ /* 0x000fe40000100800 */
[----:B------:R-:W-:-:S02]  /*ddb0*/  IMAD.WIDE R6, R6, 0x2, R20 ;  /* 0x0000000206067825 */ /* 0x000fc400078e0214 */
[----:B------:R-:W-:Y:S04]  /*ddc0*/  STL [R1+0xd40], R28 ;  /* 0x000d401c01007387 */ /* 0x000fe80000100800 */
[----:B------:R0:W2:Y:S01]  /*ddd0*/  @!P2 LDG.E.U16 R16, [R6.64] ;  /* 0x000000060610a981 */ /* 0x0000a2000c1e1500 */
[----:B------:R-:W-:Y:S02]  /*dde0*/  ISETP.GE.AND P2, PT, R9, UR4, PT ;  /* 0x0000000409007c0c */ /* 0x000fe4000bf46270 */
[--C-:B----4-:R-:W-:Y:S01]  /*ddf0*/  SHF.R.U32.HI R9, RZ, 0x5, R8.reuse ;  /* 0x00000005ff097819 */ /* 0x110fe20000011608 */
[----:B------:R-:W-:Y:S03]  /*de00*/  STL [R1+0xd44], R28 ;  /* 0x000d441c01007387 */ /* 0x000fe60000100800 */
[----:B------:R-:W-:Y:S01]  /*de10*/  SGXT.U32 R9, R9, 0x1 ;  /* 0x000000010909781a */ /* 0x000fe20000000000 */
[----:B------:R-:W-:Y:S03]  /*de20*/  STL [R1+0xd48], R28 ;  /* 0x000d481c01007387 */ /* 0x000fe60000100800 */
[----:B-1----:R-:W-:Y:S01]  /*de30*/  LOP3.LUT R22, R9, 0x4, RZ, 0xfc, !PT ;  /* 0x0000000409167812 */ /* 0x002fe200078efcff */
[----:B------:R-:W-:Y:S04]  /*de40*/  STL [R1+0xd4c], R28 ;  /* 0x000d4c1c01007387 */ /* 0x000fe80000100800 */
[----:B------:R-:W-:Y:S01]  /*de50*/  IMAD R22, R22, c[0x0][0x188], RZ ;  /* 0x0000620016167a24 */ /* 0x000fe200078e02ff */
[----:B------:R-:W-:Y:S01]  /*de60*/  SHF.R.U32.HI R24, RZ, 0x5, R8 ;  /* 0x00000005ff187819 */ /* 0x000fe20000011608 */
[----:B------:R-:W-:Y:S02]  /*de70*/  STL [R1+0xd28], R26 ;  /* 0x000d281a01007387 */ /* 0x000fe40000100800 */
[----:B0-----:R-:W-:Y:S01]  /*de80*/  IMAD.WIDE R4, R22, 0x2, R20 ;  /* 0x0000000216047825 */ /* 0x001fe200078e0214 */
[----:B------:R-:W-:Y:S01]  /*de90*/  SGXT.U32 R24, R24, 0x1 ;  /* 0x000000011818781a */ /* 0x000fe20000000000 */
[----:B------:R-:W-:Y:S04]  /*dea0*/  STL [R1+0xd24], R25 ;  /* 0x000d241901007387 */ /* 0x000fe80000100800 */
[----:B------:R0:W4:Y:S01]  /*deb0*/  @!P0 LDG.E.U16 R18, [R4.64] ;  /* 0x0000000604128981 */ /* 0x000122000c1e1500 */
[----:B------:R-:W-:-:S05]  /*dec0*/  LOP3.LUT R9, R24, 0x6, RZ, 0xfc, !PT ;  /* 0x0000000618097812 */ /* 0x000fca00078efcff */
[----:B------:R-:W-:-:S04]  /*ded0*/  IMAD R9, R9, c[0x0][0x188], RZ ;  /* 0x0000620009097a24 */ /* 0x000fc800078e02ff */
[----:B------:R-:W-:-:S05]  /*dee0*/  IMAD.WIDE R6, R9, 0x2, R20 ;  /* 0x0000000209067825 */ /* 0x000fca00078e0214 */
[----:B------:R-:W2:Y:S01]  /*def0*/  @!P1 LDG.E.U16 R23, [R6.64] ;  /* 0x0000000606179981 */ /* 0x000ea2000c1e1500 */
[----:B------:R-:W-:-:S04]  /*df00*/  LOP3.LUT R22, R24, 0x18, RZ, 0xfc, !PT ;  /* 0x0000001818167812 */ /* 0x000fc800078efcff */
[----:B------:R-:W-:Y:S02]  /*df10*/  ISETP.GE.AND P4, PT, R22, UR4, PT ;  /* 0x0000000416007c0c */ /* 0x000fe4000bf86270 */
[----:B------:R-:W3:Y:S01]  /*df20*/  LDL.LU R22, [R1+0xd84] ;  /* 0x000d840001167983 */ /* 0x000ee20000300800 */
[----:B------:R-:W-:-:S03]  /*df30*/  LOP3.LUT R8, R24, 0x10, RZ, 0xfc, !PT ;  /* 0x0000001018087812 */ /* 0x000fc600078efcff */
[----:B------:R-:W1:Y:S02]  /*df40*/  S2R R24, SR_TID.X ;  /* 0x0000000000187919 */ /* 0x000e640000002100 */
[----:B-1----:R-:W-:-:S04]  /*df50*/  SHF.R.U32.HI R24, RZ, 0x5, R24 ;  /* 0x00000005ff187819 */ /* 0x002fc80000011618 */
[----:B------:R-:W-:Y:S01]  /*df60*/  SGXT.U32 R24, R24, 0x1 ;  /* 0x000000011818781a */ /* 0x000fe20000000000 */
[----:B------:R-:W-:Y:S01]  /*df70*/  IMAD R8, R8, c[0x0][0x188], RZ ;  /* 0x0000620008087a24 */ /* 0x000fe200078e02ff */
[----:B------:R-:W-:-:S03]  /*df80*/  PRMT R17, RZ, 0x7610, R17 ;  /* 0x00007610ff117816 */ /* 0x000fc60000000011 */
[----:B------:R-:W-:Y:S01]  /*df90*/  IMAD.WIDE R8, R8, 0x2, R20 ;  /* 0x0000000208087825 */ /* 0x000fe200078e0214 */
[----:B0-----:R-:W-:-:S04]  /*dfa0*/  LOP3.LUT R5, R24, 0xa, RZ, 0xfc, !PT ;  /* 0x0000000a18057812 */ /* 0x001fc800078efcff */
[----:B------:R0:W3:Y:S02]  /*dfb0*/  @!P3 LDG.E.U16 R17, [R8.64] ;  /* 0x000000060811b981 */ /* 0x0000e4000c1e1500 */
[C---:B0-----:R-:W-:Y:S02]  /*dfc0*/  LOP3.LUT R9, R24.reuse, 0x18, RZ, 0xfc, !PT ;  /* 0x0000001818097812 */ /* 0x041fe400078efcff */
[----:B----4-:R0:W-:Y:S04]  /*dfd0*/  STL [R1+0x14], R18 ;  /* 0x0000141201007387 */ /* 0x0101e80000100800 */
[----:B0-----:R-:W4:Y:S04]  /*dfe0*/  LDL.LU R18, [R1+0xd80] ;  /* 0x000d800001127983 */ /* 0x001f280000300800 */
[----:B--2---:R0:W-:Y:S02]  /*dff0*/  STL [R1+0x58], R23 ;  /* 0x0000581701007387 */ /* 0x0041e40000100800 */
[----:B0-----:R-:W-:-:S04]  /*e000*/  LOP3.LUT R23, R24, 0xc, RZ, 0xfc, !PT ;  /* 0x0000000c18177812 */ /* 0x001fc800078efcff */
[----:B------:R-:W-:Y:S02]  /*e010*/  ISETP.GE.AND P0, PT, R23, UR4, PT ;  /* 0x0000000417007c0c */ /* 0x000fe4000bf06270 */
[----:B------:R-:W2:Y:S01]  /*e020*/  LDL.LU R23, [R1+0xd7c] ;  /* 0x000d7c0001177983 */ /* 0x000ea20000300800 */
[----:B------:R-:W-:-:S04]  /*e030*/  LOP3.LUT R24, R24, 0x20, RZ, 0xfc, !PT ;  /* 0x0000002018187812 */ /* 0x000fc800078efcff */
[----:B------:R-:W-:Y:S02]  /*e040*/  ISETP.GE.AND P3, PT, R24, UR4, PT ;  /* 0x0000000418007c0c */ /* 0x000fe4000bf66270 */
[----:B------:R-:W2:Y:S01]  /*e050*/  LDL.LU R24, [R1+0xd78] ;  /* 0x000d780001187983 */ /* 0x000ea20000300800 */
[----:B------:R-:W-:-:S04]  /*e060*/  IMAD R5, R5, c[0x0][0x188], RZ ;  /* 0x0000620005057a24 */ /* 0x000fc800078e02ff */
[----:B------:R-:W-:Y:S01]  /*e070*/  IMAD.WIDE R4, R5, 0x2, R20 ;  /* 0x0000000205047825 */ /* 0x000fe200078e0214 */
[----:B------:R-:W-:-:S03]  /*e080*/  PRMT R7, RZ, 0x7610, R7 ;  /* 0x00007610ff077816 */ /* 0x000fc60000000007 */
[----:B------:R-:W-:-:S04]  /*e090*/  IMAD R9, R9, c[0x0][0x188], RZ ;  /* 0x0000620009097a24 */ /* 0x000fc800078e02ff */
[----:B------:R-:W-:-:S05]  /*e0a0*/  IMAD.WIDE R8, R9, 0x2, R20 ;  /* 0x0000000209087825 */ /* 0x000fca00078e0214 */
[----:B------:R0:W2:Y:S01]  /*e0b0*/  @!P4 LDG.E.U16 R7, [R8.64] ;  /* 0x000000060807c981 */ /* 0x0000a2000c1e1500 */
[----:B------:R-:W-:Y:S02]  /*e0c0*/  PRMT R6, RZ, 0x7610, R6 ;  /* 0x00007610ff067816 */ /* 0x000fe40000000006 */
[----:B---3--:R-:W-:Y:S02]  /*e0d0*/  PRMT R22, RZ, 0x7610, R22 ;  /* 0x00007610ff167816 */ /* 0x008fe40000000016 */
[----:B------:R-:W-:Y:S02]  /*e0e0*/  PRMT R3, RZ, 0x7610, R3 ;  /* 0x00007610ff037816 */ /* 0x000fe40000000003 */
[----:B----4-:R-:W-:-:S06]  /*e0f0*/  PRMT R18, RZ, 0x7610, R18 ;  /* 0x00007610ff127816 */ /* 0x010fcc0000000012 */
[----:B------:R1:W3:Y:S04]  /*e100*/  @!P2 LDG.E.U16 R18, [R4.64] ;  /* 0x000000060412a981 */ /* 0x0002e8000c1e1500 */
[----:B-1----:R-:W1:Y:S01]  /*e110*/  S2R R5, SR_TID.X ;  /* 0x0000000000057919 */ /* 0x002e620000002100 */
[----:B--2---:R-:W-:Y:S02]  /*e120*/  PRMT R23, RZ, 0x7610, R23 ;  /* 0x00007610ff177816 */ /* 0x004fe40000000017 */
[--C-:B-1----:R-:W-:Y:S02]  /*e130*/  SHF.R.U32.HI R4, RZ, 0x5, R5.reuse ;  /* 0x00000005ff047819 */ /* 0x102fe40000011605 */
[----:B------:R-:W-:-:S04]  /*e140*/  SHF.R.U32.HI R5, RZ, 0x5, R5 ;  /* 0x00000005ff057819 */ /* 0x000fc80000011605 */
[----:B------:R-:W-:Y:S02]  /*e150*/  SGXT.U32 R5, R5, 0x1 ;  /* 0x000000010505781a */ /* 0x000fe40000000000 */
[----:B------:R-:W-:Y:S02]  /*e160*/  SGXT.U32 R4, R4, 0x1 ;  /* 0x000000010404781a */ /* 0x000fe40000000000 */
[C---:B0-----:R-:W-:Y:S02]  /*e170*/  LOP3.LUT R9, R5.reuse, 0x20, RZ, 0xfc, !PT ;  /* 0x0000002005097812 */ /* 0x041fe400078efcff */
[----:B------:R-:W-:Y:S02]  /*e180*/  LOP3.LUT R5, R5, 0xc, RZ, 0xfc, !PT ;  /* 0x0000000c05057812 */ /* 0x000fe400078efcff */
[----:B------:R-:W-:-:S03]  /*e190*/  LOP3.LUT R4, R4, 0xe, RZ, 0xfc, !PT ;  /* 0x0000000e04047812 */ /* 0x000fc600078efcff */
[----:B------:R-:W-:Y:S01]  /*e1a0*/  IMAD R5, R5, c[0x0][0x188], RZ ;  /* 0x0000620005057a24 */ /* 0x000fe200078e02ff */
[----:B------:R-:W-:-:S03]  /*e1b0*/  ISETP.GE.AND P1, PT, R4, UR4, PT ;  /* 0x0000000404007c0c */ /* 0x000fc6000bf26270 */
[----:B------:R-:W-:-:S05]  /*e1c0*/  IMAD.WIDE R4, R5, 0x2, R20 ;  /* 0x0000000205047825 */ /* 0x000fca00078e0214 */
[----:B------:R0:W2:Y:S04]  /*e1d0*/  @!P0 LDG.E.U16 R23, [R4.64] ;  /* 0x0000000604178981 */ /* 0x0000a8000c1e1500 */
[----:B0-----:R-:W0:Y:S01]  /*e1e0*/  S2R R4, SR_TID.X ;  /* 0x0000000000047919 */ /* 0x001e220000002100 */
[----:B------:R-:W-:-:S04]  /*e1f0*/  IMAD R9, R9, c[0x0][0x188], RZ ;  /* 0x0000620009097a24 */ /* 0x000fc800078e02ff */
[----:B------:R-:W-:-:S05]  /*e200*/  IMAD.WIDE R8, R9, 0x2, R20 ;  /* 0x0000000209087825 */ /* 0x000fca00078e0214 */
[----:B------:R1:W4:Y:S01]  /*e210*/  @!P3 LDG.E.U16 R6, [R8.64] ;  /* 0x000000060806b981 */ /* 0x000322000c1e1500 */
[----:B0-----:R-:W-:-:S04]  /*e220*/  SHF.R.U32.HI R5, RZ, 0x5, R4 ;  /* 0x00000005ff057819 */ /* 0x001fc80000011604 */
[----:B------:R-:W-:Y:S02]  /*e230*/  SGXT.U32 R5, R5, 0x1 ;  /* 0x000000010505781a */ /* 0x000fe40000000000 */
[----:B-1----:R-:W-:Y:S02]  /*e240*/  SHF.R.U32.HI R9, RZ, 0x5, R4 ;  /* 0x00000005ff097819 */ /* 0x002fe40000011604 */
[C---:B------:R-:W-:Y:S02]  /*e250*/  LOP3.LUT R4, R5.reuse, 0x28, RZ, 0xfc, !PT ;  /* 0x0000002805047812 */ /* 0x040fe400078efcff */
[----:B------:R-:W-:Y:S02]  /*e260*/  LOP3.LUT R5, R5, 0xe, RZ, 0xfc, !PT ;  /* 0x0000000e05057812 */ /* 0x000fe400078efcff */
[----:B------:R-:W-:-:S03]  /*e270*/  SGXT.U32 R9, R9, 0x1 ;  /* 0x000000010909781a */ /* 0x000fc60000000000 */
[----:B------:R-:W-:Y:S01]  /*e280*/  IMAD R5, R5, c[0x0][0x188], RZ ;  /* 0x0000620005057a24 */ /* 0x000fe200078e02ff */
[C---:B------:R-:W-:Y:S02]  /*e290*/  LOP3.LUT R8, R9.reuse, 0x30, RZ, 0xfc, !PT ;  /* 0x0000003009087812 */ /* 0x040fe400078efcff */
[----:B------:R-:W-:Y:S02]  /*e2a0*/  LOP3.LUT R9, R9, 0x28, RZ, 0xfc, !PT ;  /* 0x0000002809097812 */ /* 0x000fe400078efcff */
[----:B------:R-:W-:Y:S01]  /*e2b0*/  ISETP.GE.AND P0, PT, R4, UR4, PT ;  /* 0x0000000404007c0c */ /* 0x000fe2000bf06270 */
[----:B------:R-:W-:-:S04]  /*e2c0*/  IMAD.WIDE R4, R5, 0x2, R20 ;  /* 0x0000000205047825 */ /* 0x000fc800078e0214 */
[----:B------:R-:W-:Y:S01]  /*e2d0*/  IMAD R9, R9, c[0x0][0x188], RZ ;  /* 0x0000620009097a24 */ /* 0x000fe200078e02ff */
[----:B------:R0:W3:Y:S01]  /*e2e0*/  @!P1 LDG.E.U16 R22, [R4.64] ;  /* 0x0000000604169981 */ /* 0x0000e2000c1e1500 */
[----:B------:R-:W-:Y:S02]  /*e2f0*/  ISETP.GE.AND P1, PT, R8, UR4, PT ;  /* 0x0000000408007c0c */ /* 0x000fe4000bf26270 */
[----:B------:R-:W-:Y:S01]  /*e300*/  IMAD.WIDE R8, R9, 0x2, R20 ;  /* 0x0000000209087825 */ /* 0x000fe200078e0214 */
[----:B0-----:R-:W-:-:S06]  /*e310*/  PRMT R5, RZ, 0x7610, R5 ;  /* 0x00007610ff057816 */ /* 0x001fcc0000000005 */
[----:B------:R0:W4:Y:S04]  /*e320*/  @!P0 LDG.E.U16 R5, [R8.64] ;  /* 0x0000000608058981 */ /* 0x000128000c1e1500 */
[----:B0-----:R-:W0:Y:S01]  /*e330*/  S2R R9, SR_TID.X ;  /* 0x0000000000097919 */ /* 0x001e220000002100 */
[----:B------:R-:W-:Y:S02]  /*e340*/  PRMT R4, RZ, 0x7610, R4 ;  /* 0x00007610ff047816 */ /* 0x000fe40000000004 */
[----:B0-----:R-:W-:-:S04]  /*e350*/  SHF.R.U32.HI R9, RZ, 0x5, R9 ;  /* 0x00000005ff097819 */ /* 0x001fc80000011609 */
[----:B------:R-:W-:-:S04]  /*e360*/  SGXT.U32 R9, R9, 0x1 ;  /* 0x000000010909781a */ /* 0x000fc80000000000 */
[C---:B------:R-:W-:Y:S02]  /*e370*/  LOP3.LUT R8, R9.reuse, 0x12, RZ, 0xfc, !PT ;  /* 0x0000001209087812 */ /* 0x040fe400078efcff */
[----:B------:R-:W-:Y:S02]  /*e380*/  LOP3.LUT R9, R9, 0x30, RZ, 0xfc, !PT ;  /* 0x0000003009097812 */ /* 0x000fe400078efcff */
[----:B------:R-:W-:-:S03]  /*e390*/  ISETP.GE.AND P0, PT, R8, UR4, PT ;  /* 0x0000000408007c0c */ /* 0x000fc6000bf06270 */
[----:B------:R-:W-:-:S04]  /*e3a0*/  IMAD R9, R9, c[0x0][0x188], RZ ;  /* 0x0000620009097a24 */ /* 0x000fc800078e02ff */
[----:B------:R-:W-:-:S05]  /*e3b0*/  IMAD.WIDE R8, R9, 0x2, R20 ;  /* 0x0000000209087825 */ /* 0x000fca00078e0214 */
        /* <DEDUP_REMOVED lines=11> */
[----:B0-----:R-:W0:Y:S02]  /*e470*/  S2R R9, SR_TID.X ;  /* 0x0000000000097919 */ /* 0x001e240000002100 */
        /* <DEDUP_REMOVED lines=18> */
[----:B--2---:R1:W-:Y:S04]  /*e5a0*/  STL [R1+0x38], R23 ;  /* 0x0000381701007387 */ /* 0x0043e80000100800 */
[----:B-1----:R-:W2:Y:S04]  /*e5b0*/  LDL.LU R23, [R1+0xd74] ;  /* 0x000d740001177983 */ /* 0x002ea80000300800 */
[----:B---3--:R1:W-:Y:S04]  /*e5c0*/  STL [R1+0x54], R22 ;  /* 0x0000541601007387 */ /* 0x0083e80000100800 */
[----:B-1----:R-:W3:Y:S04]  /*e5d0*/  LDL.LU R22, [R1+0xd70] ;  /* 0x000d700001167983 */ /* 0x002ee80000300800 */
[----:B0-----:R-:W0:Y:S01]  /*e5e0*/  S2R R9, SR_TID.X ;  /* 0x0000000000097919 */ /* 0x001e220000002100 */
[----:B------:R-:W-:-:S02]  /*e5f0*/  PRMT R12, RZ, 0x7610, R12 ;  /* 0x00007610ff0c7816 */ /* 0x000fc4000000000c */
[----:B0-----:R-:W-:-:S04]  /*e600*/  SHF.R.U32.HI R9, RZ, 0x5, R9 ;  /* 0x00000005ff097819 */ /* 0x001fc80000011609 */
[----:B------:R-:W-:-:S04]  /*e610*/  SGXT.U32 R9, R9, 0x1 ;  /* 0x000000010909781a */ /* 0x000fc80000000000 */
[C---:B------:R-:W-:Y:S02]  /*e620*/  LOP3.LUT R8, R9.reuse, 0x1a, RZ, 0xfc, !PT ;  /* 0x0000001a09087812 */ /* 0x040fe400078efcff */
[----:B------:R-:W-:Y:S02]  /*e630*/  LOP3.LUT R9, R9, 0x16, RZ, 0xfc, !PT ;  /* 0x0000001609097812 */ /* 0x000fe400078efcff */
[----:B------:R-:W-:-:S03]  /*e640*/  ISETP.GE.AND P0, PT, R8, UR4, PT ;  /* 0x0000000408007c0c */ /* 0x000fc6000bf06270 */
[----:B------:R-:W-:-:S04]  /*e650*/  IMAD R9, R9, c[0x0][0x188], RZ ;  /* 0x0000620009097a24 */ /* 0x000fc800078e02ff */
[----:B------:R-:W-:-:S05]  /*e660*/  IMAD.WIDE R8, R9, 0x2, R20 ;  /* 0x0000000209087825 */ /* 0x000fca00078e0214 */
[----:B------:R0:W3:Y:S04]  /*e670*/  @!P1 LDG.E.U16 R12, [R8.64] ;  /* 0x00000006080c9981 */ /* 0x0000e8000c1e1500 */
[----:B0-----:R-:W0:Y:S02]  /*e680*/  S2R R9, SR_TID.X ;  /* 0x0000000000097919 */ /* 0x001e240000002100 */
[----:B0-----:R-:W-:-:S04]  /*e690*/  SHF.R.U32.HI R9, RZ, 0x5, R9 ;  /* 0x00000005ff097819 */ /* 0x001fc80000011609 */
[----:B------:R-:W-:-:S04]  /*e6a0*/  SGXT.U32 R9, R9, 0x1 ;  /* 0x000000010909781a */ /* 0x000fc80000000000 */
[C---:B------:R-:W-:Y:S02]  /*e6b0*/  LOP3.LUT R8, R9.reuse, 0x1c, RZ, 0xfc, !PT ;  /* 0x0000001c09087812 */ /* 0x040fe400078efcff */
[----:B------:R-:W-:Y:S02]  /*e6c0*/  LOP3.LUT R9, R9, 0x1a, RZ, 0xfc, !PT ;  /* 0x0000001a09097812 */ /* 0x000fe400078efcff */
[----:B------:R-:W-:-:S03]  /*e6d0*/  ISETP.GE.AND P1, PT, R8, UR4, PT ;  /* 0x0000000408007c0c */ /* 0x000fc6000bf26270 */
[----:B------:R-:W-:-:S04]  /*e6e0*/  IMAD R9, R9, c[0x0][0x188], RZ ;  /* 0x0000620009097a24 */ /* 0x000fc800078e02ff */
[----:B------:R-:W-:Y:S01]  /*e6f0*/  IMAD.WIDE R8, R9, 0x2, R20 ;  /* 0x0000000209087825 */ /* 0x000fe200078e0214 */
[----:B----4-:R0:W-:Y:S04]  /*e700*/  STL [R1+0x1c], R29 ;  /* 0x00001c1d01007387 */ /* 0x0101e80000100800 */
[----:B0-----:R-:W4:Y:S01]  /*e710*/  LDL.LU R29, [R1+0xd6c] ;  /* 0x000d6c00011d7983 */ /* 0x001f220000300800 */
[----:B--2---:R-:W-:-:S06]  /*e720*/  PRMT R23, RZ, 0x7610, R23 ;  /* 0x00007610ff177816 */ /* 0x004fcc0000000017 */
[----:B------:R0:W2:Y:S04]  /*e730*/  @!P0 LDG.E.U16 R23, [R8.64] ;  /* 0x0000000608178981 */ /* 0x0000a8000c1e1500 */
        /* <DEDUP_REMOVED lines=21> */
[----:B---3--:R-:W-:Y:S02]  /*e890*/  PRMT R22, RZ, 0x7610, R22 ;  /* 0x00007610ff167816 */ /* 0x008fe40000000016 */
        /* <DEDUP_REMOVED lines=16> */
[----:B------:R-:W-:Y:S02]  /*e9a0*/  PRMT R10, RZ, 0x7610, R10 ;  /* 0x00007610ff0a7816 */ /* 0x000fe4000000000a */
[----:B----4-:R-:W-:-:S06]  /*e9b0*/  PRMT R29, RZ, 0x7610, R29 ;  /* 0x00007610ff1d7816 */ /* 0x010fcc000000001d */
        /* <DEDUP_REMOVED lines=10> */
[----:B------:R1:W-:Y:S04]  /*ea60*/  STL [R1+0x50], R12 ;  /* 0x0000500c01007387 */ /* 0x0003e80000100800 */
[----:B-1----:R-:W4:Y:S04]  /*ea70*/  LDL.LU R12, [R1+0xd68] ;  /* 0x000d6800010c7983 */ /* 0x002f280000300800 */
[----:B--2---:R1:W-:Y:S04]  /*ea80*/  STL [R1+0x8], R11 ;  /* 0x0000080b01007387 */ /* 0x0043e80000100800 */
[----:B-1----:R-:W2:Y:S04]  /*ea90*/  LDL.LU R11, [R1+0xd64] ;  /* 0x000d6400010b7983 */ /* 0x002ea80000300800 */
[----:B------:R1:W-:Y:S04]  /*eaa0*/  STL [R1+0x4c], R27 ;  /* 0x00004c1b01007387 */ /* 0x0003e80000100800 */
[----:B-1----:R-:W2:Y:S04]  /*eab0*/  LDL.LU R27, [R1+0xd60] ;  /* 0x000d6000011b7983 */ /* 0x002ea80000300800 */
[----:B0-----:R-:W0:Y:S02]  /*eac0*/  S2R R9, SR_TID.X ;  /* 0x0000000000097919 */ /* 0x001e240000002100 */
[----:B0-----:R-:W-:-:S04]  /*ead0*/  SHF.R.U32.HI R9, RZ, 0x5, R9 ;  /* 0x00000005ff097819 */ /* 0x001fc80000011609 */
[----:B------:R-:W-:-:S04]  /*eae0*/  SGXT.U32 R9, R9, 0x1 ;  /* 0x000000010909781a */ /* 0x000fc80000000000 */
[C---:B------:R-:W-:Y:S02]  /*eaf0*/  LOP3.LUT R8, R9.reuse, 0x32, RZ, 0xfc, !PT ;  /* 0x0000003209087812 */ /* 0x040fe400078efcff */
[----:B------:R-:W-:Y:S02]  /*eb00*/  LOP3.LUT R9, R9, 0x2a, RZ, 0xfc, !PT ;  /* 0x0000002a09097812 */ /* 0x000fe400078efcff */
[----:B------:R-:W-:-:S03]  /*eb10*/  ISETP.GE.AND P1, PT, R8, UR4, PT ;  /* 0x0000000408007c0c */ /* 0x000fc6000bf26270 */
[----:B------:R-:W-:Y:S01]  /*eb20*/  IMAD R9, R9, c[0x0][0x188], RZ ;  /* 0x0000620009097a24 */ /* 0x000fe200078e02ff */
[----:B---3--:R0:W-:Y:S04]  /*eb30*/  STL [R1+0x48], R10 ;  /* 0x0000480a01007387 */ /* 0x0081e80000100800 */
[----:B0-----:R-:W3:Y:S01]  /*eb40*/  LDL.LU R10, [R1+0xd5c] ;  /* 0x000d5c00010a7983 */ /* 0x001ee20000300800 */
[----:B------:R-:W-:Y:S01]  /*eb50*/  IMAD.WIDE R8, R9, 0x2, R20 ;  /* 0x0000000209087825 */ /* 0x000fe200078e0214 */
[----:B----4-:R-:W-:-:S06]  /*eb60*/  PRMT R12, RZ, 0x7610, R12 ;  /* 0x00007610ff0c7816 */ /* 0x010fcc000000000c */
[----:B------:R0:W4:Y:S04]  /*eb70*/  @!P0 LDG.E.U16 R12, [R8.64] ;  /* 0x00000006080c8981 */ /* 0x000128000c1e1500 */
[----:B0-----:R-:W0:Y:S01]  /*eb80*/  S2R R9, SR_TID.X ;  /* 0x0000000000097919 */ /* 0x001e220000002100 */
[----:B--2---:R-:W-:Y:S02]  /*eb90*/  PRMT R11, RZ, 0x7610, R11 ;  /* 0x00007610ff0b7816 */ /* 0x004fe4000000000b */
        /* <DEDUP_REMOVED lines=17> */
[----:B------:R0:W2:Y:S02]  /*ecb0*/  @!P0 LDG.E.U16 R27, [R8.64] ;  /* 0x00000006081b8981 */ /* 0x0000a4000c1e1500 */
[----:B0-----:R-:W-:-:S04]  /*ecc0*/  SHF.R.U32.HI R9, RZ, 0x5, R15 ;  /* 0x00000005ff097819 */ /* 0x001fc8000001160f */
[----:B------:R-:W-:-:S04]  /*ecd0*/  SGXT.U32 R9, R9, 0x1 ;  /* 0x000000010909781a */ /* 0x000fc80000000000 */
[C---:B------:R-:W-:Y:S02]  /*ece0*/  LOP3.LUT R8, R9.reuse, 0x2e, RZ, 0xfc, !PT ;  /* 0x0000002e09087812 */ /* 0x040fe400078efcff */
[----:B------:R-:W-:Y:S02]  /*ecf0*/  LOP3.LUT R9, R9, 0x3a, RZ, 0xfc, !PT ;  /* 0x0000003a09097812 */ /* 0x000fe400078efcff */
[----:B------:R-:W-:-:S03]  /*ed00*/  ISETP.GE.AND P0, PT, R8, UR4, PT ;  /* 0x0000000408007c0c */ /* 0x000fc6000bf06270 */
[----:B------:R-:W-:-:S04]  /*ed10*/  IMAD R9, R9, c[0x0][0x188], RZ ;  /* 0x0000620009097a24 */ /* 0x000fc800078e02ff */
[----:B------:R-:W-:Y:S01]  /*ed20*/  IMAD.WIDE R8, R9, 0x2, R20 ;  /* 0x0000000209087825 */ /* 0x000fe200078e0214 */
[----:B------:R-:W-:-:S04]  /*ed30*/  SHF.R.U32.HI R15, RZ, 0x5, R15 ;  /* 0x00000005ff0f7819 */ /* 0x000fc8000001160f */
[----:B------:R-:W-:-:S04]  /*ed40*/  SGXT.U32 R15, R15, 0x1 ;  /* 0x000000010f0f781a */ /* 0x000fc80000000000 */
[----:B------:R-:W-:Y:S02]  /*ed50*/  LOP3.LUT R15, R15, 0x2e, RZ, 0xfc, !PT ;  /* 0x0000002e0f0f7812 */ /* 0x000fe400078efcff */
[----:B------:R-:W-:-:S03]  /*ed60*/  PRMT R2, RZ, 0x7610, R2 ;  /* 0x00007610ff027816 */ /* 0x000fc60000000002 */
[----:B------:R-:W-:Y:S01]  /*ed70*/  IMAD R15, R15, c[0x0][0x188], RZ ;  /* 0x000062000f0f7a24 */ /* 0x000fe200078e02ff */
[----:B---3--:R-:W-:-:S06]  /*ed80*/  PRMT R10, RZ, 0x7610, R10 ;  /* 0x00007610ff0a7816 */ /* 0x008fcc000000000a */
[----:B------:R0:W3:Y:S04]  /*ed90*/  @!P1 LDG.E.U16 R10, [R8.64] ;  /* 0x00000006080a9981 */ /* 0x0000e8000c1e1500 */
[----:B0-----:R-:W0:Y:S02]  /*eda0*/  S2R R9, SR_TID.X ;  /* 0x0000000000097919 */ /* 0x001e240000002100 */
[----:B0-----:R-:W-:-:S04]  /*edb0*/  SHF.R.U32.HI R9, RZ, 0x5, R9 ;  /* 0x00000005ff097819 */ /* 0x001fc80000011609 */
[----:B------:R-:W-:-:S04]  /*edc0*/  SGXT.U32 R9, R9, 0x1 ;  /* 0x000000010909781a */ /* 0x000fc80000000000 */
[----:B------:R-:W-:-:S04]  /*edd0*/  LOP3.LUT R9, R9, 0x34, RZ, 0xfc, !PT ;  /* 0x0000003409097812 */ /* 0x000fc800078efcff */
[----:B------:R-:W-:Y:S01]  /*ede0*/  ISETP.GE.AND P1, PT, R9, UR4, PT ;  /* 0x0000000409007c0c */ /* 0x000fe2000bf26270 */
[----:B------:R-:W-:-:S05]  /*edf0*/  IMAD.WIDE R8, R15, 0x2, R20 ;  /* 0x000000020f087825 */ /* 0x000fca00078e0214 */
[----:B------:R0:W2:Y:S01]  /*ee00*/  @!P0 LDG.E.U16 R2, [R8.64] ;  /* 0x0000000608028981 */ /* 0x0000a2000c1e1500 */
[C---:B------:R-:W-:Y:S02]  /*ee10*/  LOP3.LUT R15, R14.reuse, 0x36, RZ, 0xfc, !PT ;  /* 0x000000360e0f7812 */ /* 0x040fe400078efcff */
[----:B------:R-:W-:Y:S02]  /*ee20*/  LOP3.LUT R14, R14, 0x34, RZ, 0xfc, !PT ;  /* 0x000000340e0e7812 */ /* 0x000fe400078efcff */
[----:B------:R-:W-:-:S03]  /*ee30*/  ISETP.GE.AND P0, PT, R15, UR4, PT ;  /* 0x000000040f007c0c */ /* 0x000fc6000bf06270 */
[----:B------:R-:W-:Y:S01]  /*ee40*/  IMAD R14, R14, c[0x0][0x188], RZ ;  /* 0x000062000e0e7a24 */ /* 0x000fe200078e02ff */
[----:B0-----:R-:W-:-:S03]  /*ee50*/  PRMT R9, RZ, 0x7610, R9 ;  /* 0x00007610ff097816 */ /* 0x001fc60000000009 */
[----:B------:R-:W-:-:S05]  /*ee60*/  IMAD.WIDE R14, R14, 0x2, R20 ;  /* 0x000000020e0e7825 */ /* 0x000fca00078e0214 */
[----:B------:R0:W3:Y:S04]  /*ee70*/  @!P1 LDG.E.U16 R9, [R14.64] ;  /* 0x000000060e099981 */ /* 0x0000e8000c1e1500 */
[----:B0-----:R-:W0:Y:S04]  /*ee80*/  S2R R15, SR_TID.X ;  /* 0x00000000000f7919 */ /* 0x001e280000002100 */
[----:B--2---:R1:W-:Y:S04]  /*ee90*/  STL [R1+0x44], R2 ;  /* 0x0000440201007387 */ /* 0x0043e80000100800 */
[----:B-1----:R-:W2:Y:S01]  /*eea0*/  LDL.LU R2, [R1+0xd58] ;  /* 0x000d580001027983 */ /* 0x002ea20000300800 */
        /* <DEDUP_REMOVED lines=8> */
[----:B------:R-:W-:Y:S02]  /*ef30*/  PRMT R0, RZ, 0x7610, R0 ;  /* 0x00007610ff007816 */ /* 0x000fe40000000000 */
[----:B--2---:R-:W-:-:S06]  /*ef40*/  PRMT R2, RZ, 0x7610, R2 ;  /* 0x00007610ff027816 */ /* 0x004fcc0000000002 */
[----:B------:R0:W2:Y:S04]  /*ef50*/  @!P0 LDG.E.U16 R2, [R14.64] ;  /* 0x000000060e028981 */ /* 0x0000a8000c1e1500 */
        /* <DEDUP_REMOVED lines=12> */
[----:B------:R-:W-:-:S05]  /*f020*/  LOP3.LUT R15, R15, 0x3e, RZ, 0xfc, !PT ;  /* 0x0000003e0f0f7812 */ /* 0x000fca00078efcff */
[----:B------:R-:W-:-:S04]  /*f030*/  IMAD R15, R15, c[0x0][0x188], RZ ;  /* 0x000062000f0f7a24 */ /* 0x000fc800078e02ff */
[----:B------:R-:W-:-:S05]  /*f040*/  IMAD.WIDE R14, R15, 0x2, R20 ;  /* 0x000000020f0e7825 */ /* 0x000fca00078e0214 */
[----:B------:R-:W3:Y:S04]  /*f050*/  @!P0 LDG.E.U16 R0, [R14.64] ;  /* 0x000000060e008981 */ /* 0x000ee8000c1e1500 */
[----:B--2---:R0:W-:Y:S04]  /*f060*/  STL [R1+0x40], R2 ;  /* 0x0000400201007387 */ /* 0x0041e80000100800 */
[----:B0-----:R-:W2:Y:S04]  /*f070*/  LDL.LU R2, [R1+0xd54] ;  /* 0x000d540001027983 */ /* 0x001ea80000300800 */
[----:B------:R-:W-:Y:S04]  /*f080*/  STL [R1+0x758], R20 ;  /* 0x0007581401007387 */ /* 0x000fe80000100800 */
[----:B------:R-:W-:Y:S04]  /*f090*/  STL [R1+0x754], R21 ;  /* 0x0007541501007387 */ /* 0x000fe80000100800 */
[----:B------:R-:W-:Y:S04]  /*f0a0*/  STL [R1+0xc60], R21 ;  /* 0x000c601501007387 */ /* 0x000fe80000100800 */
[----:B------:R-:W-:Y:S04]  /*f0b0*/  STL [R1+0xc64], R21 ;  /* 0x000c641501007387 */ /* 0x000fe80000100800 */
[----:B------:R-:W-:Y:S04]  /*f0c0*/  STL [R1+0xc68], R21 ;  /* 0x000c681501007387 */ /* 0x000fe80000100800 */
[----:B---3--:R0:W-:Y:S04]  /*f0d0*/  STL [R1+0x3c], R0 ;  /* 0x00003c0001007387 */ /* 0x0081e80000100800 */
[----:B0-----:R-:W3:Y:S04]  /*f0e0*/  LDL.LU R0, [R1+0xd50] ;  /* 0x000d500001007983 */ /* 0x001ee80000300800 */
[----:B------:R-:W2:Y:S04]  /*f0f0*/  LDL R15, [R1+0x42c] ;  /* 0x00042c00010f7983 */ /* 0x000ea80000100800 */
[----:B------:R-:W0:Y:S01]  /*f100*/  S2R R21, SR_TID.X ;  /* 0x0000000000157919 */ /* 0x000e220000002100 */
[----:B------:R-:W-:-:S03]  /*f110*/  PRMT R28, RZ, 0x7610, R28 ;  /* 0x00007610ff1c7816 */ /* 0x000fc6000000001c */
[----:B------:R-:W-:Y:S01]  /*f120*/  BAR.SYNC.DEFER_BLOCKING 0x0 ;  /* 0x0000000000007b1d */ /* 0x000fe20000010000 */
[----:B--2---:R-:W-:-:S05]  /*f130*/  IADD3 R14, P1, R15, R2, RZ ;  /* 0x000000020f0e7210 */ /* 0x004fca0007f3e0ff */
[----:B------:R-:W3:Y:S01]  /*f140*/  LDL R15, [R1+0x230] ;  /* 0x00023000010f7983 */ /* 0x000ee20000100800 */
[----:B0-----:R-:W-:-:S04]  /*f150*/  LOP3.LUT R21, R21, 0x3f, RZ, 0xc0, !PT ;  /* 0x0000003f15157812 */ /* 0x001fc800078ec0ff */
[----:B------:R-:W-:Y:S01]  /*f160*/  ISETP.GE.AND P0, PT, R21, UR4, PT ;  /* 0x0000000415007c0c */ /* 0x000fe2000bf06270 */
[----:B---3--:R-:W-:-:S12]  /*f170*/  IMAD.X R15, R15, 0x1, R0, P1 ;  /* 0x000000010f0f7824 */ /* 0x008fd800008e0600 */
[----:B------:R-:W2:Y:S04]  /*f180*/  @!P0 LDG.E.U16 R28, [R14.64] ;  /* 0x000000060e1c8981 */ /* 0x000ea8000c1e1500 */
[----:B--2---:R0:W-:Y:S04]  /*f190*/  STL [R1+0x74], R28 ;  /* 0x0000741c01007387 */ /* 0x0041e80000100800 */
[----:B0-----:R-:W2:Y:S04]  /*f1a0*/  LDL.LU R28, [R1+0xd4c] ;  /* 0x000d4c00011c7983 */ /* 0x001ea80000300800 */
[----:B------:R-:W3:Y:S02]  /*f1b0*/  LDL R15, [R1+0x580] ;  /* 0x00058000010f7983 */ /* 0x000ee40000100800 */
[----:B---3--:R-:W-:-:S02]  /*f1c0*/  IADD3 R14, P1, R15, R2, RZ ;  /* 0x000000020f0e7210 */ /* 0x008fc40007f3e0ff */
[----:B------:R-:W3:Y:S01]  /*f1d0*/  LDL R15, [R1+0x428] ;  /* 0x00042800010f7983 */ /* 0x000ee20000100800 */
[----:B--2---:R-:W-:Y:S02]  /*f1e0*/  PRMT R28, RZ, 0x7610, R28 ;  /* 0x00007610ff1c7816 */ /* 0x004fe4000000001c */
[----:B---3--:R-:W-:-:S05]  /*f1f0*/  IMAD.X R15, R15, 0x1, R0, P1 ;  /* 0x000000010f0f7824 */ /* 0x008fca00008e0600 */
        /* <DEDUP_REMOVED lines=54> */
[----:B------:R-:W-:Y:S02]  /*f560*/  PRMT R20, RZ, 0x7610, R20 ;  /* 0x00007610ff147816 */ /* 0x000fe40000000014 */
[----:B---3--:R-:W-:-:S05]  /*f570*/  IMAD.X R15, R15, 0x1, R0, P1 ;  /* 0x000000010f0f7824 */ /* 0x008fca00008e0600 */
[----:B------:R0:W3:Y:S04]  /*f580*/  @!P0 LDG.E.U16 R20, [R14.64] ;  /* 0x000000060e148981 */ /* 0x0000e8000c1e1500 */
[----:B0-----:R-:W2:Y:S04]  /*f590*/  LDL R15, [R1+0x378] ;  /* 0x00037800010f7983 */ /* 0x001ea80000100800 */
[----:B---3--:R0:W-:Y:S01]  /*f5a0*/  STL [R1+0x10], R20 ;  /* 0x0000101401007387 */ /* 0x0081e20000100800 */
[----:B--2---:R-:W-:-:S03]  /*f5b0*/  IADD3 R14, P1, R15, R2, RZ ;  /* 0x000000020f0e7210 */ /* 0x004fc60007f3e0ff */
[----:B0-----:R-:W2:Y:S04]  /*f5c0*/  LDL R20, [R1+0x338] ;  /* 0x0003380001147983 */ /* 0x001ea80000100800 */
[----:B------:R-:W3:Y:S01]  /*f5d0*/  LDL R15, [R1+0x284] ;  /* 0x00028400010f7983 */ /* 0x000ee20000100800 */
[----:B------:R-:W-:Y:S01]  /*f5e0*/  PRMT R28, RZ, 0x7610, R28 ;  /* 0x00007610ff1c7816 */ /* 0x000fe2000000001c */
[----:B---3--:R-:W-:-:S05]  /*f5f0*/  IMAD.X R15, R15, 0x1, R0, P1 ;  /* 0x000000010f0f7824 */ /* 0x008fca00008e0600 */
[----:B------:R-:W3:Y:S04]  /*f600*/  @!P0 LDG.E.U16 R28, [R14.64] ;  /* 0x000000060e1c8981 */ /* 0x000ee8000c1e1500 */
[----:B---3--:R0:W-:Y:S04]  /*f610*/  STL [R1+0xc], R28 ;  /* 0x00000c1c01007387 */ /* 0x0081e80000100800 */
[----:B0-----:R-:W3:Y:S04]  /*f620*/  LDL.LU R28, [R1+0xd2c] ;  /* 0x000d2c00011c7983 */ /* 0x001ee80000300800 */
[----:B------:R-:W2:Y:S01]  /*f630*/  LDL R15, [R1+0x4bc] ;  /* 0x0004bc00010f7983 */ /* 0x000ea20000100800 */
[----:B------:R-:W-:Y:S01]  /*f640*/  IMAD.SHL.U32 R21, R21, 0x2, RZ ;  /* 0x0000000215157824 */ /* 0x000fe200078e00ff */
[----:B--2---:R-:W-:-:S02]  /*f650*/  IADD3 R14, P1, R15, R2, RZ ;  /* 0x000000020f0e7210 */ /* 0x004fc40007f3e0ff */
[----:B------:R-:W2:Y:S01]  /*f660*/  LDL R15, [R1+0x364] ;  /* 0x00036400010f7983 */ /* 0x000ea20000100800 */
[----:B------:R-:W-:-:S03]  /*f670*/  PRMT R26, RZ, 0x7610, R26 ;  /* 0x00007610ff1a7816 */ /* 0x000fc6000000001a */
[----:B------:R-:W-:Y:S04]  /*f680*/  STS.U16 [R21+0x4000], R13 ;  /* 0x0040000d15007388 */ /* 0x000fe80000000400 */
[----:B------:R-:W-:Y:S04]  /*f690*/  STS.U16 [R21+0x4200], R16 ;  /* 0x0042001015007388 */ /* 0x000fe80000000400 */
[----:B------:R-:W-:Y:S04]  /*f6a0*/  STS.U16 [R21+0x4400], R17 ;  /* 0x0044001115007388 */ /* 0x000fe80000000400 */
[----:B------:R0:W-:Y:S04]  /*f6b0*/  STS.U16 [R21+0x4600], R7 ;  /* 0x0046000715007388 */ /* 0x0001e80000000400 */
[----:B0-----:R-:W3:Y:S01]  /*f6c0*/  LDL R7, [R1+0x5c0] ;  /* 0x0005c00001077983 */ /* 0x001ee20000100800 */
[----:B--2---:R-:W-:-:S05]  /*f6d0*/  IMAD.X R15, R15, 0x1, R0, P1 ;  /* 0x000000010f0f7824 */ /* 0x004fca00008e0600 */
[----:B------:R-:W2:Y:S04]  /*f6e0*/  @!P0 LDG.E.U16 R26, [R14.64] ;  /* 0x000000060e1a8981 */ /* 0x000ea8000c1e1500 */
[----:B------:R3:W-:Y:S02]  /*f6f0*/  STS.U16 [R21+0x4800], R6 ;  /* 0x0048000615007388 */ /* 0x0007e40000000400 */
[----:B---3--:R-:W-:Y:S02]  /*f700*/  IADD3 R6, P1, R7, R2, RZ ;  /* 0x0000000207067210 */ /* 0x008fe40007f3e0ff */
[----:B--2---:R0:W-:Y:S04]  /*f710*/  STL [R1+0x4], R26 ;  /* 0x0000041a01007387 */ /* 0x0041e80000100800 */
[----:B0-----:R-:W2:Y:S04]  /*f720*/  LDL.LU R26, [R1+0xd28] ;  /* 0x000d2800011a7983 */ /* 0x001ea80000300800 */
[----:B------:R-:W3:Y:S01]  /*f730*/  LDL R7, [R1+0x4a8] ;  /* 0x0004a80001077983 */ /* 0x000ee20000100800 */
[----:B------:R-:W-:Y:S01]  /*f740*/  PRMT R25, RZ, 0x7610, R25 ;  /* 0x00007610ff197816 */ /* 0x000fe20000000019 */
[----:B---3--:R-:W-:-:S05]  /*f750*/  IMAD.X R7, R7, 0x1, R0, P1 ;  /* 0x0000000107077824 */ /* 0x008fca00008e0600 */
[----:B------:R-:W3:Y:S04]  /*f760*/  @!P0 LDG.E.U16 R25, [R6.64] ;  /* 0x0000000606198981 */ /* 0x000ee8000c1e1500 */
[----:B---3--:R0:W-:Y:S04]  /*f770*/  STL [R1], R25 ;  /* 0x0000001901007387 */ /* 0x0081e80000100800 */
[----:B0-----:R-:W3:Y:S04]  /*f780*/  LDL.LU R25, [R1+0xd24] ;  /* 0x000d240001197983 */ /* 0x001ee80000300800 */
[----:B------:R-:W2:Y:S01]  /*f790*/  LDL R7, [R1+0x264] ;  /* 0x0002640001077983 */ /* 0x000ea20000100800 */
[----:B------:R-:W-:-:S03]  /*f7a0*/  IADD3 R6, P1, R20, R2, RZ ;  /* 0x0000000214067210 */ /* 0x000fc60007f3e0ff */
[----:B------:R0:W-:Y:S01]  /*f7b0*/  STS.U16 [R21+0x4a00], R5 ;  /* 0x004a000515007388 */ /* 0x0001e20000000400 */
[----:B------:R-:W-:-:S03]  /*f7c0*/  PRMT R28, RZ, 0x7610, R28 ;  /* 0x00007610ff1c7816 */ /* 0x000fc6000000001c */
[----:B------:R-:W3:Y:S04]  /*f7d0*/  LDL R20, [R1+0x324] ;  /* 0x0003240001147983 */ /* 0x000ee80000100800 */
[----:B0-----:R-:W3:Y:S01]  /*f7e0*/  LDL R5, [R1+0x47c] ;  /* 0x00047c0001057983 */ /* 0x001ee20000100800 */
[----:B--2---:R-:W-:-:S05]  /*f7f0*/  IMAD.X R7, R7, 0x1, R0, P1 ;  /* 0x0000000107077824 */ /* 0x004fca00008e0600 */
[----:B------:R-:W2:Y:S04]  /*f800*/  @!P0 LDG.E.U16 R28, [R6.64] ;  /* 0x00000006061c8981 */ /* 0x000ea8000c1e1500 */
[----:B------:R3:W-:Y:S01]  /*f810*/  STS.U16 [R21+0x4c00], R4 ;  /* 0x004c000415007388 */ /* 0x0007e20000000400 */
[----:B------:R-:W-:Y:S02]  /*f820*/  PRMT R26, RZ, 0x7610, R26 ;  /* 0x00007610ff1a7816 */ /* 0x000fe4000000001a */
[----:B---3--:R-:W-:-:S05]  /*f830*/  IADD3 R4, P1, R5, R2, RZ ;  /* 0x0000000205047210 */ /* 0x008fca0007f3e0ff */
[----:B------:R-:W-:-:S05]  /*f840*/  IMAD.X R5, R20, 0x1, R0, P1 ;  /* 0x0000000114057824 */ /* 0x000fca00008e0600 */
[----:B------:R0:W3:Y:S04]  /*f850*/  @!P0 LDG.E.U16 R26, [R4.64] ;  /* 0x00000006041a8981 */ /* 0x0000e8000c1e1500 */
[----:B--2---:R-:W-:Y:S04]  /*f860*/  STL [R1+0xcdc], R28 ;  /* 0x000cdc1c01007387 */ /* 0x004fe80000100800 */
[----:B------:R-:W-:Y:S04]  /*f870*/  STL [R1+0xce0], R28 ;  /* 0x000ce01c01007387 */ /* 0x000fe80000100800 */
        /* <DEDUP_REMOVED lines=8> */
[----:B------:R1:W-:Y:S04]  /*f900*/  STL [R1+0xd04], R28 ;  /* 0x000d041c01007387 */ /* 0x0003e80000100800 */
[----:B0-----:R-:W2:Y:S04]  /*f910*/  LDL R5, [R1+0x5a0] ;  /* 0x0005a00001057983 */ /* 0x001ea80000100800 */
[----:B------:R-:W0:Y:S04]  /*f920*/  S2R R4, SR_TID.X ;  /* 0x0000000000047919 */ /* 0x000e280000002100 */
[----:B-1----:R-:W4:Y:S04]  /*f930*/  LDL R28, [R1+0x244] ;  /* 0x00024400011c7983 */ /* 0x002f280000100800 */
[----:B------:R-:W4:Y:S04]  /*f940*/  LDL R20, [R1+0x2e4] ;  /* 0x0002e40001147983 */ /* 0x000f280000100800 */
[----:B---3--:R-:W-:Y:S04]  /*f950*/  STL [R1+0xcd8], R26 ;  /* 0x000cd81a01007387 */ /* 0x008fe80000100800 */
[----:B------:R-:W-:Y:S04]  /*f960*/  STL [R1+0xd08], R26 ;  /* 0x000d081a01007387 */ /* 0x000fe80000100800 */
[----:B------:R-:W-:Y:S04]  /*f970*/  STL [R1+0xd0c], R26 ;  /* 0x000d0c1a01007387 */ /* 0x000fe80000100800 */
[----:B------:R-:W-:Y:S01]  /*f980*/  STL [R1+0xd10], R26 ;  /* 0x000d101a01007387 */ /* 0x000fe20000100800 */
[----:B0-----:R-:W-:-:S03]  /*f990*/  LOP3.LUT R4, R4, 0x3f, RZ, 0xc0, !PT ;  /* 0x0000003f04047812 */ /* 0x001fc600078ec0ff */
[----:B------:R-:W-:Y:S04]  /*f9a0*/  STL [R1+0xd14], R26 ;  /* 0x000d141a01007387 */ /* 0x000fe80000100800 */
[----:B------:R-:W-:Y:S04]  /*f9b0*/  STL [R1+0xd18], R26 ;  /* 0x000d181a01007387 */ /* 0x000fe80000100800 */
[----:B------:R-:W-:Y:S04]  /*f9c0*/  STL [R1+0xd1c], R26 ;  /* 0x000d1c1a01007387 */ /* 0x000fe80000100800 */
[----:B------:R0:W-:Y:S02]  /*f9d0*/  STL [R1+0xd20], R26 ;  /* 0x000d201a01007387 */ /* 0x0001e40000100800 */
[----:B0-----:R-:W-:Y:S01]  /*f9e0*/  IMAD.SHL.U32 R26, R4, 0x2, RZ ;  /* 0x00000002041a7824 */ /* 0x001fe200078e00ff */
[----:B--2---:R-:W-:-:S02]  /*f9f0*/  IADD3 R4, P1, R5, R2, RZ ;  /* 0x0000000205047210 */ /* 0x004fc40007f3e0ff */
[----:B------:R-:W2:Y:S01]  /*fa00*/  LDL R5, [R1+0x468] ;  /* 0x0004680001057983 */ /* 0x000ea20000100800 */
[----:B------:R-:W-:Y:S02]  /*fa10*/  PRMT R25, RZ, 0x7610, R25 ;  /* 0x00007610ff197816 */ /* 0x000fe40000000019 */
[----:B--2---:R-:W-:-:S05]  /*fa20*/  IMAD.X R5, R5, 0x1, R0, P1 ;  /* 0x0000000105057824 */ /* 0x004fca00008e0600 */
[----:B------:R0:W2:Y:S04]  /*fa30*/  @!P0 LDG.E.U16 R25, [R4.64] ;  /* 0x0000000604198981 */ /* 0x0000a8000c1e1500 */
[----:B0-----:R-:W3:Y:S01]  /*fa40*/  LDL R5, [R1+0x2f8] ;  /* 0x0002f80001057983 */ /* 0x001ee20000100800 */
[----:B------:R-:W-:-:S03]  /*fa50*/  PRMT R14, RZ, 0x7610, R14 ;  /* 0x00007610ff0e7816 */ /* 0x000fc6000000000e */
[----:B--2---:R-:W-:Y:S01]  /*fa60*/  STL [R1+0xcd4], R25 ;  /* 0x000cd41901007387 */ /* 0x004fe20000100800 */
[----:B---3--:R-:W-:-:S05]  /*fa70*/  IADD3 R4, P1, R5, R2, RZ ;  /* 0x0000000205047210 */ /* 0x008fca0007f3e0ff */
[----:B----4-:R-:W-:Y:S01]  /*fa80*/  IMAD.X R5, R28, 0x1, R0, P1 ;  /* 0x000000011c057824 */ /* 0x010fe200008e0600 */
[----:B------:R-:W-:Y:S01]  /*fa90*/  PRMT R16, RZ, 0x7610, R16 ;  /* 0x00007610ff107816 */ /* 0x000fe20000000010 */
[----:B------:R-:W2:Y:S04]  /*faa0*/  LDL R28, [R1+0x614] ;  /* 0x00061400011c7983 */ /* 0x000ea80000100800 */
[----:B------:R0:W3:Y:S04]  /*fab0*/  @!P0 LDG.E.U16 R14, [R4.64] ;  /* 0x00000006040e8981 */ /* 0x0000e8000c1e1500 */
[----:B0-----:R-:W4:Y:S04]  /*fac0*/  LDL R5, [R1+0x43c] ;  /* 0x00043c0001057983 */ /* 0x001f280000100800 */
[----:B---3--:R-:W-:Y:S01]  /*fad0*/  STL [R1+0xcd0], R14 ;  /* 0x000cd00e01007387 */ /* 0x008fe20000100800 */
[----:B----4-:R-:W-:-:S05]  /*fae0*/  IADD3 R4, P1, R5, R2, RZ ;  /* 0x0000000205047210 */ /* 0x010fca0007f3e0ff */
[----:B------:R-:W-:Y:S01]  /*faf0*/  IMAD.X R5, R20, 0x1, R0, P1 ;  /* 0x0000000114057824 */ /* 0x000fe200008e0600 */
[----:B------:R-:W-:Y:S01]  /*fb00*/  PRMT R17, RZ, 0x7610, R17 ;  /* 0x00007610ff117816 */ /* 0x000fe20000000011 */
[----:B------:R-:W3:Y:S04]  /*fb10*/  LDL R20, [R1+0x3e0] ;  /* 0x0003e00001147983 */ /* 0x000ee80000100800 */
[----:B------:R0:W4:Y:S04]  /*fb20*/  @!P0 LDG.E.U16 R16, [R4.64] ;  /* 0x0000000604108981 */ /* 0x000128000c1e1500 */
[----:B0-----:R-:W2:Y:S02]  /*fb30*/  LDL R5, [R1+0x57c] ;  /* 0x00057c0001057983 */ /* 0x001ea40000100800 */
[----:B--2---:R-:W-:-:S02]  /*fb40*/  IADD3 R4, P1, R5, R2, RZ ;  /* 0x0000000205047210 */ /* 0x004fc40007f3e0ff */
[----:B------:R-:W2:Y:S03]  /*fb50*/  LDL R5, [R1+0x424] ;  /* 0x0004240001057983 */ /* 0x000ea60000100800 */
[----:B--2---:R-:W-:-:S05]  /*fb60*/  IMAD.X R5, R5, 0x1, R0, P1 ;  /* 0x0000000105057824 */ /* 0x004fca00008e0600 */
[----:B------:R0:W2:Y:S04]  /*fb70*/  @!P0 LDG.E.U16 R17, [R4.64] ;  /* 0x0000000604118981 */ /* 0x0000a8000c1e1500 */
[----:B0-----:R-:W2:Y:S02]  /*fb80*/  LDL R5, [R1+0x564] ;  /* 0x0005640001057983 */ /* 0x001ea40000100800 */
[----:B--2---:R-:W-:Y:S02]  /*fb90*/  IADD3 R4, P1, R5, R2, RZ ;  /* 0x0000000205047210 */ /* 0x004fe40007f3e0ff */
[----:B------:R-:W2:Y:S01]  /*fba0*/  LDL R5, [R1+0x40c] ;  /* 0x00040c0001057983 */ /* 0x000ea20000100800 */
[----:B------:R-:W-:Y:S02]  /*fbb0*/  PRMT R15, RZ, 0x7610, R15 ;  /* 0x00007610ff0f7816 */ /* 0x000fe4000000000f */
[----:B--2---:R-:W-:-:S05]  /*fbc0*/  IMAD.X R5, R5, 0x1, R0, P1 ;  /* 0x0000000105057824 */ /* 0x004fca00008e0600 */
[----:B------:R0:W2:Y:S04]  /*fbd0*/  @!P0 LDG.E.U16 R15, [R4.64] ;  /* 0x00000006040f8981 */ /* 0x0000a8000c1e1500 */
[----:B0-----:R-:W2:Y:S01]  /*fbe0*/  LDL R5, [R1+0x550] ;  /* 0x0005500001057983 */ /* 0x001ea20000100800 */
[----:B------:R-:W-:Y:S02]  /*fbf0*/  IADD3 R4, P1, R28, R2, RZ ;  /* 0x000000021c047210 */ /* 0x000fe40007f3e0ff */
[----:B------:R-:W-:Y:S01]  /*fc00*/  PRMT R13, RZ, 0x7610, R13 ;  /* 0x00007610ff0d7816 */ /* 0x000fe2000000000d */
[----:B------:R-:W3:Y:S02]  /*fc10*/  LDL R28, [R1+0x5f4] ;  /* 0x0005f400011c7983 */ /* 0x000ee40000100800 */
[----:B--2---:R-:W-:-:S05]  /*fc20*/  IMAD.X R5, R5, 0x1, R0, P1 ;  /* 0x0000000105057824 */ /* 0x004fca00008e0600 */
[----:B------:R0:W2:Y:S04]  /*fc30*/  @!P0 LDG.E.U16 R13, [R4.64] ;  /* 0x00000006040d8981 */ /* 0x0000a8000c1e1500 */
[----:B0-----:R-:W2:Y:S01]  /*fc40*/  LDL R5, [R1+0x2b8] ;  /* 0x0002b80001057983 */ /* 0x001ea20000100800 */
[----:B---3--:R-:W-:Y:S02]  /*fc50*/  IADD3 R4, P1, R20, R2, RZ ;  /* 0x0000000214047210 */ /* 0x008fe40007f3e0ff */
[----:B------:R-:W-:Y:S01]  /*fc60*/  PRMT R7, RZ, 0x7610, R7 ;  /* 0x00007610ff077816 */ /* 0x000fe20000000007 */
[----:B------:R-:W3:Y:S02]  /*fc70*/  LDL.LU R20, [R1+0x8] ;  /* 0x0000080001147983 */ /* 0x000ee40000300800 */
[----:B--2---:R-:W-:-:S05]  /*fc80*/  IMAD.X R5, R5, 0x1, R0, P1 ;  /* 0x0000000105057824 */ /* 0x004fca00008e0600 */
[----:B------:R0:W2:Y:S04]  /*fc90*/  @!P0 LDG.E.U16 R7, [R4.64] ;  /* 0x0000000604078981 */ /* 0x0000a8000c1e1500 */
[----:B0-----:R-:W0:Y:S02]  /*fca0*/  S2R R5, SR_TID.X ;  /* 0x0000000000057919 */ /* 0x001e240000002100 */
[----:B0-----:R-:W-:-:S05]  /*fcb0*/  LOP3.LUT R5, R5, 0x3f, RZ, 0xc0, !PT ;  /* 0x0000003f05057812 */ /* 0x001fca00078ec0ff */
[----:B------:R-:W-:-:S05]  /*fcc0*/  IMAD.SHL.U32 R5, R5, 0x2, RZ ;  /* 0x0000000205057824 */ /* 0x000fca00078e00ff */
[----:B------:R-:W-:Y:S02]  /*fcd0*/  LOP3.LUT R4, R5, 0x10, RZ, 0x3c, !PT ;  /* 0x0000001005047812 */ /* 0x000fe400078e3cff */
[----:B------:R-:W2:Y:S01]  /*fce0*/  LDL R5, [R1+0x524] ;  /* 0x0005240001057983 */ /* 0x000ea20000100800 */
[----:B------:R-:W-:-:S03]  /*fcf0*/  LOP3.LUT R26, R26, 0x10, RZ, 0x3c, !PT ;  /* 0x000000101a1a7812 */ /* 0x000fc600078e3cff */
[----:B------:R-:W-:Y:S04]  /*fd00*/  STS.U16 [R21+0x4e00], R3 ;  /* 0x004e000315007388 */ /* 0x000fe80000000400 */
[----:B------:R-:W-:Y:S04]  /*fd10*/  STS.U16 [R26+0x4080], R19 ;  /* 0x004080131a007388 */ /* 0x000fe80000000400 */
[----:B------:R-:W-:Y:S04]  /*fd20*/  STS.U16 [R26+0x4280], R18 ;  /* 0x004280121a007388 */ /* 0x000fe80000000400 */
[----:B------:R-:W-:Y:S04]  /*fd30*/  STS.U16 [R26+0x4480], R24 ;  /* 0x004480181a007388 */ /* 0x000fe80000000400 */
[----:B------:R-:W-:Y:S04]  /*fd40*/  STS.U16 [R26+0x4680], R23 ;  /* 0x004680171a007388 */ /* 0x000fe80000000400 */
[----:B------:R-:W-:Y:S04]  /*fd50*/  STS.U16 [R26+0x4880], R22 ;  /* 0x004880161a007388 */ /* 0x000fe80000000400 */
[----:B------:R0:W-:Y:S04]  /*fd60*/  STS.U16 [R26+0x4a80], R12 ;  /* 0x004a800c1a007388 */ /* 0x0001e80000000400 */
[----:B0-----:R-:W0:Y:S04]  /*fd70*/  S2R R26, SR_TID.X ;  /* 0x00000000001a7919 */ /* 0x001e280000002100 */
[----:B------:R1:W-:Y:S01]  /*fd80*/  STS.U16 [R4+0x4c80], R11 ;  /* 0x004c800b04007388 */ /* 0x0003e20000000400 */
[----:B0-----:R-:W-:-:S05]  /*fd90*/  LOP3.LUT R26, R26, 0x3f, RZ, 0xc0, !PT ;  /* 0x0000003f1a1a7812 */ /* 0x001fca00078ec0ff */
[----:B-1----:R-:W-:-:S05]  /*fda0*/  IMAD.SHL.U32 R11, R26, 0x2, RZ ;  /* 0x000000021a0b7824 */ /* 0x002fca00078e00ff */
[----:B------:R-:W-:-:S05]  /*fdb0*/  LOP3.LUT R11, R11, 0x10, RZ, 0x3c, !PT ;  /* 0x000000100b0b7812 */ /* 0x000fca00078e3cff */
[----:B------:R0:W-:Y:S04]  /*fdc0*/  STS.U16 [R11+0x4e80], R10 ;  /* 0x004e800a0b007388 */ /* 0x0001e80000000400 */
[----:B0-----:R-:W3:Y:S01]  /*fdd0*/  LDL R11, [R1+0x510] ;  /* 0x00051000010b7983 */ /* 0x001ee20000100800 */
[----:B--2---:R-:W-:-:S03]  /*fde0*/  IADD3 R4, P1, R5, R2, RZ ;  /* 0x0000000205047210 */ /* 0x004fc60007f3e0ff */
[----:B------:R-:W2:Y:S01]  /*fdf0*/  LDL R5, [R1+0x3cc] ;  /* 0x0003cc0001057983 */ /* 0x000ea20000100800 */
[----:B------:R-:W-:-:S03]  /*fe00*/  PRMT R6, RZ, 0x7610, R6 ;  /* 0x00007610ff067816 */ /* 0x000fc60000000006 */
[----:B------:R-:W0:Y:S01]  /*fe10*/  S2R R26, SR_TID.X ;  /* 0x00000000001a7919 */ /* 0x000e220000002100 */
[--C-:B--2---:R-:W-:Y:S01]  /*fe20*/  IMAD.X R5, R5, 0x1, R0.reuse, P1 ;  /* 0x0000000105057824 */ /* 0x104fe200008e0600 */
[----:B------:R-:W-:Y:S02]  /*fe30*/  IADD3 R10, P1, R28, R2, RZ ;  /* 0x000000021c0a7210 */ /* 0x000fe40007f3e0ff */
[----:B------:R-:W2:Y:S04]  /*fe40*/  LDL R28, [R1+0x4d0] ;  /* 0x0004d000011c7983 */ /* 0x000ea80000100800 */
[----:B------:R1:W2:Y:S01]  /*fe50*/  @!P0 LDG.E.U16 R6, [R4.64] ;  /* 0x0000000604068981 */ /* 0x0002a2000c1e1500 */
[----:B---3--:R-:W-:Y:S01]  /*fe60*/  IMAD.X R11, R11, 0x1, R0, P1 ;  /* 0x000000010b0b7824 */ /* 0x008fe200008e0600 */
[----:B-1----:R-:W-:-:S06]  /*fe70*/  PRMT R5, RZ, 0x7610, R5 ;  /* 0x00007610ff057816 */ /* 0x002fcc0000000005 */
[----:B------:R1:W3:Y:S04]  /*fe80*/  @!P0 LDG.E.U16 R5, [R10.64] ;  /* 0x000000060a058981 */ /* 0x0002e8000c1e1500 */
[----:B-1----:R-:W2:Y:S04]  /*fe90*/  LDL.LU R10, [R1+0x14] ;  /* 0x00001400010a7983 */ /* 0x002ea80000300800 */
[----:B------:R-:W3:Y:S01]  /*fea0*/  LDL R11, [R1+0x3a0] ;  /* 0x0003a000010b7983 */ /* 0x000ee20000100800 */
[----:B0-----:R-:W-:-:S05]  /*feb0*/  LOP3.LUT R26, R26, 0x3f, RZ, 0xc0, !PT ;  /* 0x0000003f1a1a7812 */ /* 0x001fca00078ec0ff */
[----:B------:R-:W-:-:S05]  /*fec0*/  IMAD.SHL.U32 R26, R26, 0x2, RZ ;  /* 0x000000021a1a7824 */ /* 0x000fca00078e00ff */
[----:B------:R-:W-:-:S05]  /*fed0*/  LOP3.LUT R26, R26, 0x20, RZ, 0x3c, !PT ;  /* 0x000000201a1a7812 */ /* 0x000fca00078e3cff */
[----:B--2---:R3:W-:Y:S02]  /*fee0*/  STS.U16 [R26+0x4100], R10 ;  /* 0x0041000a1a007388 */ /* 0x0047e40000000400 */
[----:B---3--:R-:W-:Y:S02]  /*fef0*/  IADD3 R10, P1, R11, R2, RZ ;  /* 0x000000020b0a7210 */ /* 0x008fe40007f3e0ff */
[----:B------:R-:W2:Y:S01]  /*ff00*/  LDL R11, [R1+0x298] ;  /* 0x00029800010b7983 */ /* 0x000ea20000100800 */
[----:B------:R-:W-:Y:S02]  /*ff10*/  PRMT R19, RZ, 0x7610, R19 ;  /* 0x00007610ff137816 */ /* 0x000fe40000000013 */
[----:B--2---:R-:W-:-:S05]  /*ff20*/  IMAD.X R11, R11, 0x1, R0, P1 ;  /* 0x000000010b0b7824 */ /* 0x004fca00008e0600 */
[----:B------:R0:W2:Y:S04]  /*ff30*/  @!P0 LDG.E.U16 R19, [R10.64] ;  /* 0x000000060a138981 */ /* 0x0000a8000c1e1500 */
[----:B0-----:R-:W3:Y:S04]  /*ff40*/  LDL.LU R10, [R1+0x38] ;  /* 0x00003800010a7983 */ /* 0x001ee80000300800 */
[----:B------:R-:W2:Y:S04]  /*ff50*/  LDL R11, [R1+0x4e4] ;  /* 0x0004e400010b7983 */ /* 0x000ea80000100800 */
[----:B---3--:R2:W-:Y:S02]  /*ff60*/  STS.U16 [R26+0x4300], R10 ;  /* 0x0043000a1a007388 */ /* 0x0085e40000000400 */
[----:B--2---:R-:W-:-:S02]  /*ff70*/  IADD3 R10, P1, R11, R2, RZ ;  /* 0x000000020b0a7210 */ /* 0x004fc40007f3e0ff */
[----:B------:R-:W2:Y:S01]  /*ff80*/  LDL R11, [R1+0x38c] ;  /* 0x00038c00010b7983 */ /* 0x000ea20000100800 */
[----:B------:R-:W-:Y:S02]  /*ff90*/  PRMT R18, RZ, 0x7610, R18 ;  /* 0x00007610ff127816 */ /* 0x000fe40000000012 */
[----:B--2---:R-:W-:-:S05]  /*ffa0*/  IMAD.X R11, R11, 0x1, R0, P1 ;  /* 0x000000010b0b7824 */ /* 0x004fca00008e0600 */
[----:B------:R0:W2:Y:S04]  /*ffb0*/  @!P0 LDG.E.U16 R18, [R10.64] ;  /* 0x000000060a128981 */ /* 0x0000a8000c1e1500 */
[----:B0-----:R-:W3:Y:S04]  /*ffc0*/  LDL.LU R10, [R1+0x1c] ;  /* 0x00001c00010a7983 */ /* 0x001ee80000300800 */
[----:B------:R-:W2:Y:S01]  /*ffd0*/  LDL R11, [R1+0x5d4] ;  /* 0x0005d400010b7983 */ /* 0x000ea20000100800 */
[----:B------:R-:W-:-:S03]  /*ffe0*/  PRMT R4, RZ, 0x7610, R4 ;  /* 0x00007610ff047816 */ /* 0x000fc60000000004 */
[----:B---3--:R2:W-:Y:S02]  /*fff0*/  STS.U16 [R26+0x4500], R10 ;  /* 0x0045000a1a007388 */ /* 0x0085e40000000400 */
[----:B--2---:R-:W-:-:S05]  /*10000*/  IADD3 R10, P1, R11, R2, RZ ;  /* 0x000000020b0a7210 */ /* 0x004fca0007f3e0ff */
[----:B------:R-:W-:Y:S01]  /*10010*/  IMAD.X R11, R28, 0x1, R0, P1 ;  /* 0x000000011c0b7824 */ /* 0x000fe200008e0600 */
[----:B------:R0:W-:Y:S04]  /*10020*/  STS.U16 [R26+0x4700], R20 ;  /* 0x004700141a007388 */ /* 0x0001e80000000400 */
[----:B------:R1:W2:Y:S04]  /*10030*/  @!P0 LDG.E.U16 R4, [R10.64] ;  /* 0x000000060a048981 */ /* 0x0002a8000c1e1500 */
[----:B------:R-:W3:Y:S04]  /*10040*/  LDL R28, [R1+0x320] ;  /* 0x00032000011c7983 */ /* 0x000ee80000100800 */
[----:B-1----:R-:W2:Y:S04]  /*10050*/  LDL R11, [R1+0x360] ;  /* 0x00036000010b7983 */ /* 0x002ea80000100800 */
[----:B0-----:R-:W3:Y:S01]  /*10060*/  LDL.LU R20, [R1+0x578] ;  /* 0x0005780001147983 */ /* 0x001ee20000300800 */
[----:B--2---:R-:W-:-:S03]  /*10070*/  IADD3 R10, P1, R11, R2, RZ ;  /* 0x000000020b0a7210 */ /* 0x004fc60007f3e0ff */
[----:B------:R-:W2:Y:S01]  /*10080*/  LDL R11, [R1+0x278] ;  /* 0x00027800010b7983 */ /* 0x000ea20000100800 */
[----:B------:R-:W-:Y:S01]  /*10090*/  PRMT R3, RZ, 0x7610, R3 ;  /* 0x00007610ff037816 */ /* 0x000fe20000000003 */
[----:B--2---:R-:W-:-:S05]  /*100a0*/  IMAD.X R11, R11, 0x1, R0, P1 ;  /* 0x000000010b0b7824 */ /* 0x004fca00008e0600 */
[----:B------:R0:W2:Y:S04]  /*100b0*/  @!P0 LDG.E.U16 R3, [R10.64] ;  /* 0x000000060a038981 */ /* 0x0000a8000c1e1500 */
[----:B0-----:R-:W2:Y:S02]  /*100c0*/  LDL R11, [R1+0x4a4] ;  /* 0x0004a400010b7983 */ /* 0x001ea40000100800 */
[----:B--2---:R-:W-:Y:S02]  /*100d0*/  IADD3 R10, P1, R11, R2, RZ ;  /* 0x000000020b0a7210 */ /* 0x004fe40007f3e0ff */
[----:B------:R-:W2:Y:S04]  /*100e0*/  LDL R11, [R1+0x34c] ;  /* 0x00034c00010b7983 */ /* 0x000ea80000100800 */
[----:B------:R0:W-:Y:S02]  /*100f0*/  STS.U16 [R26+0x4900], R29 ;  /* 0x0049001d1a007388 */ /* 0x0001e40000000400 */
[----:B0-----:R-:W-:Y:S01]  /*10100*/  PRMT R29, RZ, 0x7610, R29 ;  /* 0x00007610ff1d7816 */ /* 0x001fe2000000001d */
[----:B--2---:R-:W-:-:S05]  /*10110*/  IMAD.X R11, R11, 0x1, R0, P1 ;  /* 0x000000010b0b7824 */ /* 0x004fca00008e0600 */
[----:B------:R0:W2:Y:S04]  /*10120*/  @!P0 LDG.E.U16 R29, [R10.64] ;  /* 0x000000060a1d8981 */ /* 0x0000a8000c1e1500 */
[----:B0-----:R-:W2:Y:S02]  /*10130*/  LDL R11, [R1+0x5b4] ;  /* 0x0005b400010b7983 */ /* 0x001ea40000100800 */
[----:B--2---:R-:W-:Y:S02]  /*10140*/  IADD3 R10, P1, R11, R2, RZ ;  /* 0x000000020b0a7210 */ /* 0x004fe40007f3e0ff */
[----:B------:R-:W2:Y:S01]  /*10150*/  LDL R11, [R1+0x490] ;  /* 0x00049000010b7983 */ /* 0x000ea20000100800 */
[----:B------:R-:W-:-:S03]  /*10160*/  PRMT R24, RZ, 0x7610, R24 ;  /* 0x00007610ff187816 */ /* 0x000fc60000000018 */
[----:B------:R-:W-:Y:S04]  /*10170*/  STS.U16 [R26+0x4b00], R27 ;  /* 0x004b001b1a007388 */ /* 0x000fe80000000400 */
[----:B------:R0:W-:Y:S04]  /*10180*/  STS.U16 [R26+0x4d00], R9 ;  /* 0x004d00091a007388 */ /* 0x0001e80000000400 */
[----:B0-----:R-:W4:Y:S01]  /*10190*/  LDL R9, [R1+0x464] ;  /* 0x0004640001097983 */ /* 0x001f220000100800 */
[----:B--2---:R-:W-:-:S05]  /*101a0*/  IMAD.X R11, R11, 0x1, R0, P1 ;  /* 0x000000010b0b7824 */ /* 0x004fca00008e0600 */
[----:B------:R0:W2:Y:S04]  /*101b0*/  @!P0 LDG.E.U16 R24, [R10.64] ;  /* 0x000000060a188981 */ /* 0x0000a8000c1e1500 */
[----:B0-----:R-:W2:Y:S01]  /*101c0*/  LDL R11, [R1+0x258] ;  /* 0x00025800010b7983 */ /* 0x001ea20000100800 */
[----:B---3--:R-:W-:-:S03]  /*101d0*/  IADD3 R10, P1, R28, R2, RZ ;  /* 0x000000021c0a7210 */ /* 0x008fc60007f3e0ff */
[----:B------:R-:W3:Y:S04]  /*101e0*/  LDL R28, [R1+0x238] ;  /* 0x00023800011c7983 */ /* 0x000ee80000100800 */
[----:B------:R0:W-:Y:S04]  /*101f0*/  STS.U16 [R26+0x4f00], R8 ;  /* 0x004f00081a007388 */ /* 0x0001e80000000400 */
[----:B0-----:R-:W3:Y:S01]  /*10200*/  LDL.LU R26, [R1+0xd20] ;  /* 0x000d2000011a7983 */ /* 0x001ee20000300800 */
[----:B--2---:R-:W-:Y:S01]  /*10210*/  IMAD.X R11, R11, 0x1, R0, P1 ;  /* 0x000000010b0b7824 */ /* 0x004fe200008e0600 */
[----:B----4-:R-:W-:-:S02]  /*10220*/  IADD3 R8, P1, R9, R2, RZ ;  /* 0x0000000209087210 */ /* 0x010fc40007f3e0ff */
[----:B------:R-:W2:Y:S01]  /*10230*/  LDL R9, [R1+0x30c] ;  /* 0x00030c0001097983 */ /* 0x000ea20000100800 */
[----:B------:R-:W-:Y:S02]  /*10240*/  PRMT R22, RZ, 0x7610, R22 ;  /* 0x00007610ff167816 */ /* 0x000fe40000000016 */
[----:B--2---:R-:W-:-:S05]  /*10250*/  IMAD.X R9, R9, 0x1, R0, P1 ;  /* 0x0000000109097824 */ /* 0x004fca00008e0600 */
[----:B------:R0:W2:Y:S04]  /*10260*/  @!P0 LDG.E.U16 R22, [R8.64] ;  /* 0x0000000608168981 */ /* 0x0000a8000c1e1500 */
[----:B0-----:R-:W4:Y:S04]  /*10270*/  LDL.LU R8, [R1+0x58] ;  /* 0x0000580001087983 */ /* 0x001f280000300800 */
[----:B------:R-:W2:Y:S01]  /*10280*/  LDL R9, [R1+0x594] ;  /* 0x0005940001097983 */ /* 0x000ea20000100800 */
[----:B------:R-:W-:-:S05]  /*10290*/  LOP3.LUT R21, R21, 0x30, RZ, 0x3c, !PT ;  /* 0x0000003015157812 */ /* 0x000fca00078e3cff */
[----:B----4-:R2:W-:Y:S02]  /*102a0*/  STS.U16 [R21+0x4180], R8 ;  /* 0x0041800815007388 */ /* 0x0105e40000000400 */
[----:B--2---:R-:W-:Y:S02]  /*102b0*/  IADD3 R8, P1, R9, R2, RZ ;  /* 0x0000000209087210 */ /* 0x004fe40007f3e0ff */
[----:B------:R-:W2:Y:S01]  /*102c0*/  LDL R9, [R1+0x450] ;  /* 0x0004500001097983 */ /* 0x000ea20000100800 */
[----:B------:R-:W-:Y:S02]  /*102d0*/  PRMT R27, RZ, 0x7610, R27 ;  /* 0x00007610ff1b7816 */ /* 0x000fe4000000001b */
[----:B--2---:R-:W-:-:S05]  /*102e0*/  IMAD.X R9, R9, 0x1, R0, P1 ;  /* 0x0000000109097824 */ /* 0x004fca00008e0600 */
[----:B------:R0:W2:Y:S04]  /*102f0*/  @!P0 LDG.E.U16 R27, [R8.64] ;  /* 0x00000006081b8981 */ /* 0x0000a8000c1e1500 */
[----:B0-----:R-:W4:Y:S04]  /*10300*/  LDL.LU R8, [R1+0x54] ;  /* 0x0000540001087983 */ /* 0x001f280000300800 */
[----:B------:R-:W2:Y:S01]  /*10310*/  LDL R9, [R1+0x2e0] ;  /* 0x0002e00001097983 */ /* 0x000ea20000100800 */
[----:B---3--:R-:W-:-:S03]  /*10320*/  PRMT R26, RZ, 0x7610, R26 ;  /* 0x00007610ff1a7816 */ /* 0x008fc6000000001a */
[----:B----4-:R2:W-:Y:S02]  /*10330*/  STS.U16 [R21+0x4380], R8 ;  /* 0x0043800815007388 */ /* 0x0105e40000000400 */
[----:B--2---:R-:W-:-:S05]  /*10340*/  IADD3 R8, P1, R9, R2, RZ ;  /* 0x0000000209087210 */ /* 0x004fca0007f3e0ff */
[----:B------:R-:W-:Y:S02]  /*10350*/  IMAD.X R9, R28, 0x1, R0, P1 ;  /* 0x000000011c097824 */ /* 0x000fe400008e0600 */
[----:B------:R-:W2:Y:S04]  /*10360*/  LDL.LU R28, [R1+0x3c] ;  /* 0x00003c00011c7983 */ /* 0x000ea80000300800 */
[----:B------:R-:W3:Y:S04]  /*10370*/  @!P0 LDG.E.U16 R26, [R8.64] ;  /* 0x00000006081a8981 */ /* 0x000ee8000c1e1500 */
[----:B---3--:R0:W-:Y:S04]  /*10380*/  STL [R1+0x8], R26 ;  /* 0x0000081a01007387 */ /* 0x0081e80000100800 */
[----:B0-----:R-:W3:Y:S04]  /*10390*/  LDL.LU R26, [R1+0xd1c] ;  /* 0x000d1c00011a7983 */ /* 0x001ee80000300800 */
[----:B------:R-:W4:Y:S01]  /*103a0*/  LDL.LU R9, [R1+0x50] ;  /* 0x0000500001097983 */ /* 0x000f220000300800 */
[----:B------:R-:W-:-:S03]  /*103b0*/  IADD3 R8, P1, R20, R2, RZ ;  /* 0x0000000214087210 */ /* 0x000fc60007f3e0ff */
[----:B----4-:R0:W-:Y:S04]  /*103c0*/  STS.U16 [R21+0x4580], R9 ;  /* 0x0045800915007388 */ /* 0x0101e80000000400 */
[----:B0-----:R-:W4:Y:S01]  /*103d0*/  LDL R9, [R1+0x420] ;  /* 0x0004200001097983 */ /* 0x001f220000100800 */
[----:B---3--:R-:W-:Y:S01]  /*103e0*/  PRMT R26, RZ, 0x7610, R26 ;  /* 0x00007610ff1a7816 */ /* 0x008fe2000000001a */
[----:B----4-:R-:W-:-:S05]  /*103f0*/  IMAD.X R9, R9, 0x1, R0, P1 ;  /* 0x0000000109097824 */ /* 0x010fca00008e0600 */
[----:B------:R-:W3:Y:S04]  /*10400*/  @!P0 LDG.E.U16 R26, [R8.64] ;  /* 0x00000006081a8981 */ /* 0x000ee8000c1e1500 */
[----:B------:R-:W-:Y:S04]  /*10410*/  STL [R1+0x770], R20 ;  /* 0x0007701401007387 */ /* 0x000fe80000100800 */
[----:B---3--:R0:W-:Y:S04]  /*10420*/  STL [R1+0x14], R26 ;  /* 0x0000141a01007387 */ /* 0x0081e80000100800 */
[----:B0-----:R-:W3:Y:S04]  /*10430*/  LDL.LU R26, [R1+0xd18] ;  /* 0x000d1800011a7983 */ /* 0x001ee80000300800 */
[----:B------:R-:W4:Y:S04]  /*10440*/  LDL.LU R8, [R1+0x4c] ;  /* 0x00004c0001087983 */ /* 0x000f280000300800 */
[----:B------:R-:W2:Y:S04]  /*10450*/  LDL R9, [R1+0x408] ;  /* 0x0004080001097983 */ /* 0x000ea80000100800 */
[----:B----4-:R2:W-:Y:S02]  /*10460*/  STS.U16 [R21+0x4780], R8 ;  /* 0x0047800815007388 */ /* 0x0105e40000000400 */
[----:B--2---:R-:W-:-:S02]  /*10470*/  IADD3 R8, P1, R9, R2, RZ ;  /* 0x0000000209087210 */ /* 0x004fc40007f3e0ff */
[----:B------:R-:W2:Y:S01]  /*10480*/  LDL R9, [R1+0x2cc] ;  /* 0x0002cc0001097983 */ /* 0x000ea20000100800 */
[----:B---3--:R-:W-:Y:S02]  /*10490*/  PRMT R26, RZ, 0x7610, R26 ;  /* 0x00007610ff1a7816 */ /* 0x008fe4000000001a */
[----:B--2---:R-:W-:-:S05]  /*104a0*/  IMAD.X R9, R9, 0x1, R0, P1 ;  /* 0x0000000109097824 */ /* 0x004fca00008e0600 */
[----:B------:R-:W2:Y:S04]  /*104b0*/  @!P0 LDG.E.U16 R26, [R8.64] ;  /* 0x00000006081a8981 */ /* 0x000ea8000c1e1500 */
[----:B--2---:R0:W-:Y:S04]  /*104c0*/  STL [R1+0x1c], R26 ;  /* 0x00001c1a01007387 */ /* 0x0041e80000100800 */
[----:B0-----:R-:W2:Y:S04]  /*104d0*/  LDL.LU R26, [R1+0xd14] ;  /* 0x000d1400011a7983 */ /* 0x001ea80000300800 */
[----:B------:R-:W3:Y:S04]  /*104e0*/  LDL.LU R8, [R1+0x48] ;  /* 0x0000480001087983 */ /* 0x000ee80000300800 */
[----:B------:R-:W4:Y:S04]  /*104f0*/  LDL R9, [R1+0x54c] ;  /* 0x00054c0001097983 */ /* 0x000f280000100800 */
[----:B---3--:R4:W-:Y:S02]  /*10500*/  STS.U16 [R21+0x4980], R8 ;  /* 0x0049800815007388 */ /* 0x0089e40000000400 */
[----:B----4-:R-:W-:-:S02]  /*10510*/  IADD3 R8, P1, R9, R2, RZ ;  /* 0x0000000209087210 */ /* 0x010fc40007f3e0ff */
[----:B------:R-:W3:Y:S01]  /*10520*/  LDL R9, [R1+0x3f4] ;  /* 0x0003f40001097983 */ /* 0x000ee20000100800 */
[----:B--2---:R-:W-:Y:S02]  /*10530*/  PRMT R26, RZ, 0x7610, R26 ;  /* 0x00007610ff1a7816 */ /* 0x004fe4000000001a */
[----:B---3--:R-:W-:-:S05]  /*10540*/  IMAD.X R9, R9, 0x1, R0, P1 ;  /* 0x0000000109097824 */ /* 0x008fca00008e0600 */
        /* <DEDUP_REMOVED lines=20> */
[----:B------:R0:W2:Y:S04]  /*10690*/  @!P0 LDG.E.U16 R26, [R8.64] ;  /* 0x00000006081a8981 */ /* 0x0000a8000c1e1500 */
[----:B0-----:R-:W0:Y:S04]  /*106a0*/  S2R R8, SR_TID.X ;  /* 0x0000000000087919 */ /* 0x001e280000002100 */
[----:B--2---:R1:W-:Y:S04]  /*106b0*/  STL [R1+0x4c], R26 ;  /* 0x00004c1a01007387 */ /* 0x0043e80000100800 */
[----:B-1----:R-:W2:Y:S04]  /*106c0*/  LDL.LU R26, [R1+0xd08] ;  /* 0x000d0800011a7983 */ /* 0x002ea80000300800 */
[----:B------:R-:W3:Y:S04]  /*106d0*/  LDL R9, [R1+0x50c] ;  /* 0x00050c0001097983 */ /* 0x000ee80000100800 */
[----:B------:R1:W-:Y:S04]  /*106e0*/  STS.U16 [R21+0x4f80], R28 ;  /* 0x004f801c15007388 */ /* 0x0003e80000000400 */
[----:B-1----:R-:W4:Y:S04]  /*106f0*/  LDL.LU R28, [R1+0xd04] ;  /* 0x000d0400011c7983 */ /* 0x002f280000300800 */
[----:B------:R-:W-:Y:S04]  /*10700*/  STL [R1+0xc9c], R21 ;  /* 0x000c9c1501007387 */ /* 0x000fe80000100800 */
[----:B------:R0:W-:Y:S02]  /*10710*/  STL [R1+0xca0], R21 ;  /* 0x000ca01501007387 */ /* 0x0001e40000100800 */
[----:B0-----:R-:W-:-:S02]  /*10720*/  LOP3.LUT R21, R8, 0x3f, RZ, 0xc0, !PT ;  /* 0x0000003f08157812 */ /* 0x001fc400078ec0ff */
[----:B---3--:R-:W-:Y:S02]  /*10730*/  IADD3 R8, P1, R9, R2, RZ ;  /* 0x0000000209087210 */ /* 0x008fe40007f3e0ff */
[----:B------:R-:W3:Y:S01]  /*10740*/  LDL R9, [R1+0x3b4] ;  /* 0x0003b40001097983 */ /* 0x000ee20000100800 */
[----:B----4-:R-:W-:Y:S02]  /*10750*/  PRMT R28, RZ, 0x7610, R28 ;  /* 0x00007610ff1c7816 */ /* 0x010fe4000000001c */
[----:B---3--:R-:W-:-:S05]  /*10760*/  IMAD.X R9, R9, 0x1, R0, P1 ;  /* 0x0000000109097824 */ /* 0x008fca00008e0600 */
[----:B------:R-:W3:Y:S01]  /*10770*/  @!P0 LDG.E.U16 R28, [R8.64] ;  /* 0x00000006081c8981 */ /* 0x000ee2000c1e1500 */
[----:B------:R-:W-:-:S03]  /*10780*/  IMAD.SHL.U32 R21, R21, 0x2, RZ ;  /* 0x0000000215157824 */ /* 0x000fc600078e00ff */
[----:B---3--:R0:W-:Y:S04]  /*10790*/  STL [R1+0x48], R28 ;  /* 0x0000481c01007387 */ /* 0x0081e80000100800 */
[----:B0-----:R-:W3:Y:S04]  /*107a0*/  LDL.LU R28, [R1+0xd00] ;  /* 0x000d0000011c7983 */ /* 0x001ee80000300800 */
[----:B------:R-:W4:Y:S04]  /*107b0*/  LDL.LU R8, [R1+0x34] ;  /* 0x0000340001087983 */ /* 0x000f280000300800 */
[----:B------:R-:W2:Y:S04]  /*107c0*/  LDL R9, [R1+0x5e8] ;  /* 0x0005e80001097983 */ /* 0x000ea80000100800 */
[----:B----4-:R2:W-:Y:S02]  /*107d0*/  STS.U16 [R21], R8 ;  /* 0x0000000815007388 */ /* 0x0105e40000000400 */
        /* <DEDUP_REMOVED lines=12> */
[----:B------:R-:W-:Y:S02]  /*108a0*/  PRMT R20, RZ, 0x7610, R20 ;  /* 0x00007610ff147816 */ /* 0x000fe40000000014 */
[----:B---3--:R-:W-:-:S05]  /*108b0*/  IMAD.X R9, R9, 0x1, R0, P1 ;  /* 0x0000000109097824 */ /* 0x008fca00008e0600 */
[----:B------:R0:W3:Y:S04]  /*108c0*/  @!P0 LDG.E.U16 R20, [R8.64] ;  /* 0x0000000608148981 */ /* 0x0000e8000c1e1500 */
[----:B0-----:R-:W4:Y:S04]  /*108d0*/  LDL.LU R8, [R1+0x2c] ;  /* 0x00002c0001087983 */ /* 0x001f280000300800 */
[----:B------:R-:W2:Y:S04]  /*108e0*/  LDL R9, [R1+0x4cc] ;  /* 0x0004cc0001097983 */ /* 0x000ea80000100800 */
[----:B---3--:R-:W-:Y:S04]  /*108f0*/  STL [R1+0xcc4], R20 ;  /* 0x000cc41401007387 */ /* 0x008fe80000100800 */
[----:B------:R-:W-:Y:S04]  /*10900*/  STL [R1+0xcc8], R20 ;  /* 0x000cc81401007387 */ /* 0x000fe80000100800 */
[----:B------:R-:W-:Y:S04]  /*10910*/  STL [R1+0xccc], R20 ;  /* 0x000ccc1401007387 */ /* 0x000fe80000100800 */
[----:B----4-:R2:W-:Y:S02]  /*10920*/  STS.U16 [R21+0x800], R8 ;  /* 0x0008000815007388 */ /* 0x0105e40000000400 */
[----:B--2---:R-:W-:-:S02]  /*10930*/  IADD3 R8, P1, R9, R2, RZ ;  /* 0x0000000209087210 */ /* 0x004fc40007f3e0ff */
[----:B------:R-:W2:Y:S01]  /*10940*/  LDL R9, [R1+0x374] ;  /* 0x0003740001097983 */ /* 0x000ea20000100800 */
[----:B------:R-:W-:Y:S02]  /*10950*/  PRMT R28, RZ, 0x7610, R28 ;  /* 0x00007610ff1c7816 */ /* 0x000fe4000000001c */
        /* <DEDUP_REMOVED lines=74> */
[----:B------:R-:W3:Y:S04]  /*10e00*/  LDL.LU R8, [R1] ;  /* 0x0000000001087983 */ /* 0x000ee80000300800 */
[----:B------:R-:W4:Y:S04]  /*10e10*/  LDL R9, [R1+0x574] ;  /* 0x0005740001097983 */ /* 0x000f280000100800 */
[----:B---3--:R4:W-:Y:S02]  /*10e20*/  STS.U16 [R21+0x2800], R8 ;  /* 0x0028000815007388 */ /* 0x0089e40000000400 */
[----:B----4-:R-:W-:-:S02]  /*10e30*/  IADD3 R8, P1, R9, R2, RZ ;  /* 0x0000000209087210 */ /* 0x010fc40007f3e0ff */
[----:B------:R-:W3:Y:S01]  /*10e40*/  LDL R9, [R1+0x41c] ;  /* 0x00041c0001097983 */ /* 0x000ee20000100800 */
[----:B------:R-:W-:Y:S02]  /*10e50*/  PRMT R20, RZ, 0x7610, R20 ;  /* 0x00007610ff147816 */ /* 0x000fe40000000014 */
[----:B---3--:R-:W-:-:S05]  /*10e60*/  IMAD.X R9, R9, 0x1, R0, P1 ;  /* 0x0000000109097824 */ /* 0x008fca00008e0600 */
[----:B------:R0:W3:Y:S04]  /*10e70*/  @!P0 LDG.E.U16 R20, [R8.64] ;  /* 0x0000000608148981 */ /* 0x0000e8000c1e1500 */
[----:B0-----:R-:W4:Y:S04]  /*10e80*/  LDL R9, [R1+0x61c] ;  /* 0x00061c0001097983 */ /* 0x001f280000100800 */
[----:B---3--:R0:W-:Y:S01]  /*10e90*/  STL [R1+0x64], R20 ;  /* 0x0000641401007387 */ /* 0x0081e20000100800 */
[----:B----4-:R-:W-:-:S03]  /*10ea0*/  IADD3 R8, P1, R9, R2, RZ ;  /* 0x0000000209087210 */ /* 0x010fc60007f3e0ff */
[----:B0-----:R-:W3:Y:S04]  /*10eb0*/  LDL R20, [R1+0x520] ;  /* 0x0005200001147983 */ /* 0x001ee80000100800 */
[----:B------:R-:W4:Y:S01]  /*10ec0*/  LDL R9, [R1+0x560] ;  /* 0x0005600001097983 */ /* 0x000f220000100800 */
[----:B------:R-:W-:Y:S01]  /*10ed0*/  PRMT R26, RZ, 0x7610, R26 ;  /* 0x00007610ff1a7816 */ /* 0x000fe2000000001a */
[----:B----4-:R-:W-:-:S05]  /*10ee0*/  IMAD.X R9, R9, 0x1, R0, P1 ;  /* 0x0000000109097824 */ /* 0x010fca00008e0600 */
[----:B------:R-:W4:Y:S04]  /*10ef0*/  @!P0 LDG.E.U16 R26, [R8.64] ;  /* 0x00000006081a8981 */ /* 0x000f28000c1e1500 */
[----:B----4-:R0:W-:Y:S04]  /*10f00*/  STL [R1+0xc], R26 ;  /* 0x00000c1a01007387 */ /* 0x0101e80000100800 */
[----:B0-----:R-:W4:Y:S04]  /*10f10*/  LDL.LU R26, [R1+0xcd8] ;  /* 0x000cd800011a7983 */ /* 0x001f280000300800 */
[----:B------:R-:W2:Y:S02]  /*10f20*/  LDL R9, [R1+0x3f0] ;  /* 0x0003f00001097983 */ /* 0x000ea40000100800 */
[----:B--2---:R-:W-:-:S02]  /*10f30*/  IADD3 R8, P1, R9, R2, RZ ;  /* 0x0000000209087210 */ /* 0x004fc40007f3e0ff */
[----:B------:R-:W2:Y:S01]  /*10f40*/  LDL R9, [R1+0x2c0] ;  /* 0x0002c00001097983 */ /* 0x000ea20000100800 */
[----:B------:R-:W-:Y:S02]  /*10f50*/  PRMT R25, RZ, 0x7610, R25 ;  /* 0x00007610ff197816 */ /* 0x000fe40000000019 */
[----:B--2---:R-:W-:-:S05]  /*10f60*/  IMAD.X R9, R9, 0x1, R0, P1 ;  /* 0x0000000109097824 */ /* 0x004fca00008e0600 */
[----:B------:R-:W2:Y:S04]  /*10f70*/  @!P0 LDG.E.U16 R25, [R8.64] ;  /* 0x0000000608198981 */ /* 0x000ea8000c1e1500 */
[----:B--2---:R0:W-:Y:S04]  /*10f80*/  STL [R1+0x4], R25 ;  /* 0x0000041901007387 */ /* 0x0041e80000100800 */
[----:B0-----:R-:W2:Y:S04]  /*10f90*/  LDL.LU R25, [R1+0xcd4] ;  /* 0x000cd40001197983 */ /* 0x001ea80000300800 */
[----:B------:R-:W2:Y:S02]  /*10fa0*/  LDL R9, [R1+0x534] ;  /* 0x0005340001097983 */ /* 0x000ea40000100800 */
[----:B--2---:R-:W-:-:S02]  /*10fb0*/  IADD3 R8, P1, R9, R2, RZ ;  /* 0x0000000209087210 */ /* 0x004fc40007f3e0ff */
[----:B------:R-:W2:Y:S01]  /*10fc0*/  LDL R9, [R1+0x3dc] ;  /* 0x0003dc0001097983 */ /* 0x000ea20000100800 */
[----:B------:R-:W-:Y:S02]  /*10fd0*/  PRMT R14, RZ, 0x7610, R14 ;  /* 0x00007610ff0e7816 */ /* 0x000fe4000000000e */
[----:B--2---:R-:W-:-:S05]  /*10fe0*/  IMAD.X R9, R9, 0x1, R0, P1 ;  /* 0x0000000109097824 */ /* 0x004fca00008e0600 */
[----:B------:R-:W2:Y:S04]  /*10ff0*/  @!P0 LDG.E.U16 R14, [R8.64] ;  /* 0x00000006080e8981 */ /* 0x000ea8000c1e1500 */
[----:B--2---:R0:W-:Y:S04]  /*11000*/  STL [R1], R14 ;  /* 0x0000000e01007387 */ /* 0x0041e80000100800 */
[----:B0-----:R-:W2:Y:S04]  /*11010*/  LDL.LU R14, [R1+0xcd0] ;  /* 0x000cd000010e7983 */ /* 0x001ea80000300800 */
[----:B------:R-:W2:Y:S04]  /*11020*/  LDL R9, [R1+0x5fc] ;  /* 0x0005fc0001097983 */ /* 0x000ea80000100800 */
[----:B------:R0:W-:Y:S02]  /*11030*/  STS.U16 [R21+0x2c00], R28 ;  /* 0x002c001c15007388 */ /* 0x0001e40000000400 */
[----:B0-----:R-:W-:-:S02]  /*11040*/  PRMT R28, RZ, 0x7610, R28 ;  /* 0x00007610ff1c7816 */ /* 0x001fc4000000001c */
[----:B--2---:R-:W-:-:S05]  /*11050*/  IADD3 R8, P1, R9, R2, RZ ;  /* 0x0000000209087210 */ /* 0x004fca0007f3e0ff */
[----:B---3--:R-:W-:-:S05]  /*11060*/  IMAD.X R9, R20, 0x1, R0, P1 ;  /* 0x0000000114097824 */ /* 0x008fca00008e0600 */
[----:B------:R0:W2:Y:S04]  /*11070*/  @!P0 LDG.E.U16 R28, [R8.64] ;  /* 0x00000006081c8981 */ /* 0x0000a8000c1e1500 */
[----:B0-----:R-:W3:Y:S04]  /*11080*/  LDL R9, [R1+0x3b0] ;  /* 0x0003b00001097983 */ /* 0x001ee80000100800 */
[----:B----4-:R-:W-:Y:S04]  /*11090*/  STS.U16 [R21+0x3000], R26 ;  /* 0x0030001a15007388 */ /* 0x010fe80000000400 */
[----:B------:R-:W-:Y:S04]  /*110a0*/  STS.U16 [R21+0x3400], R25 ;  /* 0x0034001915007388 */ /* 0x000fe80000000400 */
[----:B------:R0:W-:Y:S04]  /*110b0*/  STS.U16 [R21+0x3800], R14 ;  /* 0x0038000e15007388 */ /* 0x0001e80000000400 */
[----:B0-----:R-:W4:Y:S04]  /*110c0*/  LDL R14, [R1+0x39c] ;  /* 0x00039c00010e7983 */ /* 0x001f280000100800 */
[----:B--2---:R-:W-:Y:S04]  /*110d0*/  STL [R1+0xc8c], R28 ;  /* 0x000c8c1c01007387 */ /* 0x004fe80000100800 */
[----:B------:R-:W-:Y:S04]  /*110e0*/  STL [R1+0xc90], R28 ;  /* 0x000c901c01007387 */ /* 0x000fe80000100800 */
[----:B------:R-:W-:Y:S04]  /*110f0*/  STL [R1+0xc94], R28 ;  /* 0x000c941c01007387 */ /* 0x000fe80000100800 */
[----:B------:R-:W-:Y:S04]  /*11100*/  STL [R1+0xc98], R28 ;  /* 0x000c981c01007387 */ /* 0x000fe80000100800 */
[----:B------:R-:W-:Y:S04]  /*11110*/  STL [R1+0xca4], R28 ;  /* 0x000ca41c01007387 */ /* 0x000fe80000100800 */
[----:B------:R-:W-:Y:S04]  /*11120*/  STL [R1+0xca8], R28 ;  /* 0x000ca81c01007387 */ /* 0x000fe80000100800 */
[----:B------:R-:W-:Y:S04]  /*11130*/  STL [R1+0xcac], R28 ;  /* 0x000cac1c01007387 */ /* 0x000fe80000100800 */
[----:B------:R-:W-:Y:S01]  /*11140*/  STL [R1+0xcb0], R28 ;  /* 0x000cb01c01007387 */ /* 0x000fe20000100800 */
[----:B---3--:R-:W-:-:S03]  /*11150*/  IADD3 R8, P1, R9, R2, RZ ;  /* 0x0000000209087210 */ /* 0x008fc60007f3e0ff */
[----:B------:R-:W-:Y:S04]  /*11160*/  STL [R1+0xcb4], R28 ;  /* 0x000cb41c01007387 */ /* 0x000fe80000100800 */
[----:B------:R-:W-:Y:S04]  /*11170*/  STL [R1+0xcb8], R28 ;  /* 0x000cb81c01007387 */ /* 0x000fe80000100800 */
[----:B------:R-:W-:Y:S04]  /*11180*/  STL [R1+0xcbc], R28 ;  /* 0x000cbc1c01007387 */ /* 0x000fe80000100800 */
[----:B------:R-:W-:Y:S04]  /*11190*/  STL [R1+0xcc0], R28 ;  /* 0x000cc01c01007387 */ /* 0x000fe80000100800 */
[----:B------:R-:W2:Y:S01]  /*111a0*/  LDL R9, [R1+0x2a0] ;  /* 0x0002a00001097983 */ /* 0x000ea20000100800 */
[----:B------:R-:W-:Y:S01]  /*111b0*/  PRMT R25, RZ, 0x7610, R25 ;  /* 0x00007610ff197816 */ /* 0x000fe20000000019 */
[----:B--2---:R-:W-:-:S05]  /*111c0*/  IMAD.X R9, R9, 0x1, R0, P1 ;  /* 0x0000000109097824 */ /* 0x004fca00008e0600 */
[----:B------:R0:W2:Y:S04]  /*111d0*/  @!P0 LDG.E.U16 R25, [R8.64] ;  /* 0x0000000608198981 */ /* 0x0000a8000c1e1500 */
[----:B0-----:R-:W3:Y:S01]  /*111e0*/  LDL R9, [R1+0x4f4] ;  /* 0x0004f40001097983 */ /* 0x001ee20000100800 */
[----:B------:R-:W-:-:S03]  /*111f0*/  PRMT R12, RZ, 0x7610, R12 ;  /* 0x00007610ff0c7816 */ /* 0x000fc6000000000c */
[----:B--2---:R-:W-:Y:S01]  /*11200*/  STL [R1+0xc88], R25 ;  /* 0x000c881901007387 */ /* 0x004fe20000100800 */
[----:B---3--:R-:W-:-:S05]  /*11210*/  IADD3 R8, P1, R9, R2, RZ ;  /* 0x0000000209087210 */ /* 0x008fca0007f3e0ff */
[----:B----4-:R-:W-:Y:S02]  /*11220*/  IMAD.X R9, R14, 0x1, R0, P1 ;  /* 0x000000010e097824 */ /* 0x010fe400008e0600 */
[----:B------:R-:W2:Y:S04]  /*11230*/  LDL R14, [R1+0x4b4] ;  /* 0x0004b400010e7983 */ /* 0x000ea80000100800 */
[----:B------:R0:W3:Y:S04]  /*11240*/  @!P0 LDG.E.U16 R12, [R8.64] ;  /* 0x00000006080c8981 */ /* 0x0000e8000c1e1500 */
[----:B0-----:R-:W4:Y:S04]  /*11250*/  LDL R9, [R1+0x5dc] ;  /* 0x0005dc0001097983 */ /* 0x001f280000100800 */
[----:B------:R-:W0:Y:S04]  /*11260*/  S2R R20, SR_TID.X ;  /* 0x0000000000147919 */ /* 0x000e280000002100 */
[----:B---3--:R-:W-:Y:S01]  /*11270*/  STL [R1+0xc84], R12 ;  /* 0x000c840c01007387 */ /* 0x008fe20000100800 */
[----:B----4-:R-:W-:-:S03]  /*11280*/  IADD3 R8, P1, R9, R2, RZ ;  /* 0x0000000209087210 */ /* 0x010fc60007f3e0ff */
[----:B------:R-:W3:Y:S01]  /*11290*/  LDL R9, [R1+0x4e0] ;  /* 0x0004e00001097983 */ /* 0x000ee20000100800 */
[----:B------:R-:W-:Y:S02]  /*112a0*/  PRMT R23, RZ, 0x7610, R23 ;  /* 0x00007610ff177816 */ /* 0x000fe40000000017 */
[----:B0-----:R-:W-:-:S04]  /*112b0*/  LOP3.LUT R20, R20, 0x3f, RZ, 0xc0, !PT ;  /* 0x0000003f14147812 */ /* 0x001fc800078ec0ff */
[----:B------:R0:W4:Y:S01]  /*112c0*/  @!P0 LDG.E.U16 R23, [R10.64] ;  /* 0x000000060a178981 */ /* 0x000122000c1e1500 */
[----:B------:R-:W-:Y:S01]  /*112d0*/  IMAD.SHL.U32 R20, R20, 0x2, RZ ;  /* 0x0000000214147824 */ /* 0x000fe200078e00ff */
[----:B0-----:R-:W-:-:S04]  /*112e0*/  PRMT R11, RZ, 0x7610, R11 ;  /* 0x00007610ff0b7816 */ /* 0x001fc8000000000b */
[----:B------:R-:W-:Y:S01]  /*112f0*/  LOP3.LUT R20, R20, 0x10, RZ, 0x3c, !PT ;  /* 0x0000001014147812 */ /* 0x000fe200078e3cff */
[----:B------:R-:W-:Y:S04]  /*11300*/  STS.U16 [R21+0x3c00], R16 ;  /* 0x003c001015007388 */ /* 0x000fe80000000400 */
[----:B------:R-:W-:Y:S04]  /*11310*/  STS.U16 [R20+0x80], R17 ;  /* 0x0000801114007388 */ /* 0x000fe80000000400 */
[----:B------:R0:W-:Y:S04]  /*11320*/  STS.U16 [R20+0x480], R15 ;  /* 0x0004800f14007388 */ /* 0x0001e80000000400 */
[----:B0-----:R-:W2:Y:S01]  /*11330*/  LDL R15, [R1+0x280] ;  /* 0x00028000010f7983 */ /* 0x001ea20000100800 */
[----:B---3--:R-:W-:-:S05]  /*11340*/  IMAD.X R9, R9, 0x1, R0, P1 ;  /* 0x0000000109097824 */ /* 0x008fca00008e0600 */
[----:B------:R0:W3:Y:S04]  /*11350*/  @!P0 LDG.E.U16 R11, [R8.64] ;  /* 0x00000006080b8981 */ /* 0x0000e8000c1e1500 */
[----:B0-----:R-:W2:Y:S01]  /*11360*/  LDL R9, [R1+0x370] ;  /* 0x0003700001097983 */ /* 0x001ea20000100800 */
[----:B------:R-:W-:Y:S02]  /*11370*/  PRMT R10, RZ, 0x7610, R10 ;  /* 0x00007610ff0a7816 */ /* 0x000fe4000000000a */
[----:B--2---:R-:W-:-:S05]  /*11380*/  IADD3 R8, P1, R9, R2, RZ ;  /* 0x0000000209087210 */ /* 0x004fca0007f3e0ff */
[----:B------:R-:W-:-:S05]  /*11390*/  IMAD.X R9, R15, 0x1, R0, P1 ;  /* 0x000000010f097824 */ /* 0x000fca00008e0600 */
[----:B------:R-:W2:Y:S04]  /*113a0*/  @!P0 LDG.E.U16 R10, [R8.64] ;  /* 0x00000006080a8981 */ /* 0x000ea8000c1e1500 */
[----:B---3--:R-:W-:Y:S04]  /*113b0*/  STL [R1+0xc80], R11 ;  /* 0x000c800b01007387 */ /* 0x008fe80000100800 */
[----:B--2---:R-:W-:Y:S04]  /*113c0*/  STL [R1+0xc7c], R10 ;  /* 0x000c7c0a01007387 */ /* 0x004fe80000100800 */
[----:B------:R-:W2:Y:S01]  /*113d0*/  LDL R15, [R1+0x35c] ;  /* 0x00035c00010f7983 */ /* 0x000ea20000100800 */
[----:B------:R-:W-:-:S02]  /*113e0*/  IADD3 R14, P1, R14, R2, RZ ;  /* 0x000000020e0e7210 */ /* 0x000fc40007f3e0ff */
[----:B------:R-:W-:Y:S01]  /*113f0*/  PRMT R9, RZ, 0x7610, R9 ;  /* 0x00007610ff097816 */ /* 0x000fe20000000009 */
[----:B------:R-:W-:Y:S04]  /*11400*/  STS.U16 [R20+0x880], R13 ;  /* 0x0008800d14007388 */ /* 0x000fe80000000400 */
[----:B------:R0:W-:Y:S04]  /*11410*/  STS.U16 [R20+0xc80], R7 ;  /* 0x000c800714007388 */ /* 0x0001e80000000400 */
[----:B0-----:R-:W3:Y:S01]  /*11420*/  LDL R7, [R1+0x5bc] ;  /* 0x0005bc0001077983 */ /* 0x001ee20000100800 */
[----:B--2---:R-:W-:-:S05]  /*11430*/  IMAD.X R15, R15, 0x1, R0, P1 ;  /* 0x000000010f0f7824 */ /* 0x004fca00008e0600 */
[----:B------:R0:W2:Y:S04]  /*11440*/  @!P0 LDG.E.U16 R9, [R14.64] ;  /* 0x000000060e098981 */ /* 0x0000a8000c1e1500 */
[----:B0-----:R-:W2:Y:S04]  /*11450*/  LDL R14, [R1+0x4a0] ;  /* 0x0004a000010e7983 */ /* 0x001ea80000100800 */
[----:B------:R3:W-:Y:S01]  /*11460*/  STS.U16 [R20+0x1080], R6 ;  /* 0x0010800614007388 */ /* 0x0007e20000000400 */
[----:B------:R-:W-:-:S03]  /*11470*/  PRMT R8, RZ, 0x7610, R8 ;  /* 0x00007610ff087816 */ /* 0x000fc60000000008 */
[----:B------:R-:W4:Y:S01]  /*11480*/  LDL R15, [R1+0x330] ;  /* 0x00033000010f7983 */ /* 0x000f220000100800 */
[----:B---3--:R-:W-:-:S05]  /*11490*/  IADD3 R6, P1, R7, R2, RZ ;  /* 0x0000000207067210 */ /* 0x008fca0007f3e0ff */
[----:B--2---:R-:W-:-:S05]  /*114a0*/  IMAD.X R7, R14, 0x1, R0, P1 ;  /* 0x000000010e077824 */ /* 0x004fca00008e0600 */
[----:B------:R-:W2:Y:S01]  /*114b0*/  @!P0 LDG.E.U16 R8, [R6.64] ;  /* 0x0000000606088981 */ /* 0x000ea2000c1e1500 */
[----:B----4-:R-:W-:-:S03]  /*114c0*/  IADD3 R14, P1, R15, R2, RZ ;  /* 0x000000020f0e7210 */ /* 0x010fc60007f3e0ff */
[----:B------:R-:W-:Y:S04]  /*114d0*/  STL [R1+0xc78], R9 ;  /* 0x000c780901007387 */ /* 0x000fe80000100800 */
[----:B--2---:R-:W-:Y:S04]  /*114e0*/  STL [R1+0xc74], R8 ;  /* 0x000c740801007387 */ /* 0x004fe80000100800 */
[----:B------:R-:W2:Y:S01]  /*114f0*/  LDL R15, [R1+0x260] ;  /* 0x00026000010f7983 */ /* 0x000ea20000100800 */
[----:B------:R-:W-:Y:S01]  /*11500*/  PRMT R7, RZ, 0x7610, R7 ;  /* 0x00007610ff077816 */ /* 0x000fe20000000007 */
[----:B--2---:R-:W-:-:S05]  /*11510*/  IMAD.X R15, R15, 0x1, R0, P1 ;  /* 0x000000010f0f7824 */ /* 0x004fca00008e0600 */
[----:B------:R0:W2:Y:S04]  /*11520*/  @!P0 LDG.E.U16 R7, [R14.64] ;  /* 0x000000060e078981 */ /* 0x0000a8000c1e1500 */
[----:B0-----:R-:W3:Y:S02]  /*11530*/  LDL R15, [R1+0x474] ;  /* 0x00047400010f7983 */ /* 0x001ee40000100800 */
[----:B---3--:R-:W-:Y:S02]  /*11540*/  IADD3 R14, P1, R15, R2, RZ ;  /* 0x000000020f0e7210 */ /* 0x008fe40007f3e0ff */
[----:B------:R-:W3:Y:S01]  /*11550*/  LDL R15, [R1+0x31c] ;  /* 0x00031c00010f7983 */ /* 0x000ee20000100800 */
[----:B------:R-:W-:Y:S02]  /*11560*/  PRMT R6, RZ, 0x7610, R6 ;  /* 0x00007610ff067816 */ /* 0x000fe40000000006 */
[----:B---3--:R-:W-:-:S05]  /*11570*/  IMAD.X R15, R15, 0x1, R0, P1 ;  /* 0x000000010f0f7824 */ /* 0x008fca00008e0600 */
[----:B------:R0:W3:Y:S04]  /*11580*/  @!P0 LDG.E.U16 R6, [R14.64] ;  /* 0x000000060e068981 */ /* 0x0000e8000c1e1500 */
[----:B0-----:R-:W4:Y:S04]  /*11590*/  LDL R15, [R1+0x59c] ;  /* 0x00059c00010f7983 */ /* 0x001f280000100800 */
[----:B---3--:R-:W-:Y:S01]  /*115a0*/  STL [R1+0xc70], R6 ;  /* 0x000c700601007387 */ /* 0x008fe20000100800 */
[----:B----4-:R-:W-:-:S03]  /*115b0*/  IADD3 R14, P1, R15, R2, RZ ;  /* 0x000000020f0e7210 */ /* 0x010fc60007f3e0ff */
[----:B------:R-:W3:Y:S04]  /*115c0*/  LDL R15, [R1+0x460] ;  /* 0x00046000010f7983 */ /* 0x000ee80000100800 */
[----:B------:R0:W-:Y:S02]  /*115d0*/  STS.U16 [R20+0x1480], R5 ;  /* 0x0014800514007388 */ /* 0x0001e40000000400 */
[----:B0-----:R-:W-:Y:S01]  /*115e0*/  PRMT R5, RZ, 0x7610, R5 ;  /* 0x00007610ff057816 */ /* 0x001fe20000000005 */
[----:B---3--:R-:W-:-:S05]  /*115f0*/  IMAD.X R15, R15, 0x1, R0, P1 ;  /* 0x000000010f0f7824 */ /* 0x008fca00008e0600 */
[----:B------:R0:W3:Y:S04]  /*11600*/  @!P0 LDG.E.U16 R5, [R14.64] ;  /* 0x000000060e058981 */ /* 0x0000e8000c1e1500 */
[----:B0-----:R-:W4:Y:S04]  /*11610*/  LDL R15, [R1+0x2f0] ;  /* 0x0002f000010f7983 */ /* 0x001f280000100800 */
[----:B---3--:R-:W-:Y:S01]  /*11620*/  STL [R1+0xc6c], R5 ;  /* 0x000c6c0501007387 */ /* 0x008fe20000100800 */
[----:B----4-:R-:W-:-:S03]  /*11630*/  IADD3 R14, P1, R15, R2, RZ ;  /* 0x000000020f0e7210 */ /* 0x010fc60007f3e0ff */
[----:B------:R-:W3:Y:S04]  /*11640*/  LDL R15, [R1+0x240] ;  /* 0x00024000010f7983 */ /* 0x000ee80000100800 */
[----:B------:R-:W-:Y:S04]  /*11650*/  STS.U16 [R20+0x1880], R19 ;  /* 0x0018801314007388 */ /* 0x000fe80000000400 */
[----:B------:R-:W-:Y:S04]  /*11660*/  STS.U16 [R20+0x1c80], R18 ;  /* 0x001c801214007388 */ /* 0x000fe80000000400 */
[----:B------:R0:W-:Y:S02]  /*11670*/  STS.U16 [R20+0x2080], R4 ;  /* 0x0020800414007388 */ /* 0x0001e40000000400 */
[----:B0-----:R-:W-:Y:S01]  /*11680*/  PRMT R4, RZ, 0x7610, R4 ;  /* 0x00007610ff047816 */ /* 0x001fe20000000004 */
[----:B---3--:R-:W-:-:S05]  /*11690*/  IMAD.X R15, R15, 0x1, R0, P1 ;  /* 0x000000010f0f7824 */ /* 0x008fca00008e0600 */
[----:B------:R0:W3:Y:S04]  /*116a0*/  @!P0 LDG.E.U16 R4, [R14.64] ;  /* 0x000000060e048981 */ /* 0x0000e8000c1e1500 */
[----:B0-----:R-:W4:Y:S02]  /*116b0*/  LDL R15, [R1+0x588] ;  /* 0x00058800010f7983 */ /* 0x001f240000100800 */
[----:B----4-:R-:W-:Y:S02]  /*116c0*/  IADD3 R14, P1, R15, R2, RZ ;  /* 0x000000020f0e7210 */ /* 0x010fe40007f3e0ff */
[----:B------:R-:W4:Y:S04]  /*116d0*/  LDL R15, [R1+0x2dc] ;  /* 0x0002dc00010f7983 */ /* 0x000f280000100800 */
[----:B------:R0:W-:Y:S02]  /*116e0*/  STS.U16 [R20+0x2480], R3 ;  /* 0x0024800314007388 */ /* 0x0001e40000000400 */
[----:B0-----:R-:W-:Y:S01]  /*116f0*/  PRMT R3, RZ, 0x7610, R3 ;  /* 0x00007610ff037816 */ /* 0x001fe20000000003 */
[----:B----4-:R-:W-:-:S05]  /*11700*/  IMAD.X R15, R15, 0x1, R0, P1 ;  /* 0x000000010f0f7824 */ /* 0x010fca00008e0600 */
[----:B------:R0:W4:Y:S04]  /*11710*/  @!P0 LDG.E.U16 R3, [R14.64] ;  /* 0x000000060e038981 */ /* 0x000128000c1e1500 */
[----:B0-----:R-:W2:Y:S02]  /*11720*/  LDL R15, [R1+0x418] ;  /* 0x00041800010f7983 */ /* 0x001ea40000100800 */
[----:B--2---:R-:W-:Y:S02]  /*11730*/  IADD3 R14, P1, R15, R2, RZ ;  /* 0x000000020f0e7210 */ /* 0x004fe40007f3e0ff */
[----:B------:R-:W2:Y:S01]  /*11740*/  LDL R15, [R1+0x2d4] ;  /* 0x0002d400010f7983 */ /* 0x000ea20000100800 */
[----:B------:R-:W-:Y:S02]  /*11750*/  PRMT R18, RZ, 0x7610, R18 ;  /* 0x00007610ff127816 */ /* 0x000fe40000000012 */
        /* <DEDUP_REMOVED lines=26> */
[----:B0-----:R-:W2:Y:S04]  /*11900*/  LDL.LU R14, [R1+0x8] ;  /* 0x00000800010e7983 */ /* 0x001ea80000300800 */
[----:B------:R-:W3:Y:S04]  /*11910*/  LDL R15, [R1+0x5f0] ;  /* 0x0005f000010f7983 */ /* 0x000ee80000100800 */
[----:B------:R-:W-:Y:S04]  /*11920*/  STS.U16 [R20+0x2880], R29 ;  /* 0x0028801d14007388 */ /* 0x000fe80000000400 */
[----:B------:R-:W-:Y:S04]  /*11930*/  STS.U16 [R20+0x2c80], R24 ;  /* 0x002c801814007388 */ /* 0x000fe80000000400 */
[----:B------:R-:W-:Y:S04]  /*11940*/  STS.U16 [R20+0x3080], R23 ;  /* 0x0030801714007388 */ /* 0x000fe80000000400 */
[----:B------:R-:W-:Y:S04]  /*11950*/  STS.U16 [R20+0x3480], R22 ;  /* 0x0034801614007388 */ /* 0x000fe80000000400 */
[----:B------:R-:W-:Y:S04]  /*11960*/  STS.U16 [R20+0x3880], R27 ;  /* 0x0038801b14007388 */ /* 0x000fe80000000400 */
[----:B--2---:R0:W-:Y:S04]  /*11970*/  STS.U16 [R20+0x3c80], R14 ;  /* 0x003c800e14007388 */ /* 0x0041e80000000400 */
[----:B0-----:R-:W2:Y:S01]  /*11980*/  LDL.LU R20, [R1+0xccc] ;  /* 0x000ccc0001147983 */ /* 0x001ea20000300800 */
[----:B---3--:R-:W-:-:S03]  /*11990*/  IADD3 R14, P1, R15, R2, RZ ;  /* 0x000000020f0e7210 */ /* 0x008fc60007f3e0ff */
[----:B------:R-:W3:Y:S01]  /*119a0*/  LDL R15, [R1+0x508] ;  /* 0x00050800010f7983 */ /* 0x000ee20000100800 */
[----:B------:R-:W-:Y:S01]  /*119b0*/  PRMT R22, RZ, 0x7610, R22 ;  /* 0x00007610ff167816 */ /* 0x000fe20000000016 */
[----:B---3--:R-:W-:-:S05]  /*119c0*/  IMAD.X R15, R15, 0x1, R0, P1 ;  /* 0x000000010f0f7824 */ /* 0x008fca00008e0600 */
[----:B------:R0:W3:Y:S04]  /*119d0*/  @!P0 LDG.E.U16 R22, [R14.64] ;  /* 0x000000060e168981 */ /* 0x0000e8000c1e1500 */
[----:B0-----:R-:W2:Y:S04]  /*119e0*/  LDL.LU R14, [R1+0x14] ;  /* 0x00001400010e7983 */ /* 0x001ea80000300800 */
[----:B------:R-:W3:Y:S01]  /*119f0*/  LDL R15, [R1+0x398] ;  /* 0x00039800010f7983 */ /* 0x000ee20000100800 */
        /* <DEDUP_REMOVED lines=59> */
[----:B------:R-:W3:Y:S04]  /*11db0*/  LDL R15, [R1+0x45c] ;  /* 0x00045c00010f7983 */ /* 0x000ee80000100800 */
[----:B--2---:R0:W-:Y:S01]  /*11dc0*/  STS.U16 [R21+0x1d00], R20 ;  /* 0x001d001415007388 */ /* 0x0041e20000000400 */
[----:B---3--:R-:W-:-:S03]  /*11dd0*/  IADD3 R14, P1, R15, R2, RZ ;  /* 0x000000020f0e7210 */ /* 0x008fc60007f3e0ff */
[----:B0-----:R-:W2:Y:S04]  /*11de0*/  LDL.LU R20, [R1+0x624] ;  /* 0x0006240001147983 */ /* 0x001ea80000300800 */
[----:B------:R-:W3:Y:S01]  /*11df0*/  LDL R15, [R1+0x304] ;  /* 0x00030400010f7983 */ /* 0x000ee20000100800 */
[----:B------:R-:W-:Y:S01]  /*11e00*/  PRMT R28, RZ, 0x7610, R28 ;  /* 0x00007610ff1c7816 */ /* 0x000fe2000000001c */
[----:B---3--:R-:W-:-:S05]  /*11e10*/  IMAD.X R15, R15, 0x1, R0, P1 ;  /* 0x000000010f0f7824 */ /* 0x008fca00008e0600 */
[----:B------:R-:W3:Y:S04]  /*11e20*/  @!P0 LDG.E.U16 R28, [R14.64] ;  /* 0x000000060e1c8981 */ /* 0x000ee8000c1e1500 */
[----:B---3--:R0:W-:Y:S04]  /*11e30*/  STL [R1+0x38], R28 ;  /* 0x0000381c01007387 */ /* 0x0081e80000100800 */
[----:B0-----:R-:W3:Y:S04]  /*11e40*/  LDL.LU R28, [R1+0xcc0] ;  /* 0x000cc000011c7983 */ /* 0x001ee80000300800 */
[----:B------:R-:W2:Y:S04]  /*11e50*/  LDL.LU R14, [R1+0x3c] ;  /* 0x00003c00010e7983 */ /* 0x000ea80000300800 */
[----:B------:R-:W3:Y:S04]  /*11e60*/  LDL R15, [R1+0x590] ;  /* 0x00059000010f7983 */ /* 0x000ee80000100800 */
[----:B--2---:R3:W-:Y:S02]  /*11e70*/  STS.U16 [R21+0x2100], R14 ;  /* 0x0021000e15007388 */ /* 0x0047e40000000400 */
[----:B---3--:R-:W-:-:S02]  /*11e80*/  IADD3 R14, P1, R15, R2, RZ ;  /* 0x000000020f0e7210 */ /* 0x008fc40007f3e0ff */
        /* <DEDUP_REMOVED lines=16> */
[----:B------:R-:W3:Y:S01]  /*11f90*/  LDL.LU R15, [R1+0x34] ;  /* 0x00003400010f7983 */ /* 0x000ee20000300800 */
[----:B------:R-:W-:-:S03]  /*11fa0*/  IADD3 R14, P1, R20, R2, RZ ;  /* 0x00000002140e7210 */ /* 0x000fc60007f3e0ff */
[----:B---3--:R0:W-:Y:S04]  /*11fb0*/  STS.U16 [R21+0x2900], R15 ;  /* 0x0029000f15007388 */ /* 0x0081e80000000400 */
[----:B0-----:R-:W3:Y:S01]  /*11fc0*/  LDL R15, [R1+0x570] ;  /* 0x00057000010f7983 */ /* 0x001ee20000100800 */
[----:B--2---:R-:W-:Y:S01]  /*11fd0*/  PRMT R28, RZ, 0x7610, R28 ;  /* 0x00007610ff1c7816 */ /* 0x004fe2000000001c */
[----:B---3--:R-:W-:-:S05]  /*11fe0*/  IMAD.X R15, R15, 0x1, R0, P1 ;  /* 0x000000010f0f7824 */ /* 0x008fca00008e0600 */
[----:B------:R-:W2:Y:S04]  /*11ff0*/  @!P0 LDG.E.U16 R28, [R14.64] ;  /* 0x000000060e1c8981 */ /* 0x000ea8000c1e1500 */
[----:B------:R-:W-:Y:S04]  /*12000*/  STL [R1+0x7c0], R20 ;  /* 0x0007c01401007387 */ /* 0x000fe80000100800 */
        /* <DEDUP_REMOVED lines=44> */
[----:B---3--:R0:W-:Y:S04]  /*122d0*/  STS.U16 [R21+0x3d00], R14 ;  /* 0x003d000e15007388 */ /* 0x0081e80000000400 */
[----:B0-----:R-:W3:Y:S01]  /*122e0*/  LDL.LU R21, [R1+0xca0] ;  /* 0x000ca00001157983 */ /* 0x001ee20000300800 */
[----:B--2---:R-:W-:-:S03]  /*122f0*/  IADD3 R14, P1, R15, R2, RZ ;  /* 0x000000020f0e7210 */ /* 0x004fc60007f3e0ff */
[----:B------:R-:W2:Y:S01]  /*12300*/  LDL R15, [R1+0x3ac] ;  /* 0x0003ac00010f7983 */ /* 0x000ea20000100800 */
[----:B---3--:R-:W-:Y:S01]  /*12310*/  PRMT R21, RZ, 0x7610, R21 ;  /* 0x00007610ff157816 */ /* 0x008fe20000000015 */
[----:B--2---:R-:W-:-:S05]  /*12320*/  IMAD.X R15, R15, 0x1, R0, P1 ;  /* 0x000000010f0f7824 */ /* 0x004fca00008e0600 */
[----:B------:R-:W2:Y:S04]  /*12330*/  @!P0 LDG.E.U16 R21, [R14.64] ;  /* 0x000000060e158981 */ /* 0x000ea8000c1e1500 */
[----:B--2---:R0:W-:Y:S04]  /*12340*/  STL [R1+0x4c], R21 ;  /* 0x00004c1501007387 */ /* 0x0041e80000100800 */
[----:B0-----:R-:W2:Y:S04]  /*12350*/  LDL.LU R21, [R1+0xc9c] ;  /* 0x000c9c0001157983 */ /* 0x001ea80000300800 */
        /* <DEDUP_REMOVED lines=30> */
[----:B------:R-:W3:Y:S04]  /*12540*/  LDL.LU R14, [R1] ;  /* 0x00000000010e7983 */ /* 0x000ee80000300800 */
        /* <DEDUP_REMOVED lines=14> */
[----:B------:R-:W3:Y:S04]  /*12630*/  @!P0 LDG.E.U16 R25, [R14.64] ;  /* 0x000000060e198981 */ /* 0x000ee8000c1e1500 */
[----:B---3--:R0:W-:Y:S04]  /*12640*/  STL [R1+0x48], R25 ;  /* 0x0000481901007387 */ /* 0x0081e80000100800 */
[----:B0-----:R-:W3:Y:S04]  /*12650*/  LDL.LU R25, [R1+0xc88] ;  /* 0x000c880001197983 */ /* 0x001ee80000300800 */
        /* <DEDUP_REMOVED lines=22> */
[----:B------:R-:W-:Y:S04]  /*127c0*/  STS.U16 [R21+0x1180], R28 ;  /* 0x0011801c15007388 */ /* 0x000fe80000000400 */
[----:B---3--:R-:W-:Y:S04]  /*127d0*/  STS.U16 [R21+0x1580], R25 ;  /* 0x0015801915007388 */ /* 0x008fe80000000400 */
[----:B------:R-:W-:Y:S04]  /*127e0*/  STS.U16 [R21+0x1980], R12 ;  /* 0x0019800c15007388 */ /* 0x000fe80000000400 */
[----:B------:R0:W-:Y:S04]  /*127f0*/  STS.U16 [R21+0x1d80], R11 ;  /* 0x001d800b15007388 */ /* 0x0001e80000000400 */
[----:B0-----:R-:W3:Y:S04]  /*12800*/  LDL R11, [R1+0x444] ;  /* 0x00044400010b7983 */ /* 0x001ee80000100800 */
[----:B--2---:R0:W-:Y:S04]  /*12810*/  STL [R1+0x28], R10 ;  /* 0x0000280a01007387 */ /* 0x0041e80000100800 */
[----:B0-----:R-:W2:Y:S01]  /*12820*/  LDL.LU R10, [R1+0xc7c] ;  /* 0x000c7c00010a7983 */ /* 0x001ea20000300800 */
[----:B------:R-:W-:-:S03]  /*12830*/  PRMT R9, RZ, 0x7610, R9 ;  /* 0x00007610ff097816 */ /* 0x000fc60000000009 */
[----:B------:R-:W3:Y:S04]  /*12840*/  LDL R15, [R1+0x414] ;  /* 0x00041400010f7983 */ /* 0x000ee80000100800 */
[----:B--2---:R3:W-:Y:S02]  /*12850*/  STS.U16 [R21+0x2180], R10 ;  /* 0x0021800a15007388 */ /* 0x0047e40000000400 */
[----:B---3--:R-:W-:Y:S02]  /*12860*/  IADD3 R10, P1, R11, R2, RZ ;  /* 0x000000020b0a7210 */ /* 0x008fe40007f3e0ff */
[----:B------:R-:W2:Y:S03]  /*12870*/  LDL R11, [R1+0x2ec] ;  /* 0x0002ec00010b7983 */ /* 0x000ea60000100800 */
        /* <DEDUP_REMOVED lines=10> */
[----:B--2---:R0:W-:Y:S04]  /*12920*/  STS.U16 [R21+0x2580], R9 ;  /* 0x0025800915007388 */ /* 0x0041e80000000400 */
[----:B0-----:R-:W2:Y:S04]  /*12930*/  LDL R9, [R1+0x56c] ;  /* 0x00056c0001097983 */ /* 0x001ea80000100800 */
[----:B---3--:R0:W-:Y:S04]  /*12940*/  STL [R1+0x20], R8 ;  /* 0x0000200801007387 */ /* 0x0081e80000100800 */
[----:B0-----:R-:W3:Y:S01]  /*12950*/  LDL.LU R8, [R1+0xc74] ;  /* 0x000c740001087983 */ /* 0x001ee20000300800 */
[----:B------:R-:W-:-:S03]  /*12960*/  PRMT R12, RZ, 0x7610, R12 ;  /* 0x00007610ff0c7816 */ /* 0x000fc6000000000c */
[----:B---3--:R2:W-:Y:S02]  /*12970*/  STS.U16 [R21+0x2980], R8 ;  /* 0x0029800815007388 */ /* 0x0085e40000000400 */
[----:B--2---:R-:W-:-:S05]  /*12980*/  IADD3 R8, P1, R9, R2, RZ ;  /* 0x0000000209087210 */ /* 0x004fca0007f3e0ff */
[----:B------:R-:W-:Y:S02]  /*12990*/  IMAD.X R9, R15, 0x1, R0, P1 ;  /* 0x000000010f097824 */ /* 0x000fe400008e0600 */
[----:B------:R-:W2:Y:S04]  /*129a0*/  LDL R15, [R1+0x5f8] ;  /* 0x0005f800010f7983 */ /* 0x000ea80000100800 */
[----:B------:R0:W3:Y:S04]  /*129b0*/  @!P0 LDG.E.U16 R12, [R8.64] ;  /* 0x00000006080c8981 */ /* 0x0000e8000c1e1500 */
[----:B0-----:R-:W2:Y:S04]  /*129c0*/  LDL R9, [R1+0x618] ;  /* 0x0006180001097983 */ /* 0x001ea80000100800 */
[----:B---3--:R0:W-:Y:S01]  /*129d0*/  STL [R1+0x1c], R12 ;  /* 0x00001c0c01007387 */ /* 0x0081e20000100800 */
[----:B--2---:R-:W-:-:S02]  /*129e0*/  IADD3 R8, P1, R9, R2, RZ ;  /* 0x0000000209087210 */ /* 0x004fc40007f3e0ff */
[----:B------:R-:W-:Y:S01]  /*129f0*/  PRMT R6, RZ, 0x7610, R6 ;  /* 0x00007610ff067816 */ /* 0x000fe20000000006 */
[----:B------:R-:W2:Y:S04]  /*12a00*/  LDL R9, [R1+0x558] ;  /* 0x0005580001097983 */ /* 0x000ea80000100800 */
[----:B------:R1:W-:Y:S04]  /*12a10*/  STS.U16 [R21+0x2d80], R7 ;  /* 0x002d800715007388 */ /* 0x0003e80000000400 */
[----:B0-----:R-:W3:Y:S04]  /*12a20*/  LDL R12, [R1+0x518] ;  /* 0x00051800010c7983 */ /* 0x001ee80000100800 */
[----:B-1----:R-:W3:Y:S01]  /*12a30*/  LDL R7, [R1+0x3e8] ;  /* 0x0003e80001077983 */ /* 0x002ee20000100800 */
[----:B--2---:R-:W-:-:S05]  /*12a40*/  IMAD.X R9, R9, 0x1, R0, P1 ;  /* 0x0000000109097824 */ /* 0x004fca00008e0600 */
[----:B------:R-:W2:Y:S04]  /*12a50*/  @!P0 LDG.E.U16 R6, [R8.64] ;  /* 0x0000000608068981 */ /* 0x000ea8000c1e1500 */
[----:B--2---:R0:W-:Y:S04]  /*12a60*/  STL [R1+0x18], R6 ;  /* 0x0000180601007387 */ /* 0x0041e80000100800 */
[----:B0-----:R-:W2:Y:S04]  /*12a70*/  LDL.LU R6, [R1+0xc70] ;  /* 0x000c700001067983 */ /* 0x001ea80000300800 */
[----:B--2---:R3:W-:Y:S02]  /*12a80*/  STS.U16 [R21+0x3180], R6 ;  /* 0x0031800615007388 */ /* 0x0047e40000000400 */
[----:B---3--:R-:W-:-:S02]  /*12a90*/  IADD3 R6, P1, R7, R2, RZ ;  /* 0x0000000207067210 */ /* 0x008fc40007f3e0ff */
[----:B------:R-:W2:Y:S01]  /*12aa0*/  LDL R7, [R1+0x2bc] ;  /* 0x0002bc0001077983 */ /* 0x000ea20000100800 */
[----:B------:R-:W-:Y:S02]  /*12ab0*/  PRMT R5, RZ, 0x7610, R5 ;  /* 0x00007610ff057816 */ /* 0x000fe40000000005 */
[----:B--2---:R-:W-:-:S05]  /*12ac0*/  IMAD.X R7, R7, 0x1, R0, P1 ;  /* 0x0000000107077824 */ /* 0x004fca00008e0600 */
[----:B------:R0:W2:Y:S04]  /*12ad0*/  @!P0 LDG.E.U16 R5, [R6.64] ;  /* 0x0000000606058981 */ /* 0x0000a8000c1e1500 */
[----:B0-----:R-:W0:Y:S02]  /*12ae0*/  S2R R7, SR_TID.X ;  /* 0x0000000000077919 */ /* 0x001e240000002100 */
[----:B0-----:R-:W-:Y:S02]  /*12af0*/  LOP3.LUT R6, R7, 0x3f, RZ, 0xc0, !PT ;  /* 0x0000003f07067812 */ /* 0x001fe400078ec0ff */
[----:B--2---:R0:W-:Y:S04]  /*12b00*/  STL [R1+0x14], R5 ;  /* 0x0000140501007387 */ /* 0x0041e80000100800 */
[----:B0-----:R-:W2:Y:S04]  /*12b10*/  LDL.LU R5, [R1+0xc6c] ;  /* 0x000c6c0001057983 */ /* 0x001ea80000300800 */
[----:B------:R-:W3:Y:S04]  /*12b20*/  LDL R7, [R1+0x52c] ;  /* 0x00052c0001077983 */ /* 0x000ee80000100800 */
[----:B--2---:R0:W-:Y:S02]  /*12b30*/  STS.U16 [R21+0x3580], R5 ;  /* 0x0035800515007388 */ /* 0x0041e40000000400 */
[----:B0-----:R-:W-:-:S02]  /*12b40*/  IMAD.SHL.U32 R5, R6, 0x2, RZ ;  /* 0x0000000206057824 */ /* 0x001fc400078e00ff */
[----:B------:R-:W2:Y:S01]  /*12b50*/  LDL.LU R21, [R1+0xc68] ;  /* 0x000c680001157983 */ /* 0x000ea20000300800 */
[----:B---3--:R-:W-:-:S03]  /*12b60*/  IADD3 R6, P1, R7, R2, RZ ;  /* 0x0000000207067210 */ /* 0x008fc60007f3e0ff */
[----:B------:R-:W3:Y:S01]  /*12b70*/  LDL R7, [R1+0x3d4] ;  /* 0x0003d40001077983 */ /* 0x000ee20000100800 */
[----:B--2---:R-:W-:Y:S01]  /*12b80*/  PRMT R21, RZ, 0x7610, R21 ;  /* 0x00007610ff157816 */ /* 0x004fe20000000015 */
[----:B---3--:R-:W-:-:S05]  /*12b90*/  IMAD.X R7, R7, 0x1, R0, P1 ;  /* 0x0000000107077824 */ /* 0x008fca00008e0600 */
[----:B------:R-:W2:Y:S01]  /*12ba0*/  @!P0 LDG.E.U16 R21, [R6.64] ;  /* 0x0000000606158981 */ /* 0x000ea2000c1e1500 */
[----:B------:R-:W-:-:S03]  /*12bb0*/  LOP3.LUT R5, R5, 0x30, RZ, 0x3c, !PT ;  /* 0x0000003005057812 */ /* 0x000fc600078e3cff */
[----:B--2---:R0:W-:Y:S04]  /*12bc0*/  STL [R1+0x10], R21 ;  /* 0x0000101501007387 */ /* 0x0041e80000100800 */
[----:B0-----:R-:W2:Y:S04]  /*12bd0*/  LDL.LU R21, [R1+0xc64] ;  /* 0x000c640001157983 */ /* 0x001ea80000300800 */
[----:B------:R0:W-:Y:S02]  /*12be0*/  STS.U16 [R5+0x3980], R4 ;  /* 0x0039800405007388 */ /* 0x0001e40000000400 */
[----:B0-----:R-:W-:-:S02]  /*12bf0*/  IADD3 R4, P1, R15, R2, RZ ;  /* 0x000000020f047210 */ /* 0x001fc40007f3e0ff */
[----:B------:R-:W3:Y:S03]  /*12c00*/  LDL R15, [R1+0x5d8] ;  /* 0x0005d800010f7983 */ /* 0x000ee60000100800 */
[----:B------:R-:W-:Y:S01]  /*12c10*/  IMAD.X R5, R12, 0x1, R0, P1 ;  /* 0x000000010c057824 */ /* 0x000fe200008e0600 */
[----:B--2---:R-:W-:-:S06]  /*12c20*/  PRMT R21, RZ, 0x7610, R21 ;  /* 0x00007610ff157816 */ /* 0x004fcc0000000015 */
[----:B------:R0:W2:Y:S04]  /*12c30*/  @!P0 LDG.E.U16 R21, [R4.64] ;  /* 0x0000000604158981 */ /* 0x0000a8000c1e1500 */
[----:B0-----:R-:W0:Y:S02]  /*12c40*/  S2R R5, SR_TID.X ;  /* 0x0000000000057919 */ /* 0x001e240000002100 */
[----:B0-----:R-:W-:-:S05]  /*12c50*/  LOP3.LUT R5, R5, 0x3f, RZ, 0xc0, !PT ;  /* 0x0000003f05057812 */ /* 0x001fca00078ec0ff */
[----:B------:R-:W-:-:S05]  /*12c60*/  IMAD.SHL.U32 R5, R5, 0x2, RZ ;  /* 0x0000000205057824 */ /* 0x000fca00078e00ff */
[----:B------:R-:W-:Y:S01]  /*12c70*/  LOP3.LUT R4, R5, 0x30, RZ, 0x3c, !PT ;  /* 0x0000003005047812 */ /* 0x000fe200078e3cff */
[----:B--2---:R0:W-:Y:S04]  /*12c80*/  STL [R1+0xc], R21 ;  /* 0x00000c1501007387 */ /* 0x0041e80000100800 */
[----:B0-----:R-:W2:Y:S04]  /*12c90*/  LDL.LU R21, [R1+0xc60] ;  /* 0x000c600001157983 */ /* 0x001ea80000300800 */
[----:B------:R-:W2:Y:S04]  /*12ca0*/  LDL R5, [R1+0x3a8] ;  /* 0x0003a80001057983 */ /* 0x000ea80000100800 */
[----:B----4-:R2:W-:Y:S02]  /*12cb0*/  STS.U16 [R4+0x3d80], R3 ;  /* 0x003d800304007388 */ /* 0x0105e40000000400 */
[----:B--2---:R-:W-:-:S02]  /*12cc0*/  IADD3 R4, P1, R5, R2, RZ ;  /* 0x0000000205047210 */ /* 0x004fc40007f3e0ff */
[----:B------:R-:W2:Y:S01]  /*12cd0*/  LDL R5, [R1+0x29c] ;  /* 0x00029c0001057983 */ /* 0x000ea20000100800 */
[----:B------:R-:W-:Y:S02]  /*12ce0*/  PRMT R14, RZ, 0x7610, R14 ;  /* 0x00007610ff0e7816 */ /* 0x000fe4000000000e */
[----:B--2---:R-:W-:-:S05]  /*12cf0*/  IMAD.X R5, R5, 0x1, R0, P1 ;  /* 0x0000000105057824 */ /* 0x004fca00008e0600 */
[----:B------:R-:W2:Y:S04]  /*12d00*/  @!P0 LDG.E.U16 R14, [R4.64] ;  /* 0x00000006040e8981 */ /* 0x000ea8000c1e1500 */
[----:B------:R-:W0:Y:S04]  /*12d10*/  S2R R12, SR_TID.X ;  /* 0x00000000000c7919 */ /* 0x000e280000002100 */
[----:B--2---:R1:W-:Y:S04]  /*12d20*/  STL [R1+0x8], R14 ;  /* 0x0000080e01007387 */ /* 0x0043e80000100800 */
[----:B------:R-:W2:Y:S01]  /*12d30*/  LDL R5, [R1+0x4ec] ;  /* 0x0004ec0001057983 */ /* 0x000ea20000100800 */
[----:B0-----:R-:W-:-:S05]  /*12d40*/  LOP3.LUT R12, R12, 0x3f, RZ, 0xc0, !PT ;  /* 0x0000003f0c0c7812 */ /* 0x001fca00078ec0ff */
[----:B------:R-:W-:-:S05]  /*12d50*/  IMAD.SHL.U32 R12, R12, 0x2, RZ ;  /* 0x000000020c0c7824 */ /* 0x000fca00078e00ff */
[----:B------:R-:W-:Y:S01]  /*12d60*/  LOP3.LUT R4, R12, 0x40, RZ, 0x3c, !PT ;  /* 0x000000400c047812 */ /* 0x000fe200078e3cff */
[----:B-1----:R-:W0:Y:S04]  /*12d70*/  S2R R14, SR_TID.X ;  /* 0x00000000000e7919 */ /* 0x002e280000002100 */
[----:B------:R2:W-:Y:S04]  /*12d80*/  STS.U16 [R4+0x200], R18 ;  /* 0x0002001204007388 */ /* 0x0005e80000000400 */
[----:B------:R-:W4:Y:S01]  /*12d90*/  LDL R12, [R1+0x27c] ;  /* 0x00027c00010c7983 */ /* 0x000f220000100800 */
[----:B--2---:R-:W-:-:S03]  /*12da0*/  IADD3 R4, P1, R5, R2, RZ ;  /* 0x0000000205047210 */ /* 0x004fc60007f3e0ff */
[----:B------:R-:W2:Y:S01]  /*12db0*/  LDL R5, [R1+0x394] ;  /* 0x0003940001057983 */ /* 0x000ea20000100800 */
[----:B------:R-:W-:Y:S02]  /*12dc0*/  PRMT R18, RZ, 0x7610, R18 ;  /* 0x00007610ff127816 */ /* 0x000fe40000000012 */
[----:B0-----:R-:W-:Y:S01]  /*12dd0*/  LOP3.LUT R14, R14, 0x3f, RZ, 0xc0, !PT ;  /* 0x0000003f0e0e7812 */ /* 0x001fe200078ec0ff */
[----:B--2---:R-:W-:-:S05]  /*12de0*/  IMAD.X R5, R5, 0x1, R0, P1 ;  /* 0x0000000105057824 */ /* 0x004fca00008e0600 */
[----:B------:R0:W2:Y:S01]  /*12df0*/  @!P0 LDG.E.U16 R18, [R4.64] ;  /* 0x0000000604128981 */ /* 0x0000a2000c1e1500 */
[----:B------:R-:W-:-:S05]  /*12e00*/  IMAD.SHL.U32 R14, R14, 0x2, RZ ;  /* 0x000000020e0e7824 */ /* 0x000fca00078e00ff */
[----:B0-----:R-:W-:-:S05]  /*12e10*/  LOP3.LUT R5, R14, 0x40, RZ, 0x3c, !PT ;  /* 0x000000400e057812 */ /* 0x001fca00078e3cff */
[----:B------:R0:W-:Y:S04]  /*12e20*/  STS.U16 [R5+0x600], R19 ;  /* 0x0006001305007388 */ /* 0x0001e80000000400 */
[----:B--2---:R1:W-:Y:S04]  /*12e30*/  STL [R1+0xc30], R18 ;  /* 0x000c301201007387 */ /* 0x0043e80000100800 */
[----:B0-----:R-:W2:Y:S01]  /*12e40*/  LDL R5, [R1+0x4d8] ;  /* 0x0004d80001057983 */ /* 0x001ea20000100800 */
[----:B---3--:R-:W-:Y:S02]  /*12e50*/  IADD3 R4, P1, R15, R2, RZ ;  /* 0x000000020f047210 */ /* 0x008fe40007f3e0ff */
[----:B------:R-:W-:Y:S01]  /*12e60*/  PRMT R11, RZ, 0x7610, R11 ;  /* 0x00007610ff0b7816 */ /* 0x000fe2000000000b */
[----:B------:R-:W3:Y:S04]  /*12e70*/  LDL R15, [R1+0x354] ;  /* 0x00035400010f7983 */ /* 0x000ee80000100800 */
[----:B-1----:R-:W3:Y:S04]  /*12e80*/  LDL R18, [R1+0x4ac] ;  /* 0x0004ac0001127983 */ /* 0x002ee80000100800 */
[----:B------:R-:W0:Y:S01]  /*12e90*/  S2R R14, SR_TID.X ;  /* 0x00000000000e7919 */ /* 0x000e220000002100 */
[----:B--2---:R-:W-:-:S05]  /*12ea0*/  IMAD.X R5, R5, 0x1, R0, P1 ;  /* 0x0000000105057824 */ /* 0x004fca00008e0600 */
[----:B------:R1:W2:Y:S04]  /*12eb0*/  @!P0 LDG.E.U16 R11, [R4.64] ;  /* 0x00000006040b8981 */ /* 0x0002a8000c1e1500 */
[----:B-1----:R-:W2:Y:S01]  /*12ec0*/  LDL R5, [R1+0x368] ;  /* 0x0003680001057983 */ /* 0x002ea20000100800 */
[----:B0-----:R-:W-:-:S05]  /*12ed0*/  LOP3.LUT R14, R14, 0x3f, RZ, 0xc0, !PT ;  /* 0x0000003f0e0e7812 */ /* 0x001fca00078ec0ff */
[----:B------:R-:W-:-:S05]  /*12ee0*/  IMAD.SHL.U32 R14, R14, 0x2, RZ ;  /* 0x000000020e0e7824 */ /* 0x000fca00078e00ff */
[----:B------:R-:W-:-:S05]  /*12ef0*/  LOP3.LUT R4, R14, 0x40, RZ, 0x3c, !PT ;  /* 0x000000400e047812 */ /* 0x000fca00078e3cff */
[----:B------:R2:W-:Y:S01]  /*12f00*/  STS.U16 [R4+0xa00], R17 ;  /* 0x000a001104007388 */ /* 0x0005e20000000400 */
[----:B------:R-:W-:Y:S02]  /*12f10*/  PRMT R10, RZ, 0x7610, R10 ;  /* 0x00007610ff0a7816 */ /* 0x000fe4000000000a */
[----:B------:R-:W-:Y:S02]  /*12f20*/  PRMT R9, RZ, 0x7610, R9 ;  /* 0x00007610ff097816 */ /* 0x000fe40000000009 */
[----:B--2---:R-:W-:-:S05]  /*12f30*/  IADD3 R4, P1, R5, R2, RZ ;  /* 0x0000000205047210 */ /* 0x004fca0007f3e0ff */
[----:B----4-:R-:W-:-:S05]  /*12f40*/  IMAD.X R5, R12, 0x1, R0, P1 ;  /* 0x000000010c057824 */ /* 0x010fca00008e0600 */
[----:B------:R3:W2:Y:S02]  /*12f50*/  @!P0 LDG.E.U16 R10, [R4.64] ;  /* 0x00000006040a8981 */ /* 0x0006a4000c1e1500 */
[----:B---3--:R-:W-:-:S05]  /*12f60*/  IADD3 R4, P1, R18, R2, RZ ;  /* 0x0000000212047210 */ /* 0x008fca0007f3e0ff */
[----:B------:R-:W-:-:S05]  /*12f70*/  IMAD.X R5, R15, 0x1, R0, P1 ;  /* 0x000000010f057824 */ /* 0x000fca00008e0600 */
[----:B------:R-:W3:Y:S04]  /*12f80*/  @!P0 LDG.E.U16 R9, [R4.64] ;  /* 0x0000000604098981 */ /* 0x000ee8000c1e1500 */
[----:B------:R-:W0:Y:S04]  /*12f90*/  S2R R14, SR_TID.X ;  /* 0x00000000000e7919 */ /* 0x000e280000002100 */
[----:B------:R0:W-:Y:S04]  /*12fa0*/  STL [R1+0xc34], R11 ;  /* 0x000c340b01007387 */ /* 0x0001e80000100800 */
[----:B------:R-:W4:Y:S01]  /*12fb0*/  LDL R12, [R1+0x498] ;  /* 0x00049800010c7983 */ /* 0x000f220000100800 */
[----:B0-----:R-:W-:-:S03]  /*12fc0*/  LOP3.LUT R11, R14, 0x3f, RZ, 0xc0, !PT ;  /* 0x0000003f0e0b7812 */ /* 0x001fc600078ec0ff */
[----:B------:R-:W4:Y:S02]  /*12fd0*/  LDL R14, [R1+0x5b8] ;  /* 0x0005b800010e7983 */ /* 0x000f240000100800 */
[----:B------:R-:W-:Y:S02]  /*12fe0*/  IMAD.SHL.U32 R11, R11, 0x2, RZ ;  /* 0x000000020b0b7824 */ /* 0x000fe400078e00ff */
[----:B--2---:R0:W-:Y:S04]  /*12ff0*/  STL [R1+0xc38], R10 ;  /* 0x000c380a01007387 */ /* 0x0041e80000100800 */
[----:B------:R-:W2:Y:S04]  /*13000*/  LDL R18, [R1+0x25c] ;  /* 0x00025c0001127983 */ /* 0x000ea80000100800 */
[----:B------:R-:W2:Y:S01]  /*13010*/  LDL R15, [R1+0x46c] ;  /* 0x00046c00010f7983 */ /* 0x000ea20000100800 */
[----:B0-----:R-:W-:-:S03]  /*13020*/  LOP3.LUT R10, R11, 0x40, RZ, 0x3c, !PT ;  /* 0x000000400b0a7812 */ /* 0x001fc600078e3cff */
[----:B------:R-:W2:Y:S04]  /*13030*/  LDL R11, [R1+0x314] ;  /* 0x00031400010b7983 */ /* 0x000ea80000100800 */
[----:B---3--:R0:W-:Y:S04]  /*13040*/  STL [R1+0xc3c], R9 ;  /* 0x000c3c0901007387 */ /* 0x0081e80000100800 */
[----:B0-----:R-:W3:Y:S01]  /*13050*/  LDL R9, [R1+0x328] ;  /* 0x0003280001097983 */ /* 0x001ee20000100800 */
[----:B------:R-:W-:Y:S02]  /*13060*/  PRMT R8, RZ, 0x7610, R8 ;  /* 0x00007610ff087816 */ /* 0x000fe40000000008 */
[----:B------:R-:W-:-:S02]  /*13070*/  PRMT R7, RZ, 0x7610, R7 ;  /* 0x00007610ff077816 */ /* 0x000fc40000000007 */
[-C--:B----4-:R-:W-:Y:S02]  /*13080*/  IADD3 R4, P1, R14, R2.reuse, RZ ;  /* 0x000000020e047210 */ /* 0x090fe40007f3e0ff */
[----:B------:R-:W4:Y:S03]  /*13090*/  LDL R14, [R1+0x458] ;  /* 0x00045800010e7983 */ /* 0x000f260000100800 */
[----:B------:R-:W-:Y:S02]  /*130a0*/  IMAD.X R5, R12, 0x1, R0, P1 ;  /* 0x000000010c057824 */ /* 0x000fe400008e0600 */
[----:B------:R-:W4:Y:S04]  /*130b0*/  LDL R12, [R1+0x598] ;  /* 0x00059800010c7983 */ /* 0x000f280000100800 */
[----:B------:R3:W4:Y:S02]  /*130c0*/  @!P0 LDG.E.U16 R8, [R4.64] ;  /* 0x0000000604088981 */ /* 0x000724000c1e1500 */
[----:B---3--:R-:W-:-:S05]  /*130d0*/  IADD3 R4, P1, R9, R2, RZ ;  /* 0x0000000209047210 */ /* 0x008fca0007f3e0ff */
[----:B--2---:R-:W-:-:S05]  /*130e0*/  IMAD.X R5, R18, 0x1, R0, P1 ;  /* 0x0000000112057824 */ /* 0x004fca00008e0600 */
[----:B------:R0:W2:Y:S01]  /*130f0*/  @!P0 LDG.E.U16 R7, [R4.64] ;  /* 0x0000000604078981 */ /* 0x0000a2000c1e1500 */
[----:B------:R-:W-:Y:S02]  /*13100*/  PRMT R6, RZ, 0x7610, R6 ;  /* 0x00007610ff067816 */ /* 0x000fe40000000006 */
[----:B0-----:R-:W-:-:S05]  /*13110*/  IADD3 R4, P1, R15, R2, RZ ;  /* 0x000000020f047210 */ /* 0x001fca0007f3e0ff */
[----:B------:R-:W-:-:S05]  /*13120*/  IMAD.X R5, R11, 0x1, R0, P1 ;  /* 0x000000010b057824 */ /* 0x000fca00008e0600 */
[----:B------:R0:W3:Y:S04]  /*13130*/  @!P0 LDG.E.U16 R6, [R4.64] ;  /* 0x0000000604068981 */ /* 0x0000e8000c1e1500 */
[----:B----4-:R-:W-:Y:S04]  /*13140*/  STL [R1+0xc40], R8 ;  /* 0x000c400801007387 */ /* 0x010fe80000100800 */
[----:B------:R-:W4:Y:S01]  /*13150*/  LDL R9, [R1+0x2e8] ;  /* 0x0002e80001097983 */ /* 0x000f220000100800 */
[----:B------:R-:W-:Y:S02]  /*13160*/  IADD3 R12, P1, R12, R2, RZ ;  /* 0x000000020c0c7210 */ /* 0x000fe40007f3e0ff */
[----:B0-----:R-:W-:Y:S01]  /*13170*/  PRMT R5, RZ, 0x7610, R5 ;  /* 0x00007610ff057816 */ /* 0x001fe20000000005 */
[----:B------:R-:W-:Y:S04]  /*13180*/  STS.U16 [R10+0xe00], R16 ;  /* 0x000e00100a007388 */ /* 0x000fe80000000400 */
[----:B------:R0:W-:Y:S02]  /*13190*/  STS.U16 [R10+0x1200], R13 ;  /* 0x0012000d0a007388 */ /* 0x0001e40000000400 */
[----:B0-----:R-:W-:-:S05]  /*131a0*/  IMAD.X R13, R14, 0x1, R0, P1 ;  /* 0x000000010e0d7824 */ /* 0x001fca00008e0600 */
[----:B------:R4:W4:Y:S04]  /*131b0*/  @!P0 LDG.E.U16 R5, [R12.64] ;  /* 0x000000060c058981 */ /* 0x000928000c1e1500 */
[----:B--2---:R0:W-:Y:S04]  /*131c0*/  STL [R1+0xc44], R7 ;  /* 0x000c440701007387 */ /* 0x0041e80000100800 */
[----:B------:R-:W2:Y:S01]  /*131d0*/  LDL R11, [R1+0x23c] ;  /* 0x00023c00010b7983 */ /* 0x000ea20000100800 */
[----:B------:R-:W-:-:S03]  /*131e0*/  PRMT R4, RZ, 0x7610, R4 ;  /* 0x00007610ff047816 */ /* 0x000fc60000000004 */
[----:B---3--:R1:W-:Y:S04]  /*131f0*/  STL [R1+0xc48], R6 ;  /* 0x000c480601007387 */ /* 0x0083e80000100800 */
[----:B------:R-:W3:Y:S01]  /*13200*/  LDL R8, [R1+0x584] ;  /* 0x0005840001087983 */ /* 0x000ee20000100800 */
[----:B----4-:R-:W-:-:S03]  /*13210*/  IADD3 R12, P1, R9, R2, RZ ;  /* 0x00000002090c7210 */ /* 0x010fc60007f3e0ff */
[----:B0-----:R-:W4:Y:S04]  /*13220*/  LDL R7, [R1+0x2d8] ;  /* 0x0002d80001077983 */ /* 0x001f280000100800 */
[----:B------:R-:W4:Y:S04]  /*13230*/  LDL.LU R14, [R1+0x2c] ;  /* 0x00002c00010e7983 */ /* 0x000f280000300800 */
[----:B------:R0:W-:Y:S04]  /*13240*/  STL [R1+0xc4c], R5 ;  /* 0x000c4c0501007387 */ /* 0x0001e80000100800 */
[----:B-1----:R-:W4:Y:S04]  /*13250*/  LDL R6, [R1+0x410] ;  /* 0x0004100001067983 */ /* 0x002f280000100800 */
[----:B0-----:R-:W4:Y:S04]  /*13260*/  LDL R5, [R1+0x2d0] ;  /* 0x0002d00001057983 */ /* 0x001f280000100800 */
[----:B------:R-:W4:Y:S04]  /*13270*/  LDL.LU R9, [R1+0x30] ;  /* 0x0000300001097983 */ /* 0x000f280000300800 */
[----:B------:R-:W4:Y:S01]  /*13280*/  LDL.LU R15, [R1+0x38] ;  /* 0x00003800010f7983 */ /* 0x000f220000300800 */
[----:B--2---:R-:W-:-:S05]  /*13290*/  IMAD.X R13, R11, 0x1, R0, P1 ;  /* 0x000000010b0d7824 */ /* 0x004fca00008e0600 */
[----:B------:R3:W2:Y:S02]  /*132a0*/  @!P0 LDG.E.U16 R4, [R12.64] ;  /* 0x000000060c048981 */ /* 0x0006a4000c1e1500 */
[----:B---3--:R-:W-:-:S05]  /*132b0*/  IADD3 R12, P1, R8, R2, RZ ;  /* 0x00000002080c7210 */ /* 0x008fca0007f3e0ff */
[----:B----4-:R-:W-:Y:S01]  /*132c0*/  IMAD.X R13, R7, 0x1, R0, P1 ;  /* 0x00000001070d7824 */ /* 0x010fe200008e0600 */
[----:B------:R-:W-:-:S06]  /*132d0*/  PRMT R3, RZ, 0x7610, R3 ;  /* 0x00007610ff037816 */ /* 0x000fcc0000000003 */
[----:B------:R0:W3:Y:S01]  /*132e0*/  @!P0 LDG.E.U16 R3, [R12.64] ;  /* 0x000000060c038981 */ /* 0x0000e2000c1e1500 */
[----:B------:R-:W-:Y:S02]  /*132f0*/  PRMT R21, RZ, 0x7610, R21 ;  /* 0x00007610ff157816 */ /* 0x000fe40000000015 */
[----:B0-----:R-:W-:-:S05]  /*13300*/  IADD3 R12, P1, R6, R2, RZ ;  /* 0x00000002060c7210 */ /* 0x001fca0007f3e0ff */
[----:B------:R-:W-:-:S05]  /*13310*/  IMAD.X R13, R5, 0x1, R0, P1 ;  /* 0x00000001050d7824 */ /* 0x000fca00008e0600 */
[----:B------:R-:W4:Y:S04]  /*13320*/  @!P0 LDG.E.U16 R21, [R12.64] ;  /* 0x000000060c158981 */ /* 0x000f28000c1e1500 */
[----:B--2---:R0:W-:Y:S04]  /*13330*/  STL [R1+0xc50], R4 ;  /* 0x000c500401007387 */ /* 0x0041e80000100800 */
[----:B------:R-:W2:Y:S04]  /*13340*/  LDL R7, [R1+0x554] ;  /* 0x0005540001077983 */ /* 0x000ea80000100800 */
[----:B0-----:R-:W2:Y:S01]  /*13350*/  LDL R4, [R1+0x3fc] ;  /* 0x0003fc0001047983 */ /* 0x001ea20000100800 */
[----:B------:R-:W-:-:S03]  /*13360*/  PRMT R20, RZ, 0x7610, R20 ;  /* 0x00007610ff147816 */ /* 0x000fc60000000014 */
[----:B------:R-:W2:Y:S04]  /*13370*/  LDL.LU R18, [R1+0x3c] ;  /* 0x00003c0001127983 */ /* 0x000ea80000300800 */
[----:B---3--:R0:W-:Y:S04]  /*13380*/  STL [R1+0xc54], R3 ;  /* 0x000c540301007387 */ /* 0x0081e80000100800 */
[----:B------:R-:W3:Y:S04]  /*13390*/  LDL R8, [R1+0x60c] ;  /* 0x00060c0001087983 */ /* 0x000ee80000100800 */
[----:B------:R-:W3:Y:S04]  /*133a0*/  LDL R6, [R1+0x540] ;  /* 0x0005400001067983 */ /* 0x000ee80000100800 */
[----:B------:R-:W3:Y:S04]  /*133b0*/  LDL R5, [R1+0x3d0] ;  /* 0x0003d00001057983 */ /* 0x000ee80000100800 */
[----:B------:R-:W3:Y:S04]  /*133c0*/  LDL.LU R11, [R1+0x44] ;  /* 0x00004400010b7983 */ /* 0x000ee80000300800 */
[----:B----4-:R-:W-:Y:S04]  /*133d0*/  STL [R1+0xc58], R21 ;  /* 0x000c581501007387 */ /* 0x010fe80000100800 */
[----:B0-----:R-:W4:Y:S01]  /*133e0*/  LDL R3, [R1+0x2b0] ;  /* 0x0002b00001037983 */ /* 0x001f220000100800 */
[----:B--2---:R-:W-:-:S05]  /*133f0*/  IADD3 R12, P1, R7, R2, RZ ;  /* 0x00000002070c7210 */ /* 0x004fca0007f3e0ff */
[----:B------:R-:W-:-:S05]  /*13400*/  IMAD.X R13, R4, 0x1, R0, P1 ;  /* 0x00000001040d7824 */ /* 0x000fca00008e0600 */
[----:B------:R3:W2:Y:S04]  /*13410*/  @!P0 LDG.E.U16 R20, [R12.64] ;  /* 0x000000060c148981 */ /* 0x0006a8000c1e1500 */
[----:B------:R-:W-:Y:S04]  /*13420*/  STS.U16 [R10+0x1600], R22 ;  /* 0x001600160a007388 */ /* 0x000fe80000000400 */
[----:B------:R-:W-:Y:S04]  /*13430*/  STS.U16 [R10+0x1a00], R23 ;  /* 0x001a00170a007388 */ /* 0x000fe80000000400 */
[----:B------:R-:W-:Y:S04]  /*13440*/  STS.U16 [R10+0x1e00], R24 ;  /* 0x001e00180a007388 */ /* 0x000fe80000000400 */
[----:B------:R-:W-:Y:S04]  /*13450*/  STS.U16 [R10+0x2200], R26 ;  /* 0x0022001a0a007388 */ /* 0x000fe80000000400 */
[----:B------:R-:W-:Y:S04]  /*13460*/  STS.U16 [R10+0x2600], R27 ;  /* 0x0026001b0a007388 */ /* 0x000fe80000000400 */
[----:B------:R-:W-:Y:S04]  /*13470*/  STS.U16 [R10+0x2a00], R29 ;  /* 0x002a001d0a007388 */ /* 0x000fe80000000400 */
[----:B------:R0:W-:Y:S04]  /*13480*/  STS.U16 [R10+0x2e00], R14 ;  /* 0x002e000e0a007388 */ /* 0x0001e80000000400 */
[----:B0-----:R-:W2:Y:S01]  /*13490*/  LDL.LU R14, [R1+0x60] ;  /* 0x00006000010e7983 */ /* 0x001ea20000300800 */
[----:B---3--:R-:W-:-:S02]  /*134a0*/  IADD3 R12, P1, R8, R2, RZ ;  /* 0x00000002080c7210 */ /* 0x008fc40007f3e0ff */
[----:B------:R-:W-:-:S03]  /*134b0*/  PRMT R28, RZ, 0x7610, R28 ;  /* 0x00007610ff1c7816 */ /* 0x000fc6000000001c */
[----:B------:R-:W-:Y:S01]  /*134c0*/  IMAD.X R13, R6, 0x1, R0, P1 ;  /* 0x00000001060d7824 */ /* 0x000fe200008e0600 */
[----:B------:R-:W-:Y:S04]  /*134d0*/  STS.U16 [R10+0x3200], R9 ;  /* 0x003200090a007388 */ /* 0x000fe80000000400 */
[----:B------:R0:W3:Y:S04]  /*134e0*/  @!P0 LDG.E.U16 R28, [R12.64] ;  /* 0x000000060c1c8981 */ /* 0x0000e8000c1e1500 */
[----:B------:R1:W-:Y:S01]  /*134f0*/  STS.U16 [R10+0x3600], R15 ;  /* 0x0036000f0a007388 */ /* 0x0003e20000000400 */
[----:B0-----:R-:W-:-:S05]  /*13500*/  IADD3 R12, P1, R5, R2, RZ ;  /* 0x00000002050c7210 */ /* 0x001fca0007f3e0ff */
[----:B----4-:R-:W-:Y:S01]  /*13510*/  IMAD.X R13, R3, 0x1, R0, P1 ;  /* 0x00000001030d7824 */ /* 0x010fe200008e0600 */
[----:B--2---:R-:W-:Y:S04]  /*13520*/  STL [R1+0xc5c], R20 ;  /* 0x000c5c1401007387 */ /* 0x004fe80000100800 */
[----:B------:R-:W2:Y:S04]  /*13530*/  LDL R7, [R1+0x514] ;  /* 0x0005140001077983 */ /* 0x000ea80000100800 */
[----:B------:R-:W4:Y:S04]  /*13540*/  LDL R4, [R1+0x3bc] ;  /* 0x0003bc0001047983 */ /* 0x000f280000100800 */
[----:B------:R-:W3:Y:S04]  /*13550*/  LDL R6, [R1+0x5ec] ;  /* 0x0005ec0001067983 */ /* 0x000ee80000100800 */
[----:B-1----:R-:W3:Y:S04]  /*13560*/  LDL.LU R15, [R1+0x5c] ;  /* 0x00005c00010f7983 */ /* 0x002ee80000300800 */
[----:B------:R-:W3:Y:S01]  /*13570*/  LDL R3, [R1+0x500] ;  /* 0x0005000001037983 */ /* 0x000ee20000100800 */
[----:B------:R-:W-:-:S03]  /*13580*/  PRMT R26, RZ, 0x7610, R26 ;  /* 0x00007610ff1a7816 */ /* 0x000fc6000000001a */
[----:B------:R-:W3:Y:S04]  /*13590*/  LDL.LU R5, [R1+0x58] ;  /* 0x0000580001057983 */ /* 0x000ee80000300800 */
[----:B------:R2:W3:Y:S04]  /*135a0*/  @!P0 LDG.E.U16 R26, [R12.64] ;  /* 0x000000060c1a8981 */ /* 0x0004e8000c1e1500 */
[----:B------:R-:W3:Y:S01]  /*135b0*/  LDL R9, [R1+0x390] ;  /* 0x0003900001097983 */ /* 0x000ee20000100800 */
[----:B------:R-:W-:-:S03]  /*135c0*/  PRMT R24, RZ, 0x7610, R24 ;  /* 0x00007610ff187816 */ /* 0x000fc60000000018 */
[----:B------:R-:W-:Y:S04]  /*135d0*/  STS.U16 [R10+0x3a00], R18 ;  /* 0x003a00120a007388 */ /* 0x000fe80000000400 */
[----:B------:R0:W-:Y:S01]  /*135e0*/  STS.U16 [R10+0x3e00], R11 ;  /* 0x003e000b0a007388 */ /* 0x0001e20000000400 */
[----:B--2---:R-:W-:-:S05]  /*135f0*/  IADD3 R12, P1, R7, R2, RZ ;  /* 0x00000002070c7210 */ /* 0x004fca0007f3e0ff */
[----:B----4-:R-:W-:Y:S02]  /*13600*/  IMAD.X R13, R4, 0x1, R0, P1 ;  /* 0x00000001040d7824 */ /* 0x010fe400008e0600 */
[----:B------:R-:W2:Y:S04]  /*13610*/  LDL R4, [R1+0x290] ;  /* 0x0002900001047983 */ /* 0x000ea80000100800 */
[----:B------:R-:W4:Y:S04]  /*13620*/  LDL.LU R21, [R1+0x54] ;  /* 0x0000540001157983 */ /* 0x000f280000300800 */
[----:B------:R-:W4:Y:S04]  /*13630*/  LDL R8, [R1+0x4d4] ;  /* 0x0004d40001087983 */ /* 0x000f280000100800 */
[----:B------:R-:W4:Y:S04]  /*13640*/  LDL R7, [R1+0x37c] ;  /* 0x00037c0001077983 */ /* 0x000f280000100800 */
[----:B------:R3:W4:Y:S04]  /*13650*/  @!P0 LDG.E.U16 R24, [R12.64] ;  /* 0x000000060c188981 */ /* 0x000728000c1e1500 */
[----:B0-----:R-:W4:Y:S04]  /*13660*/  LDL.LU R10, [R1+0x50] ;  /* 0x00005000010a7983 */ /* 0x001f280000300800 */
[----:B------:R-:W4:Y:S01]  /*13670*/  LDL.LU R11, [R1+0x4c] ;  /* 0x00004c00010b7983 */ /* 0x000f220000300800 */
[----:B---3--:R-:W-:-:S05]  /*13680*/  IADD3 R12, P1, R6, R2, RZ ;  /* 0x00000002060c7210 */ /* 0x008fca0007f3e0ff */
[----:B------:R-:W-:Y:S02]  /*13690*/  IMAD.X R13, R3, 0x1, R0, P1 ;  /* 0x00000001030d7824 */ /* 0x000fe400008e0600 */
[----:B------:R-:W3:Y:S04]  /*136a0*/  LDL R3, [R1+0x5cc] ;  /* 0x0005cc0001037983 */ /* 0x000ee80000100800 */
[----:B------:R-:W0:Y:S01]  /*136b0*/  S2R R18, SR_TID.X ;  /* 0x0000000000127919 */ /* 0x000e220000002100 */
[----:B------:R-:W-:-:S06]  /*136c0*/  PRMT R22, RZ, 0x7610, R22 ;  /* 0x00007610ff167816 */ /* 0x000fcc0000000016 */
[----:B------:R1:W3:Y:S01]  /*136d0*/  @!P0 LDG.E.U16 R22, [R12.64] ;  /* 0x000000060c168981 */ /* 0x0002e2000c1e1500 */
[----:B0-----:R-:W-:-:S05]  /*136e0*/  LOP3.LUT R18, R18, 0x3f, RZ, 0xc0, !PT ;  /* 0x0000003f12127812 */ /* 0x001fca00078ec0ff */
[----:B------:R-:W-:-:S05]  /*136f0*/  IMAD.SHL.U32 R18, R18, 0x2, RZ ;  /* 0x0000000212127824 */ /* 0x000fca00078e00ff */
[----:B------:R-:W-:Y:S02]  /*13700*/  LOP3.LUT R6, R18, 0x50, RZ, 0x3c, !PT ;  /* 0x0000005012067812 */ /* 0x000fe400078e3cff */
[----:B------:R-:W3:Y:S04]  /*13710*/  LDL.LU R18, [R1+0x70] ;  /* 0x0000700001127983 */ /* 0x000ee80000300800 */
[----:B------:R-:W3:Y:S01]  /*13720*/  LDL R20, [R1+0x4c0] ;  /* 0x0004c00001147983 */ /* 0x000ee20000100800 */
[----:B-1----:R-:W-:-:S03]  /*13730*/  IADD3 R12, P1, R9, R2, RZ ;  /* 0x00000002090c7210 */ /* 0x002fc60007f3e0ff */
[----:B------:R-:W3:Y:S01]  /*13740*/  LDL R9, [R1+0x350] ;  /* 0x0003500001097983 */ /* 0x000ee20000100800 */
[----:B------:R-:W-:-:S03]  /*13750*/  PRMT R16, RZ, 0x7610, R16 ;  /* 0x00007610ff107816 */ /* 0x000fc60000000010 */
[----:B------:R-:W-:Y:S04]  /*13760*/  STS.U16 [R6+0x280], R14 ;  /* 0x0002800e06007388 */ /* 0x000fe80000000400 */
[----:B------:R-:W-:Y:S04]  /*13770*/  STS.U16 [R6+0x680], R15 ;  /* 0x0006800f06007388 */ /* 0x000fe80000000400 */
[----:B------:R0:W-:Y:S04]  /*13780*/  STS.U16 [R6+0xa80], R5 ;  /* 0x000a800506007388 */ /* 0x0001e80000000400 */
[----:B0-----:R-:W3:Y:S01]  /*13790*/  LDL R5, [R1+0x5ac] ;  /* 0x0005ac0001057983 */ /* 0x001ee20000100800 */
[----:B--2---:R-:W-:-:S03]  /*137a0*/  IMAD.X R13, R4, 0x1, R0, P1 ;  /* 0x00000001040d7824 */ /* 0x004fc600008e0600 */
[----:B------:R-:W2:Y:S04]  /*137b0*/  LDL R4, [R1+0x270] ;  /* 0x0002700001047983 */ /* 0x000ea80000100800 */
[----:B------:R0:W2:Y:S01]  /*137c0*/  @!P0 LDG.E.U16 R16, [R12.64] ;  /* 0x000000060c108981 */ /* 0x0000a2000c1e1500 */
[----:B----4-:R-:W-:-:S03]  /*137d0*/  IADD3 R14, P1, R8, R2, RZ ;  /* 0x00000002080e7210 */ /* 0x010fc60007f3e0ff */
[----:B------:R-:W4:Y:S02]  /*137e0*/  LDL R8, [R1+0x494] ;  /* 0x0004940001087983 */ /* 0x000f240000100800 */
[----:B------:R-:W-:Y:S02]  /*137f0*/  IMAD.X R15, R7, 0x1, R0, P1 ;  /* 0x00000001070f7824 */ /* 0x000fe400008e0600 */
[----:B------:R-:W4:Y:S01]  /*13800*/  LDL R7, [R1+0x33c] ;  /* 0x00033c0001077983 */ /* 0x000f220000100800 */
[----:B0-----:R-:W-:-:S06]  /*13810*/  PRMT R12, RZ, 0x7610, R12 ;  /* 0x00007610ff0c7816 */ /* 0x001fcc000000000c */
[----:B------:R3:W4:Y:S02]  /*13820*/  @!P0 LDG.E.U16 R12, [R14.64] ;  /* 0x000000060e0c8981 */ /* 0x000724000c1e1500 */
[----:B---3--:R-:W-:Y:S02]  /*13830*/  IADD3 R14, P1, R3, R2, RZ ;  /* 0x00000002030e7210 */ /* 0x008fe40007f3e0ff */
[----:B------:R-:W3:Y:S01]  /*13840*/  LDL R3, [R1+0x480] ;  /* 0x0004800001037983 */ /* 0x000ee20000100800 */
[----:B------:R-:W-:Y:S02]  /*13850*/  PRMT R13, RZ, 0x7610, R13 ;  /* 0x00007610ff0d7816 */ /* 0x000fe4000000000d */
[----:B------:R-:W-:Y:S02]  /*13860*/  PRMT R17, RZ, 0x7610, R17 ;  /* 0x00007610ff117816 */ /* 0x000fe40000000011 */
[----:B------:R-:W-:Y:S02]  /*13870*/  PRMT R19, RZ, 0x7610, R19 ;  /* 0x00007610ff137816 */ /* 0x000fe40000000013 */
[----:B------:R-:W-:Y:S01]  /*13880*/  PRMT R23, RZ, 0x7610, R23 ;  /* 0x00007610ff177816 */ /* 0x000fe20000000017 */
[----:B------:R-:W-:-:S05]  /*13890*/  IMAD.X R15, R20, 0x1, R0, P1 ;  /* 0x00000001140f7824 */ /* 0x000fca00008e0600 */
[----:B------:R0:W3:Y:S02]  /*138a0*/  @!P0 LDG.E.U16 R13, [R14.64] ;  /* 0x000000060e0d8981 */ /* 0x0000e4000c1e1500 */
[-C--:B0-----:R-:W-:Y:S02]  /*138b0*/  IADD3 R14, P1, R9, R2.reuse, RZ ;  /* 0x00000002090e7210 */ /* 0x081fe40007f3e0ff */
[----:B------:R0:W-:Y:S03]  /*138c0*/  STS.U16 [R6+0xe80], R21 ;  /* 0x000e801506007388 */ /* 0x0001e60000000400 */
[----:B--2---:R-:W-:Y:S02]  /*138d0*/  IMAD.X R15, R4, 0x1, R0, P1 ;  /* 0x00000001040f7824 */ /* 0x004fe400008e0600 */
[----:B------:R-:W2:Y:S04]  /*138e0*/  LDL R4, [R1+0x310] ;  /* 0x0003100001047983 */ /* 0x000ea80000100800 */
[----:B------:R4:W2:Y:S04]  /*138f0*/  @!P0 LDG.E.U16 R17, [R14.64] ;  /* 0x000000060e118981 */ /* 0x0008a8000c1e1500 */
[----:B------:R-:W2:Y:S04]  /*13900*/  LDL.LU R20, [R1+0x64] ;  /* 0x0000640001147983 */ /* 0x000ea80000300800 */
[----:B0-----:R-:W2:Y:S01]  /*13910*/  LDL.LU R21, [R1+0x48] ;  /* 0x0000480001157983 */ /* 0x001ea20000300800 */
[----:B----4-:R-:W-:-:S05]  /*13920*/  IADD3 R14, P1, R8, R2, RZ ;  /* 0x00000002080e7210 */ /* 0x010fca0007f3e0ff */
[----:B------:R-:W-:-:S05]  /*13930*/  IMAD.X R15, R7, 0x1, R0, P1 ;  /* 0x00000001070f7824 */ /* 0x000fca00008e0600 */
[----:B------:R0:W4:Y:S02]  /*13940*/  @!P0 LDG.E.U16 R19, [R14.64] ;  /* 0x000000060e138981 */ /* 0x000124000c1e1500 */
[----:B0-----:R-:W-:-:S05]  /*13950*/  IADD3 R14, P1, R5, R2, RZ ;  /* 0x00000002050e7210 */ /* 0x001fca0007f3e0ff */
[----:B---3--:R-:W-:Y:S02]  /*13960*/  IMAD.X R15, R3, 0x1, R0, P1 ;  /* 0x00000001030f7824 */ /* 0x008fe400008e0600 */
[----:B------:R-:W3:Y:S04]  /*13970*/  LDL.LU R3, [R1+0x40] ;  /* 0x0000400001037983 */ /* 0x000ee80000300800 */
[----:B------:R0:W3:Y:S04]  /*13980*/  @!P0 LDG.E.U16 R23, [R14.64] ;  /* 0x000000060e178981 */ /* 0x0000e8000c1e1500 */
[----:B0-----:R-:W3:Y:S01]  /*13990*/  LDL R15, [R1+0x250] ;  /* 0x00025000010f7983 */ /* 0x001ee20000100800 */
[----:B------:R-:W-:-:S03]  /*139a0*/  PRMT R25, RZ, 0x7610, R25 ;  /* 0x00007610ff197816 */ /* 0x000fc60000000019 */
[----:B------:R0:W-:Y:S04]  /*139b0*/  STS.U16 [R6+0x1280], R10 ;  /* 0x0012800a06007388 */ /* 0x0001e80000000400 */
[----:B------:R1:W-:Y:S04]  /*139c0*/  STS.U16 [R6+0x1680], R11 ;  /* 0x0016800b06007388 */ /* 0x0003e80000000400 */
[----:B------:R0:W-:Y:S01]  /*139d0*/  STS.U16 [R6+0x1a80], R18 ;  /* 0x001a801206007388 */ /* 0x0001e20000000400 */
[----:B--2---:R-:W-:-:S03]  /*139e0*/  IADD3 R14, P1, R4, R2, RZ ;  /* 0x00000002040e7210 */ /* 0x004fc60007f3e0ff */
[----:B------:R-:W2:Y:S04]  /*139f0*/  LDL.LU R4, [R1+0x28] ;  /* 0x0000280001047983 */ /* 0x000ea80000300800 */
[----:B------:R-:W2:Y:S04]  /*13a00*/  LDL.LU R5, [R1+0x24] ;  /* 0x0000240001057983 */ /* 0x000ea80000300800 */
[----:B------:R-:W2:Y:S04]  /*13a10*/  LDL.LU R7, [R1+0x20] ;  /* 0x0000200001077983 */ /* 0x000ea80000300800 */
[----:B------:R-:W2:Y:S04]  /*13a20*/  LDL.LU R8, [R1+0x1c] ;  /* 0x00001c0001087983 */ /* 0x000ea80000300800 */
[----:B------:R-:W2:Y:S04]  /*13a30*/  LDL.LU R9, [R1+0x18] ;  /* 0x0000180001097983 */ /* 0x000ea80000300800 */
[----:B0-----:R-:W2:Y:S04]  /*13a40*/  LDL.LU R10, [R1+0x14] ;  /* 0x00001400010a7983 */ /* 0x001ea80000300800 */
[----:B-1----:R-:W2:Y:S04]  /*13a50*/  LDL.LU R11, [R1+0x10] ;  /* 0x00001000010b7983 */ /* 0x002ea80000300800 */
[----:B------:R-:W2:Y:S01]  /*13a60*/  LDL.LU R18, [R1+0xc] ;  /* 0x00000c0001127983 */ /* 0x000ea20000300800 */
[----:B---3--:R-:W-:-:S05]  /*13a70*/  IMAD.X R15, R15, 0x1, R0, P1 ;  /* 0x000000010f0f7824 */ /* 0x008fca00008e0600 */
[----:B------:R0:W3:Y:S04]  /*13a80*/  @!P0 LDG.E.U16 R25, [R14.64] ;  /* 0x000000060e198981 */ /* 0x0000e8000c1e1500 */
[----:B0-----:R-:W2:Y:S04]  /*13a90*/  LDL.LU R14, [R1+0x6c] ;  /* 0x00006c00010e7983 */ /* 0x001ea80000300800 */
[----:B------:R-:W3:Y:S04]  /*13aa0*/  LDL R15, [R1+0x454] ;  /* 0x00045400010f7983 */ /* 0x000ee80000100800 */
[----:B--2---:R3:W-:Y:S02]  /*13ab0*/  STS.U16 [R6+0x1e80], R14 ;  /* 0x001e800e06007388 */ /* 0x0047e40000000400 */
[----:B---3--:R-:W-:-:S02]  /*13ac0*/  IADD3 R14, P1, R15, R2, RZ ;  /* 0x000000020f0e7210 */ /* 0x008fc40007f3e0ff */
        /* <DEDUP_REMOVED lines=8> */
[----:B------:R-:W2:Y:S04]  /*13b50*/  LDL R15, [R1+0x440] ;  /* 0x00044000010f7983 */ /* 0x000ea80000100800 */
[----:B------:R0:W-:Y:S04]  /*13b60*/  STL [R1+0x7b8], R2 ;  /* 0x0007b80201007387 */ /* 0x0001e80000100800 */
[----:B0-----:R-:W3:Y:S04]  /*13b70*/  LDL.LU R2, [R1+0x74] ;  /* 0x0000740001027983 */ /* 0x001ee80000300800 */
[----:B------:R0:W-:Y:S01]  /*13b80*/  STL [R1+0x7bc], R0 ;  /* 0x0007bc0001007387 */ /* 0x0001e20000100800 */
[----:B------:R-:W-:Y:S01]  /*13b90*/  PRMT R29, RZ, 0x7610, R29 ;  /* 0x00007610ff1d7816 */ /* 0x000fe2000000001d */
[----:B--2---:R-:W-:-:S02]  /*13ba0*/  IMAD.X R15, R15, 0x1, R0, P1 ;  /* 0x000000010f0f7824 */ /* 0x004fc400008e0600 */
[----:B0-----:R-:W2:Y:S04]  /*13bb0*/  LDL.LU R0, [R1+0x34] ;  /* 0x0000340001007983 */ /* 0x001ea80000300800 */
[----:B------:R0:W3:Y:S04]  /*13bc0*/  @!P0 LDG.E.U16 R29, [R14.64] ;  /* 0x000000060e1d8981 */ /* 0x0000e8000c1e1500 */
[----:B0-----:R-:W0:Y:S04]  /*13bd0*/  S2R R15, SR_TID.X ;  /* 0x00000000000f7919 */ /* 0x001e280000002100 */
[----:B------:R1:W-:Y:S04]  /*13be0*/  STS.U16 [R6+0x2680], R20 ;  /* 0x0026801406007388 */ /* 0x0003e80000000400 */
[----:B------:R0:W-:Y:S04]  /*13bf0*/  STS.U16 [R6+0x2a80], R21 ;  /* 0x002a801506007388 */ /* 0x0001e80000000400 */
[----:B------:R-:W3:Y:S04]  /*13c00*/  LDL.LU R14, [R1+0x8] ;  /* 0x00000800010e7983 */ /* 0x000ee80000300800 */
[----:B------:R4:W-:Y:S04]  /*13c10*/  STS.U16 [R6+0x2e80], R3 ;  /* 0x002e800306007388 */ /* 0x0009e80000000400 */
[----:B-1----:R-:W3:Y:S01]  /*13c20*/  LDL.LU R20, [R1+0xc5c] ;  /* 0x000c5c0001147983 */ /* 0x002ee20000300800 */
[----:B0-----:R-:W-:-:S03]  /*13c30*/  LOP3.LUT R15, R15, 0x3f, RZ, 0xc0, !PT ;  /* 0x0000003f0f0f7812 */ /* 0x001fc600078ec0ff */
[----:B------:R-:W3:Y:S02]  /*13c40*/  LDL.LU R21, [R1+0xc58] ;  /* 0x000c580001157983 */ /* 0x000ee40000300800 */
[----:B------:R-:W-:Y:S02]  /*13c50*/  IMAD.SHL.U32 R15, R15, 0x2, RZ ;  /* 0x000000020f0f7824 */ /* 0x000fe400078e00ff */
[----:B----4-:R-:W4:Y:S04]  /*13c60*/  LDL.LU R3, [R1+0xc54] ;  /* 0x000c540001037983 */ /* 0x010f280000300800 */
[----:B--2---:R0:W-:Y:S04]  /*13c70*/  STS.U16 [R6+0x3280], R0 ;  /* 0x0032800006007388 */ /* 0x0041e80000000400 */
[----:B------:R1:W-:Y:S04]  /*13c80*/  STS.U16 [R6+0x3680], R4 ;  /* 0x0036800406007388 */ /* 0x0003e80000000400 */
[----:B------:R2:W-:Y:S01]  /*13c90*/  STS.U16 [R6+0x3a80], R5 ;  /* 0x003a800506007388 */ /* 0x0005e20000000400 */
[----:B0-----:R-:W-:-:S03]  /*13ca0*/  LOP3.LUT R0, R15, 0x60, RZ, 0x3c, !PT ;  /* 0x000000600f007812 */ /* 0x001fc600078e3cff */
[----:B------:R0:W-:Y:S04]  /*13cb0*/  STS.U16 [R6+0x3e80], R7 ;  /* 0x003e800706007388 */ /* 0x0001e80000000400 */
[----:B-1----:R-:W4:Y:S04]  /*13cc0*/  LDL.LU R4, [R1+0xc50] ;  /* 0x000c500001047983 */ /* 0x002f280000300800 */
[----:B--2---:R-:W2:Y:S04]  /*13cd0*/  LDL.LU R5, [R1+0xc4c] ;  /* 0x000c4c0001057983 */ /* 0x004ea80000300800 */
[----:B0-----:R-:W2:Y:S04]  /*13ce0*/  LDL.LU R6, [R1+0xc48] ;  /* 0x000c480001067983 */ /* 0x001ea80000300800 */
[----:B------:R-:W2:Y:S04]  /*13cf0*/  LDL.LU R7, [R1+0xc44] ;  /* 0x000c440001077983 */ /* 0x000ea80000300800 */
[----:B------:R0:W-:Y:S04]  /*13d00*/  STS.U16 [R0+0x300], R8 ;  /* 0x0003000800007388 */ /* 0x0001e80000000400 */
[----:B------:R1:W-:Y:S04]  /*13d10*/  STS.U16 [R0+0x700], R9 ;  /* 0x0007000900007388 */ /* 0x0003e80000000400 */
[----:B------:R3:W-:Y:S04]  /*13d20*/  STS.U16 [R0+0xb00], R10 ;  /* 0x000b000a00007388 */ /* 0x0007e80000000400 */
[----:B0-----:R-:W2:Y:S04]  /*13d30*/  LDL.LU R8, [R1+0xc40] ;  /* 0x000c400001087983 */ /* 0x001ea80000300800 */
[----:B-1----:R-:W2:Y:S04]  /*13d40*/  LDL.LU R9, [R1+0xc3c] ;  /* 0x000c3c0001097983 */ /* 0x002ea80000300800 */
[----:B---3--:R-:W3:Y:S04]  /*13d50*/  LDL.LU R10, [R1+0xc38] ;  /* 0x000c3800010a7983 */ /* 0x008ee80000300800 */
[----:B------:R0:W-:Y:S04]  /*13d60*/  STS.U16 [R0+0xf00], R11 ;  /* 0x000f000b00007388 */ /* 0x0001e80000000400 */
[----:B------:R1:W-:Y:S04]  /*13d70*/  STS.U16 [R0+0x1300], R18 ;  /* 0x0013001200007388 */ /* 0x0003e80000000400 */
[----:B0-----:R-:W2:Y:S04]  /*13d80*/  LDL.LU R11, [R1+0xc34] ;  /* 0x000c3400010b7983 */ /* 0x001ea80000300800 */
[----:B-1----:R-:W2:Y:S04]  /*13d90*/  LDL.LU R18, [R1+0xc30] ;  /* 0x000c300001127983 */ /* 0x002ea80000300800 */
[----:B------:R0:W-:Y:S02]  /*13da0*/  STS.U16 [R0+0x1700], R14 ;  /* 0x0017000e00007388 */ /* 0x0001e40000000400 */
[----:B0-----:R-:W-:-:S02]  /*13db0*/  LOP3.LUT R14, R15, 0x70, RZ, 0x3c, !PT ;  /* 0x000000700f0e7812 */ /* 0x001fc400078e3cff */
[----:B--2---:R-:W-:Y:S04]  /*13dc0*/  STS.U16 [R0+0x1b00], R18 ;  /* 0x001b001200007388 */ /* 0x004fe80000000400 */
[----:B------:R-:W-:Y:S04]  /*13dd0*/  STS.U16 [R0+0x1f00], R11 ;  /* 0x001f000b00007388 */ /* 0x000fe80000000400 */
[----:B---3--:R-:W-:Y:S04]  /*13de0*/  STS.U16 [R0+0x2300], R10 ;  /* 0x0023000a00007388 */ /* 0x008fe80000000400 */
[----:B------:R-:W-:Y:S04]  /*13df0*/  STS.U16 [R0+0x2700], R9 ;  /* 0x0027000900007388 */ /* 0x000fe80000000400 */
[----:B------:R-:W-:Y:S04]  /*13e00*/  STS.U16 [R0+0x2b00], R8 ;  /* 0x002b000800007388 */ /* 0x000fe80000000400 */
[----:B------:R-:W-:Y:S04]  /*13e10*/  STS.U16 [R0+0x2f00], R7 ;  /* 0x002f000700007388 */ /* 0x000fe80000000400 */
[----:B------:R-:W-:Y:S04]  /*13e20*/  STS.U16 [R0+0x3300], R6 ;  /* 0x0033000600007388 */ /* 0x000fe80000000400 */
[----:B------:R-:W-:Y:S04]  /*13e30*/  STS.U16 [R0+0x3700], R5 ;  /* 0x0037000500007388 */ /* 0x000fe80000000400 */
[----:B----4-:R-:W-:Y:S04]  /*13e40*/  STS.U16 [R0+0x3b00], R4 ;  /* 0x003b000400007388 */ /* 0x010fe80000000400 */
[----:B------:R0:W-:Y:S04]  /*13e50*/  STS.U16 [R0+0x3f00], R3 ;  /* 0x003f000300007388 */ /* 0x0001e80000000400 */
[----:B------:R-:W-:Y:S04]  /*13e60*/  STS.U16 [R14+0x3f80], R2 ;  /* 0x003f80020e007388 */ /* 0x000fe80000000400 */
[----:B------:R-:W-:Y:S04]  /*13e70*/  STS.U16 [R14+0x380], R21 ;  /* 0x000380150e007388 */ /* 0x000fe80000000400 */
[----:B------:R-:W-:Y:S04]  /*13e80*/  STS.U16 [R14+0x780], R20 ;  /* 0x000780140e007388 */ /* 0x000fe80000000400 */
[----:B------:R-:W-:Y:S04]  /*13e90*/  STS.U16 [R14+0xb80], R28 ;  /* 0x000b801c0e007388 */ /* 0x000fe80000000400 */
[----:B------:R-:W-:Y:S04]  /*13ea0*/  STS.U16 [R14+0xf80], R26 ;  /* 0x000f801a0e007388 */ /* 0x000fe80000000400 */
[----:B------:R-:W-:Y:S04]  /*13eb0*/  STS.U16 [R14+0x1380], R24 ;  /* 0x001380180e007388 */ /* 0x000fe80000000400 */
[----:B------:R-:W-:Y:S04]  /*13ec0*/  STS.U16 [R14+0x1780], R22 ;  /* 0x001780160e007388 */ /* 0x000fe80000000400 */
[----:B------:R-:W-:Y:S04]  /*13ed0*/  STS.U16 [R14+0x1b80], R16 ;  /* 0x001b80100e007388 */ /* 0x000fe80000000400 */
[----:B------:R1:W-:Y:S04]  /*13ee0*/  STS.U16 [R14+0x1f80], R12 ;  /* 0x001f800c0e007388 */ /* 0x0003e80000000400 */
[----:B0-----:R-:W2:Y:S04]  /*13ef0*/  LDL R0, [R1+0x224] ;  /* 0x0002240001007983 */ /* 0x001ea80000100800 */
[----:B-1----:R-:W2:Y:S04]  /*13f00*/  LDL R12, [R1+0x228] ;  /* 0x00022800010c7983 */ /* 0x002ea80000100800 */
[----:B------:R-:W0:Y:S04]  /*13f10*/  S2R R2, SR_TID.X ;  /* 0x0000000000027919 */ /* 0x000e280000002100 */
[----:B------:R-:W-:Y:S04]  /*13f20*/  STS.U16 [R14+0x2380], R13 ;  /* 0x0023800d0e007388 */ /* 0x000fe80000000400 */
[----:B------:R-:W-:Y:S04]  /*13f30*/  STS.U16 [R14+0x2780], R17 ;  /* 0x002780110e007388 */ /* 0x000fe80000000400 */
[----:B------:R-:W-:Y:S04]  /*13f40*/  STS.U16 [R14+0x2b80], R19 ;  /* 0x002b80130e007388 */ /* 0x000fe80000000400 */
[----:B------:R-:W-:Y:S04]  /*13f50*/  STS.U16 [R14+0x2f80], R23 ;  /* 0x002f80170e007388 */ /* 0x000fe80000000400 */
[----:B------:R-:W-:Y:S04]  /*13f60*/  STS.U16 [R14+0x3380], R25 ;  /* 0x003380190e007388 */ /* 0x000fe80000000400 */
[----:B------:R-:W-:Y:S04]  /*13f70*/  STS.U16 [R14+0x3780], R27 ;  /* 0x0037801b0e007388 */ /* 0x000fe80000000400 */
[----:B------:R-:W-:Y:S04]  /*13f80*/  STS.U16 [R14+0x3b80], R29 ;  /* 0x003b801d0e007388 */ /* 0x000fe80000000400 */
[----:B------:R-:W-:Y:S01]  /*13f90*/  BAR.SYNC.DEFER_BLOCKING 0x0 ;  /* 0x0000000000007b1d */ /* 0x000fe20000010000 */
[----:B0-----:R-:W-:-:S02]  /*13fa0*/  LOP3.LUT R20, R2, 0x7, RZ, 0xc0, !PT ;  /* 0x0000000702147812 */ /* 0x001fc400078ec0ff */
[C---:B------:R-:W-:Y:S01]  /*13fb0*/  LOP3.LUT R21, R2.reuse, 0x20, RZ, 0xc0, !PT ;  /* 0x0000002002157812 */ /* 0x040fe200078ec0ff */
[----:B------:R-:W-:Y:S02]  /*13fc0*/  IMAD.SHL.U32 R2, R2, 0x2, RZ ;  /* 0x0000000202027824 */ /* 0x000fe400078e00ff */
[----:B------:R-:W-:Y:S02]  /*13fd0*/  IMAD R20, R20, 0x90, RZ ;  /* 0x0000009014147824 */ /* 0x000fe400078e02ff */
[----:B------:R-:W-:-:S03]  /*13fe0*/  IMAD.SHL.U32 R21, R21, 0x20, RZ ;  /* 0x0000002015157824 */ /* 0x000fc600078e00ff */
[----:B------:R-:W-:-:S04]  /*13ff0*/  LOP3.LUT R4, R20, 0x30, R2, 0x78, !PT ;  /* 0x0000003014047812 */ /* 0x000fc800078e7802 */
[----:B------:R-:W-:-:S05]  /*14000*/  LOP3.LUT R4, R4, R21, RZ, 0xfc, !PT ;  /* 0x0000001504047212 */ /* 0x000fca00078efcff */
[----:B------:R-:W0:Y:S04]  /*14010*/  LDSM.16.M88.4 R24, [R4] ;  /* 0x000000000418783b */ /* 0x000e280000000200 */
[----:B------:R-:W1:Y:S04]  /*14020*/  LDSM.16.M88.4 R20, [R4+0x800] ;  /* 0x000800000414783b */ /* 0x000e680000000200 */
[----:B------:R-:W4:Y:S04]  /*14030*/  LDSM.16.M88.4 R16, [R4+0x1000] ;  /* 0x001000000410783b */ /* 0x000f280000000200 */
[----:B0-----:R-:W-:Y:S04]  /*14040*/  STL.64 [R1+0x50], R24 ;  /* 0x0000501801007387 */ /* 0x001fe80000100a00 */
[----:B------:R-:W-:Y:S04]  /*14050*/  STL.64 [R1+0x58], R26 ;  /* 0x0000581a01007387 */ /* 0x000fe80000100a00 */
[----:B-1----:R-:W-:Y:S01]  /*14060*/  STL.64 [R1+0x40], R20 ;  /* 0x0000401401007387 */ /* 0x002fe20000100a00 */
[----:B----4-:R-:W-:-:S02]  /*14070*/  IMAD.MOV.U32 R3, RZ, RZ, R16 ;  /* 0x000000ffff037224 */ /* 0x010fc400078e0010 */
[----:B------:R-:W-:Y:S01]  /*14080*/  IMAD.MOV.U32 R2, RZ, RZ, R17 ;  /* 0x000000ffff027224 */ /* 0x000fe200078e0011 */
[----:B------:R-:W-:Y:S04]  /*14090*/  STL.64 [R1+0x48], R22 ;  /* 0x0000481601007387 */ /* 0x000fe80000100a00 */
[----:B------:R-:W-:Y:S04]  /*140a0*/  STL.64 [R1+0x38], R18 ;  /* 0x0000381201007387 */ /* 0x000fe80000100a00 */
[----:B------:R-:W0:Y:S04]  /*140b0*/  LDSM.16.M88.4 R20, [R4+0x2000] ;  /* 0x002000000414783b */ /* 0x000e280000000200 */
[----:B------:R-:W1:Y:S04]  /*140c0*/  LDSM.16.M88.4 R16, [R4+0x1800] ;  /* 0x001800000410783b */ /* 0x000e680000000200 */
[----:B------:R-:W4:Y:S04]  /*140d0*/  LDSM.16.M88.4 R24, [R4+0x3000] ;  /* 0x003000000418783b */ /* 0x000f280000000200 */
[----:B0-----:R-:W-:Y:S04]  /*140e0*/  STL [R1+0xb5c], R22 ;  /* 0x000b5c1601007387 */ /* 0x001fe80000100800 */
[----:B-1----:R-:W-:Y:S04]  /*140f0*/  STL.64 [R1+0x20], R16 ;  /* 0x0000201001007387 */ /* 0x002fe80000100a00 */
[----:B------:R-:W-:Y:S04]  /*14100*/  STL.64 [R1+0x28], R18 ;  /* 0x0000281201007387 */ /* 0x000fe80000100a00 */
[----:B------:R-:W0:Y:S04]  /*14110*/  LDSM.16.M88.4 R16, [R4+0x2800] ;  /* 0x002800000410783b */ /* 0x000e280000000200 */
[----:B------:R-:W-:Y:S04]  /*14120*/  STL [R1+0xb58], R23 ;  /* 0x000b581701007387 */ /* 0x000fe80000100800 */
[----:B------:R1:W-:Y:S04]  /*14130*/  STL.64 [R1+0xc28], R20 ;  /* 0x000c281401007387 */ /* 0x0003e80000100a00 */
[----:B-1----:R-:W3:Y:S04]  /*14140*/  LDL.LU.64 R20, [R1+0x50] ;  /* 0x0000500001147983 */ /* 0x002ee80000300a00 */
[----:B----4-:R-:W-:Y:S04]  /*14150*/  STL [R1+0xab4], R26 ;  /* 0x000ab41a01007387 */ /* 0x010fe80000100800 */
[----:B0-----:R-:W-:Y:S04]  /*14160*/  STL.64 [R1], R16 ;  /* 0x0000001001007387 */ /* 0x001fe80000100a00 */
[----:B------:R-:W-:Y:S04]  /*14170*/  STL.64 [R1+0x8], R18 ;  /* 0x0000081201007387 */ /* 0x000fe80000100a00 */
[----:B------:R-:W0:Y:S04]  /*14180*/  LDSM.16.M88.4 R16, [R4+0x3800] ;  /* 0x003800000410783b */ /* 0x000e280000000200 */
[----:B------:R-:W-:Y:S04]  /*14190*/  STL [R1+0xab0], R27 ;  /* 0x000ab01b01007387 */ /* 0x000fe80000100800 */
[----:B------:R1:W-:Y:S04]  /*141a0*/  STL.64 [R1+0xbf0], R24 ;  /* 0x000bf01801007387 */ /* 0x0003e80000100a00 */
[----:B-1----:R-:W4:Y:S04]  /*141b0*/  LDL.LU.64 R24, [R1+0x40] ;  /* 0x0000400001187983 */ /* 0x002f280000300a00 */
[----:B0-----:R-:W-:Y:S04]  /*141c0*/  STL [R1+0xb18], R19 ;  /* 0x000b181301007387 */ /* 0x001fe80000100800 */
[----:B--2---:R-:W-:Y:S04]  /*141d0*/  LDSM.16.MT88.4 R8, [R0+0x4000] ;  /* 0x004000000008783b */ /* 0x004fe80000004200 */
[----:B------:R-:W0:Y:S04]  /*141e0*/  LDSM.16.MT88.4 R4, [R12+0x4000] ;  /* 0x004000000c04783b */ /* 0x000e280000004200 */
[----:B------:R-:W-:Y:S04]  /*141f0*/  STL [R1+0xc00], R18 ;  /* 0x000c001201007387 */ /* 0x000fe80000100800 */
[----:B------:R1:W-:Y:S04]  /*14200*/  STL.64 [R1+0xbf8], R16 ;  /* 0x000bf81001007387 */ /* 0x0003e80000100a00 */
[----:B-1----:R-:W2:Y:S04]  /*14210*/  LDL.LU.64 R16, [R1+0x20] ;  /* 0x0000200001107983 */ /* 0x002ea80000300a00 */
[----:B0-----:R-:W-:Y:S04]  /*14220*/  STL.64 [R1+0xbd8], R6 ;  /* 0x000bd80601007387 */ /* 0x001fe80000100a00 */
[----:B------:R0:W-:Y:S04]  /*14230*/  STL.64 [R1+0xbd0], R4 ;  /* 0x000bd00401007387 */ /* 0x0001e80000100a00 */
[----:B0-----:R-:W2:Y:S04]  /*14240*/  LDL.LU.64 R4, [R1+0x190] ;  /* 0x0001900001047983 */ /* 0x001ea80000300a00 */
[----:B------:R-:W2:Y:S04]  /*14250*/  LDL.LU.64 R6, [R1+0x198] ;  /* 0x0001980001067983 */ /* 0x000ea80000300a00 */
[----:B------:R-:W-:Y:S01]  /*14260*/  STL [R1+0xb88], R12 ;  /* 0x000b880c01007387 */ /* 0x000fe20000100800 */
[----:B---3--:R-:W-:-:S02]  /*14270*/  IMAD.MOV.U32 R15, RZ, RZ, R20 ;  /* 0x000000ffff0f7224 */ /* 0x008fc400078e0014 */
[----:B------:R-:W-:Y:S01]  /*14280*/  IMAD.MOV.U32 R14, RZ, RZ, R21 ;  /* 0x000000ffff0e7224 */ /* 0x000fe200078e0015 */
[----:B--2---:R-:W-:Y:S01]  /*14290*/  HMMA.16816.F32.BF16 R4, R8, R20, R4 ;  /* 0x000000140804723c */ /* 0x004fe20000041804 */
[----:B------:R-:W2:Y:S01]  /*142a0*/  LDL.LU.64 R20, [R1+0xc28] ;  /* 0x000c280001147983 */ /* 0x000ea20000300a00 */
[----:B------:R-:W-:Y:S11]  /*142b0*/  IMAD.MOV.U32 R13, RZ, RZ, R2 ;  /* 0x000000ffff0d7224 */ /* 0x000ff600078e0002 */
[----:B------:R-:W-:Y:S11]  /*142c0*/  @!UPT UIADD3 URZ, URZ, URZ, URZ ;  /* 0x0000003f3f3ff290 */ /* 0x000ff6000fffe03f */
[----:B------:R-:W-:Y:S02]  /*142d0*/  IMAD.MOV.U32 R23, RZ, RZ, R5 ;  /* 0x000000ffff177224 */ /* 0x000fe400078e0005 */
[----:B------:R-:W-:Y:S02]  /*142e0*/  IMAD.MOV.U32 R22, RZ, RZ, R4 ;  /* 0x000000ffff167224 */ /* 0x000fe400078e0004 */
[----:B------:R-:W-:Y:S01]  /*142f0*/  IMAD.MOV.U32 R29, RZ, RZ, R6 ;  /* 0x000000ffff1d7224 */ /* 0x000fe200078e0006 */
[----:B------:R-:W4:Y:S01]  /*14300*/  LDL.LU.64 R4, [R1+0x180] ;  /* 0x0001800001047983 */ /* 0x000f220000300a00 */
[----:B------:R-:W-:-:S03]  /*14310*/  IMAD.MOV.U32 R2, RZ, RZ, R7 ;  /* 0x000000ffff027224 */ /* 0x000fc600078e0007 */
[----:B------:R-:W4:Y:S04]  /*14320*/  LDL.LU.64 R6, [R1+0x188] ;  /* 0x0001880001067983 */ /* 0x000f280000300a00 */
[----:B------:R-:W-:Y:S04]  /*14330*/  STL [R1+0xb74], R23 ;  /* 0x000b741701007387 */ /* 0x000fe80000100800 */
[----:B------:R-:W-:Y:S04]  /*14340*/  STL [R1+0xc10], R22 ;  /* 0x000c101601007387 */ /* 0x000fe80000100800 */
[----:B--2---:R0:W-:Y:S04]  /*14350*/  STL.64 [R1+0xc08], R20 ;  /* 0x000c081401007387 */ /* 0x0041e80000100a00 */
[----:B0-----:R-:W2:Y:S04]  /*14360*/  LDL.LU.64 R20, [R1+0x110] ;  /* 0x0001100001147983 */ /* 0x001ea80000300a00 */
[----:B------:R-:W3:Y:S01]  /*14370*/  LDL.LU.64 R22, [R1+0x118] ;  /* 0x0001180001167983 */ /* 0x000ee20000300a00 */
[----:B------:R-:W-:-:S03]  /*14380*/  IMAD.MOV.U32 R12, RZ, RZ, R3 ;  /* 0x000000ffff0c7224 */ /* 0x000fc600078e0003 */
[----:B---3--:R-:W-:Y:S04]  /*14390*/  STL.64 [R1+0xc20], R22 ;  /* 0x000c201601007387 */ /* 0x008fe80000100a00 */
[----:B--2---:R0:W-:Y:S04]  /*143a0*/  STL.64 [R1+0xc18], R20 ;  /* 0x000c181401007387 */ /* 0x0041e80000100a00 */
[----:B0-----:R-:W2:Y:S04]  /*143b0*/  LDL.LU.64 R20, [R1+0x120] ;  /* 0x0001200001147983 */ /* 0x001ea80000300a00 */
[----:B------:R-:W2:Y:S01]  /*143c0*/  LDL.LU.64 R22, [R1+0x128] ;  /* 0x0001280001167983 */ /* 0x000ea20000300a00 */
[----:B----4-:R-:W-:Y:S01]  /*143d0*/  HMMA.16816.F32.BF16 R4, R8, R24, R4 ;  /* 0x000000180804723c */ /* 0x010fe20000041804 */
[----:B------:R-:W-:-:S02]  /*143e0*/  IMAD.MOV.U32 R19, RZ, RZ, R24 ;  /* 0x000000ffff137224 */ /* 0x000fc400078e0018 */
[----:B------:R-:W-:Y:S01]  /*143f0*/  STL [R1+0xb70], R29 ;  /* 0x000b701d01007387 */ /* 0x000fe20000100800 */
[----:B------:R-:W-:Y:S11]  /*14400*/  IMAD.MOV.U32 R18, RZ, RZ, R25 ;  /* 0x000000ffff127224 */ /* 0x000ff600078e0019 */
[----:B------:R-:W-:Y:S08]  /*14410*/  @!UPT UIADD3 URZ, URZ, URZ, URZ ;  /* 0x0000003f3f3ff290 */ /* 0x000ff0000fffe03f */
[----:B------:R0:W-:Y:S04]  /*14420*/  STL.64 [R1+0x130], R4 ;  /* 0x0001300401007387 */ /* 0x0001e80000100a00 */
[----:B------:R1:W-:Y:S04]  /*14430*/  STL.64 [R1+0x138], R6 ;  /* 0x0001380601007387 */ /* 0x0003e80000100a00 */
[----:B------:R-:W3:Y:S04]  /*14440*/  LDL.LU.64 R24, [R1+0x100] ;  /* 0x0001000001187983 */ /* 0x000ee80000300a00 */
[----:B------:R-:W3:Y:S04]  /*14450*/  LDL.LU.64 R26, [R1+0x108] ;  /* 0x00010800011a7983 */ /* 0x000ee80000300a00 */
[----:B0-----:R-:W4:Y:S04]  /*14460*/  LDL.LU.64 R4, [R1+0xf0] ;  /* 0x0000f00001047983 */ /* 0x001f280000300a00 */
[----:B-1----:R-:W4:Y:S01]  /*14470*/  LDL.LU.64 R6, [R1+0xf8] ;  /* 0x0000f80001067983 */ /* 0x002f220000300a00 */
[----:B--2---:R-:W-:Y:S11]  /*14480*/  HMMA.16816.F32.BF16 R20, R8, R12, R20 ;  /* 0x0000000c0814723c */ /* 0x004ff60000041814 */
[----:B------:R-:W-:Y:S11]  /*14490*/  @!UPT UIADD3 URZ, URZ, URZ, URZ ;  /* 0x0000003f3f3ff290 */ /* 0x000ff6000fffe03f */
[----:B------:R-:W-:Y:S01]  /*144a0*/  @!UPT UIADD3 URZ, URZ, URZ, URZ ;  /* 0x0000003f3f3ff290 */ /* 0x000fe2000fffe03f */
[----:B------:R-:W-:Y:S01]  /*144b0*/  STL.64 [R1+0x120], R20 ;  /* 0x0001201401007387 */ /* 0x000fe20000100a00 */
[----:B------:R-:W-:-:S03]  /*144c0*/  IMAD.MOV.U32 R3, RZ, RZ, R23 ;  /* 0x000000ffff037224 */ /* 0x000fc600078e0017 */
[----:B------:R0:W-:Y:S04]  /*144d0*/  STL [R1+0x128], R22 ;  /* 0x0001281601007387 */ /* 0x0001e80000100800 */
[----:B0-----:R-:W2:Y:S04]  /*144e0*/  LDL.LU.64 R22, [R1+0xc20] ;  /* 0x000c200001167983 */ /* 0x001ea80000300a00 */
[----:B------:R-:W2:Y:S04]  /*144f0*/  LDL.LU.64 R20, [R1+0xc18] ;  /* 0x000c180001147983 */ /* 0x000ea80000300a00 */
[----:B------:R0:W-:Y:S02]  /*14500*/  STL.64 [R1+0xba0], R12 ;  /* 0x000ba00c01007387 */ /* 0x0001e40000100a00 */
[----:B0-----:R-:W-:-:S02]  /*14510*/  IMAD.MOV.U32 R12, RZ, RZ, R19 ;  /* 0x000000ffff0c7224 */ /* 0x001fc400078e0013 */
[----:B------:R-:W-:-:S05]  /*14520*/  IMAD.MOV.U32 R13, RZ, RZ, R18 ;  /* 0x000000ffff0d7224 */ /* 0x000fca00078e0012 */
[----:B------:R0:W-:Y:S02]  /*14530*/  STL.64 [R1+0xbb8], R12 ;  /* 0x000bb80c01007387 */ /* 0x0001e40000100a00 */
[----:B0-----:R-:W-:Y:S02]  /*14540*/  IMAD.MOV.U32 R12, RZ, RZ, R15 ;  /* 0x000000ffff0c7224 */ /* 0x001fe400078e000f */
[----:B------:R-:W-:Y:S02]  /*14550*/  IMAD.MOV.U32 R13, RZ, RZ, R14 ;  /* 0x000000ffff0d7224 */ /* 0x000fe400078e000e */
[----:B------:R-:W-:Y:S02]  /*14560*/  IMAD.MOV.U32 R15, RZ, RZ, R16 ;  /* 0x000000ffff0f7224 */ /* 0x000fe400078e0010 */
[----:B------:R-:W-:Y:S01]  /*14570*/  IMAD.MOV.U32 R14, RZ, RZ, R17 ;  /* 0x000000ffff0e7224 */ /* 0x000fe200078e0011 */
[C---:B--2---:R-:W-:Y:S11]  /*14580*/  HMMA.16816.F32.BF16 R20, R8.reuse, R16, R20 ;  /* 0x000000100814723c */ /* 0x044ff60000041814 */
[----:B------:R-:W-:Y:S11]  /*14590*/  @!UPT UIADD3 URZ, URZ, URZ, URZ ;  /* 0x0000003f3f3ff290 */ /* 0x000ff6000fffe03f */
[----:B------:R-:W-:Y:S01]  /*145a0*/  @!UPT UIADD3 URZ, URZ, URZ, URZ ;  /* 0x0000003f3f3ff290 */ /* 0x000fe2000fffe03f */
[----:B------:R-:W-:Y:S04]  /*145b0*/  STL.64 [R1+0x110], R20 ;  /* 0x0001101401007387 */ /* 0x000fe80000100a00 */
[----:B------:R0:W-:Y:S04]  /*145c0*/  STL.64 [R1+0x118], R22 ;  /* 0x0001181601007387 */ /* 0x0001e80000100a00 */
[----:B0-----:R-:W2:Y:S04]  /*145d0*/  LDL.LU R22, [R1+0xc10] ;  /* 0x000c100001167983 */ /* 0x001ea80000300800 */
[----:B------:R-:W3:Y:S04]  /*145e0*/  LDL.LU.64 R20, [R1+0xc08] ;  /* 0x000c080001147983 */ /* 0x000ee80000300a00 */
[----:B------:R-:W2:Y:S04]  /*145f0*/  LDL.LU R18, [R1+0xc00] ;  /* 0x000c000001127983 */ /* 0x000ea80000300800 */
[----:B------:R-:W2:Y:S04]  /*14600*/  LDL.LU.64 R16, [R1+0xbf8] ;  /* 0x000bf80001107983 */ /* 0x000ea80000300a00 */
[----:B------:R-:W-:Y:S04]  /*14610*/  STL.64 [R1+0xbe8], R14 ;  /* 0x000be80e01007387 */ /* 0x000fe80000100a00 */
[----:B------:R0:W-:Y:S04]  /*14620*/  STL.64 [R1+0xbe0], R12 ;  /* 0x000be00c01007387 */ /* 0x0001e80000100a00 */
[----:B0-----:R-:W4:Y:S01]  /*14630*/  LDL.LU.64 R12, [R1] ;  /* 0x00000000010c7983 */ /* 0x001f220000300a00 */
[C---:B---3--:R-:W-:Y:S08]  /*14640*/  HMMA.16816.F32.BF16 R24, R8.reuse, R20, R24 ;  /* 0x000000140818723c */ /* 0x048ff00000041818 */
[----:B----4-:R-:W-:Y:S11]  /*14650*/  HMMA.16816.F32.BF16 R4, R8, R12, R4 ;  /* 0x0000000c0804723c */ /* 0x010ff60000041804 */
[----:B------:R-:W-:Y:S04]  /*14660*/  @!UPT UIADD3 URZ, URZ, URZ, URZ ;  /* 0x0000003f3f3ff290 */ /* 0x000fe8000fffe03f */
[----:B------:R0:W-:Y:S01]  /*14670*/  STL [R1+0x104], R25 ;  /* 0x0001041901007387 */ /* 0x0001e20000100800 */
[----:B------:R-:W-:-:S03]  /*14680*/  IMAD.MOV.U32 R19, RZ, RZ, R24 ;  /* 0x000000ffff137224 */ /* 0x000fc600078e0018 */
[----:B------:R-:W-:Y:S01]  /*14690*/  STL.64 [R1+0x108], R26 ;  /* 0x0001081a01007387 */ /* 0x000fe20000100a00 */
[----:B------:R-:W-:Y:S02]  /*146a0*/  IMAD.MOV.U32 R23, RZ, RZ, R12 ;  /* 0x000000ffff177224 */ /* 0x000fe400078e000c */
[----:B------:R-:W-:Y:S01]  /*146b0*/  IMAD.MOV.U32 R29, RZ, RZ, R13 ;  /* 0x000000ffff1d7224 */ /* 0x000fe200078e000d */
[----:B0-----:R-:W3:Y:S04]  /*146c0*/  LDL.LU.64 R24, [R1+0xbf0] ;  /* 0x000bf00001187983 */ /* 0x001ee80000300a00 */
[----:B------:R0:W-:Y:S01]  /*146d0*/  STL.64 [R1+0xf0], R4 ;  /* 0x0000f00401007387 */ /* 0x0001e20000100a00 */
[----:B------:R-:W-:-:S03]  /*146e0*/  IMAD.MOV.U32 R28, RZ, RZ, R7 ;  /* 0x000000ffff1c7224 */ /* 0x000fc600078e0007 */
[----:B------:R1:W-:Y:S04]  /*146f0*/  STL [R1+0xf8], R6 ;  /* 0x0000f80601007387 */ /* 0x0003e80000100800 */
[----:B------:R-:W3:Y:S04]  /*14700*/  LDL.LU.64 R12, [R1+0xe0] ;  /* 0x0000e000010c7983 */ /* 0x000ee80000300a00 */
[----:B------:R-:W3:Y:S04]  /*14710*/  LDL.LU.64 R14, [R1+0xe8] ;  /* 0x0000e800010e7983 */ /* 0x000ee80000300a00 */
[----:B0-----:R-:W4:Y:S04]  /*14720*/  LDL.LU.64 R4, [R1+0xd0] ;  /* 0x0000d00001047983 */ /* 0x001f280000300a00 */
[----:B-1----:R-:W4:Y:S04]  /*14730*/  LDL.LU.64 R6, [R1+0xd8] ;  /* 0x0000d80001067983 */ /* 0x002f280000300a00 */
[----:B--2---:R-:W-:Y:S04]  /*14740*/  STL.64 [R1+0xb98], R22 ;  /* 0x000b981601007387 */ /* 0x004fe80000100a00 */
[----:B------:R0:W-:Y:S04]  /*14750*/  STL.64 [R1+0xb90], R20 ;  /* 0x000b901401007387 */ /* 0x0001e80000100a00 */
[----:B0-----:R-:W2:Y:S04]  /*14760*/  LDL.LU.64 R20, [R1+0xa0] ;  /* 0x0000a00001147983 */ /* 0x001ea80000300a00 */
[----:B------:R-:W2:Y:S04]  /*14770*/  LDL.LU.64 R22, [R1+0xa8] ;  /* 0x0000a80001167983 */ /* 0x000ea80000300a00 */
[----:B--2---:R-:W-:Y:S04]  /*14780*/  STL.64 [R1+0xbb0], R22 ;  /* 0x000bb01601007387 */ /* 0x004fe80000100a00 */
[----:B------:R0:W-:Y:S04]  /*14790*/  STL.64 [R1+0xba8], R20 ;  /* 0x000ba81401007387 */ /* 0x0001e80000100a00 */
[----:B0-----:R-:W2:Y:S04]  /*147a0*/  LDL.LU.64 R20, [R1+0xb0] ;  /* 0x0000b00001147983 */ /* 0x001ea80000300a00 */
[----:B------:R-:W2:Y:S01]  /*147b0*/  LDL.LU.64 R22, [R1+0xb8] ;  /* 0x0000b80001167983 */ /* 0x000ea20000300a00 */
[C---:B---3--:R-:W-:Y:S08]  /*147c0*/  HMMA.16816.F32.BF16 R12, R8.reuse, R24, R12 ;  /* 0x00000018080c723c */ /* 0x048ff0000004180c */
[----:B----4-:R-:W-:Y:S01]  /*147d0*/  HMMA.16816.F32.BF16 R8, R8, R16, R4 ;  /* 0x000000100808723c */ /* 0x010fe20000041804 */
[----:B--2---:R-:W-:Y:S04]  /*147e0*/  STL.64 [R1+0xbc8], R22 ;  /* 0x000bc81601007387 */ /* 0x004fe80000100a00 */
[----:B------:R0:W-:Y:S04]  /*147f0*/  STL.64 [R1+0xbc0], R20 ;  /* 0x000bc01401007387 */ /* 0x0001e80000100a00 */
[----:B0-----:R-:W2:Y:S04]  /*14800*/  LDL.LU.64 R20, [R1+0xc0] ;  /* 0x0000c00001147983 */ /* 0x001ea80000300a00 */
[----:B------:R-:W2:Y:S04]  /*14810*/  LDL.LU.64 R22, [R1+0xc8] ;  /* 0x0000c80001167983 */ /* 0x000ea80000300a00 */
[----:B------:R-:W-:Y:S04]  /*14820*/  STL.64 [R1+0xe0], R12 ;  /* 0x0000e00c01007387 */ /* 0x000fe80000100a00 */
[----:B------:R0:W-:Y:S04]  /*14830*/  STL.64 [R1+0xe8], R14 ;  /* 0x0000e80e01007387 */ /* 0x0001e80000100a00 */
[----:B0-----:R-:W3:Y:S04]  /*14840*/  LDL.LU.64 R14, [R1+0xbe8] ;  /* 0x000be800010e7983 */ /* 0x001ee80000300a00 */
[----:B------:R-:W2:Y:S04]  /*14850*/  LDL.LU.64 R12, [R1+0xbe0] ;  /* 0x000be000010c7983 */ /* 0x000ea80000300a00 */
[----:B------:R-:W2:Y:S04]  /*14860*/  LDL.LU.64 R6, [R1+0xbd8] ;  /* 0x000bd80001067983 */ /* 0x000ea80000300a00 */
[----:B------:R-:W2:Y:S04]  /*14870*/  LDL.LU.64 R4, [R1+0xbd0] ;  /* 0x000bd00001047983 */ /* 0x000ea80000300a00 */
[----:B------:R-:W-:Y:S04]  /*14880*/  STL.64 [R1+0xd0], R8 ;  /* 0x0000d00801007387 */ /* 0x000fe80000100a00 */
[----:B------:R-:W-:Y:S04]  /*14890*/  STL.64 [R1+0xd8], R10 ;  /* 0x0000d80a01007387 */ /* 0x000fe80000100a00 */
[----:B------:R-:W-:Y:S04]  /*148a0*/  STL.64 [R1+0xb50], R18 ;  /* 0x000b501201007387 */ /* 0x000fe80000100a00 */
[----:B------:R0:W-:Y:S04]  /*148b0*/  STL.64 [R1+0xb48], R16 ;  /* 0x000b481001007387 */ /* 0x0001e80000100a00 */
[----:B0-----:R-:W4:Y:S04]  /*148c0*/  LDL.LU.64 R16, [R1+0x90] ;  /* 0x0000900001107983 */ /* 0x001f280000300a00 */
[----:B------:R-:W4:Y:S01]  /*148d0*/  LDL.LU.64 R18, [R1+0x98] ;  /* 0x0000980001127983 */ /* 0x000f220000300a00 */
[----:B---3--:R-:W-:-:S02]  /*148e0*/  IMAD.MOV.U32 R8, RZ, RZ, R15 ;  /* 0x000000ffff087224 */ /* 0x008fc400078e000f */
[----:B------:R-:W-:Y:S02]  /*148f0*/  IMAD.MOV.U32 R9, RZ, RZ, R14 ;  /* 0x000000ffff097224 */ /* 0x000fe400078e000e */
[C---:B--2---:R-:W-:Y:S01]  /*14900*/  HMMA.16816.F32.BF16 R12, R4.reuse, R12, R20 ;  /* 0x0000000c040c723c */ /* 0x044fe20000041814 */
[----:B------:R-:W2:Y:S04]  /*14910*/  LDL.LU.64 R22, [R1+0xbc8] ;  /* 0x000bc80001167983 */ /* 0x000ea80000300a00 */
[----:B------:R-:W2:Y:S11]  /*14920*/  LDL.LU.64 R20, [R1+0xbc0] ;  /* 0x000bc00001147983 */ /* 0x000eb60000300a00 */
[----:B------:R-:W-:Y:S07]  /*14930*/  @!UPT UIADD3 URZ, URZ, URZ, URZ ;  /* 0x0000003f3f3ff290 */ /* 0x000fee000fffe03f */
[----:B------:R0:W-:Y:S04]  /*14940*/  STL.64 [R1+0xc0], R12 ;  /* 0x0000c00c01007387 */ /* 0x0001e80000100a00 */
[----:B------:R2:W-:Y:S04]  /*14950*/  STL.64 [R1+0xc8], R14 ;  /* 0x0000c80e01007387 */ /* 0x0005e80000100a00 */
[----:B0-----:R-:W2:Y:S02]  /*14960*/  LDL.LU.64 R12, [R1+0xbb8] ;  /* 0x000bb800010c7983 */ /* 0x001ea40000300a00 */
[C---:B--2---:R-:W-:Y:S02]  /*14970*/  HMMA.16816.F32.BF16 R12, R4.reuse, R12, R20 ;  /* 0x0000000c040c723c */ /* 0x044fe40000041814 */
[----:B------:R-:W2:Y:S04]  /*14980*/  LDL.LU.64 R22, [R1+0xbb0] ;  /* 0x000bb00001167983 */ /* 0x000ea80000300a00 */
[----:B------:R-:W2:Y:S11]  /*14990*/  LDL.LU.64 R20, [R1+0xba8] ;  /* 0x000ba80001147983 */ /* 0x000eb60000300a00 */
[----:B------:R-:W-:Y:S06]  /*149a0*/  @!UPT UIADD3 URZ, URZ, URZ, URZ ;  /* 0x0000003f3f3ff290 */ /* 0x000fec000fffe03f */
[----:B------:R0:W-:Y:S04]  /*149b0*/  STL.64 [R1+0xb0], R12 ;  /* 0x0000b00c01007387 */ /* 0x0001e80000100a00 */
[----:B0-----:R-:W2:Y:S01]  /*149c0*/  LDL.LU.64 R12, [R1+0xba0] ;  /* 0x000ba000010c7983 */ /* 0x001ea20000300a00 */
[----:B------:R-:W-:Y:S02]  /*149d0*/  IMAD.MOV.U32 R26, RZ, RZ, R14 ;  /* 0x000000ffff1a7224 */ /* 0x000fe400078e000e */
[----:B------:R-:W-:Y:S01]  /*149e0*/  IMAD.MOV.U32 R27, RZ, RZ, R15 ;  /* 0x000000ffff1b7224 */ /* 0x000fe200078e000f */
[C---:B----4-:R-:W-:Y:S04]  /*149f0*/  HMMA.16816.F32.BF16 R8, R4.reuse, R8, R16 ;  /* 0x000000080408723c */ /* 0x050fe80000041810 */
[----:B------:R-:W-:Y:S04]  /*14a00*/  STL [R1+0xabc], R27 ;  /* 0x000abc1b01007387 */ /* 0x000fe80000100800 */
[----:B------:R-:W-:Y:S01]  /*14a10*/  STL [R1+0xab8], R26 ;  /* 0x000ab81a01007387 */ /* 0x000fe20000100800 */
[----:B--2---:R-:W-:Y:S03]  /*14a20*/  HMMA.16816.F32.BF16 R12, R4, R12, R20 ;  /* 0x0000000c040c723c */ /* 0x004fe60000041814 */
[----:B------:R-:W2:Y:S04]  /*14a30*/  LDL.LU.64 R22, [R1+0xb98] ;  /* 0x000b980001167983 */ /* 0x000ea80000300a00 */
[----:B------:R-:W3:Y:S11]  /*14a40*/  LDL.LU.64 R20, [R1+0xb90] ;  /* 0x000b900001147983 */ /* 0x000ef60000300a00 */
[----:B------:R-:W-:Y:S05]  /*14a50*/  @!UPT UIADD3 URZ, URZ, URZ, URZ ;  /* 0x0000003f3f3ff290 */ /* 0x000fea000fffe03f */
[----:B------:R0:W-:Y:S04]  /*14a60*/  STL.64 [R1+0xa0], R12 ;  /* 0x0000a00c01007387 */ /* 0x0001e80000100a00 */
[----:B------:R-:W-:Y:S04]  /*14a70*/  STL.64 [R1+0xa8], R14 ;  /* 0x0000a80e01007387 */ /* 0x000fe80000100a00 */
[----:B0-----:R-:W4:Y:S04]  /*14a80*/  LDL.LU R12, [R1+0xb88] ;  /* 0x000b8800010c7983 */ /* 0x001f280000300800 */
[----:B------:R-:W-:Y:S04]  /*14a90*/  STL.64 [R1+0x90], R8 ;  /* 0x0000900801007387 */ /* 0x000fe80000100a00 */
[----:B------:R-:W2:Y:S04]  /*14aa0*/  LDL.LU.64 R16, [R1+0x160] ;  /* 0x0001600001107983 */ /* 0x000ea80000300a00 */
[----:B------:R-:W2:Y:S01]  /*14ab0*/  LDL.LU.64 R18, [R1+0x168] ;  /* 0x0001680001127983 */ /* 0x000ea20000300a00 */
[----:B------:R-:W-:-:S02]  /*14ac0*/  IMAD.MOV.U32 R26, RZ, RZ, R11 ;  /* 0x000000ffff1a7224 */ /* 0x000fc400078e000b */
[----:B------:R-:W-:Y:S02]  /*14ad0*/  IMAD.MOV.U32 R27, RZ, RZ, R10 ;  /* 0x000000ffff1b7224 */ /* 0x000fe400078e000a */
[----:B------:R-:W-:Y:S04]  /*14ae0*/  LDSM.16.MT88.4 R8, [R0+0x4400] ;  /* 0x004400000008783b */ /* 0x000fe80000004200 */
[----:B----4-:R-:W0:Y:S04]  /*14af0*/  LDSM.16.MT88.4 R12, [R12+0x4400] ;  /* 0x004400000c0c783b */ /* 0x010e280000004200 */
[----:B--2---:R-:W-:Y:S04]  /*14b00*/  STL.64 [R1+0xb68], R18 ;  /* 0x000b681201007387 */ /* 0x004fe80000100a00 */
[----:B------:R1:W-:Y:S04]  /*14b10*/  STL.64 [R1+0xb60], R16 ;  /* 0x000b601001007387 */ /* 0x0003e80000100a00 */
[----:B-1----:R-:W2:Y:S04]  /*14b20*/  LDL.LU.64 R16, [R1+0x170] ;  /* 0x0001700001107983 */ /* 0x002ea80000300a00 */
[----:B------:R-:W4:Y:S04]  /*14b30*/  LDL.LU.64 R18, [R1+0x178] ;  /* 0x0001780001127983 */ /* 0x000f280000300a00 */
[----:B----4-:R-:W-:Y:S04]  /*14b40*/  STL.64 [R1+0xb80], R18 ;  /* 0x000b801201007387 */ /* 0x010fe80000100a00 */
[----:B--2---:R1:W-:Y:S04]  /*14b50*/  STL.64 [R1+0xb78], R16 ;  /* 0x000b781001007387 */ /* 0x0043e80000100a00 */
[----:B-1----:R-:W3:Y:S04]  /*14b60*/  LDL.LU.64 R16, [R1+0x80] ;  /* 0x0000800001107983 */ /* 0x002ee80000300a00 */
[----:B------:R-:W3:Y:S04]  /*14b70*/  LDL.LU.64 R18, [R1+0x88] ;  /* 0x0000880001127983 */ /* 0x000ee80000300a00 */
[----:B------:R-:W-:Y:S04]  /*14b80*/  STL [R1+0xac4], R26 ;  /* 0x000ac41a01007387 */ /* 0x000fe80000100800 */
[----:B------:R-:W-:Y:S04]  /*14b90*/  STL [R1+0xac0], R27 ;  /* 0x000ac01b01007387 */ /* 0x000fe80000100800 */
[----:B------:R-:W-:Y:S04]  /*14ba0*/  STL [R1+0xaa0], R0 ;  /* 0x000aa00001007387 */ /* 0x000fe80000100800 */
[----:B0-----:R-:W-:Y:S04]  /*14bb0*/  STL.64 [R1+0xa98], R14 ;  /* 0x000a980e01007387 */ /* 0x001fe80000100a00 */
[----:B------:R0:W-:Y:S02]  /*14bc0*/  STL.64 [R1+0xa90], R12 ;  /* 0x000a900c01007387 */ /* 0x0001e40000100a00 */
[----:B0-----:R-:W-:Y:S01]  /*14bd0*/  IMAD.MOV.U32 R12, RZ, RZ, R23 ;  /* 0x000000ffff0c7224 */ /* 0x001fe200078e0017 */
[----:B---3--:R-:W-:Y:S11]  /*14be0*/  HMMA.16816.F32.BF16 R16, R4, R20, R16 ;  /* 0x000000140410723c */ /* 0x008ff60000041810 */
[----:B------:R-:W-:Y:S11]  /*14bf0*/  @!UPT UIADD3 URZ, URZ, URZ, URZ ;  /* 0x0000003f3f3ff290 */ /* 0x000ff6000fffe03f */
[----:B------:R-:W-:Y:S01]  /*14c00*/  @!UPT UIADD3 URZ, URZ, URZ, URZ ;  /* 0x0000003f3f3ff290 */ /* 0x000fe2000fffe03f */
[----:B------:R0:W-:Y:S01]  /*14c10*/  STL.64 [R1+0x80], R16 ;  /* 0x0000801001007387 */ /* 0x0001e20000100a00 */
[----:B------:R-:W-:Y:S02]  /*14c20*/  IMAD.MOV.U32 R15, RZ, RZ, R18 ;  /* 0x000000ffff0f7224 */ /* 0x000fe400078e0012 */
[----:B------:R-:W-:Y:S02]  /*14c30*/  IMAD.MOV.U32 R14, RZ, RZ, R19 ;  /* 0x000000ffff0e7224 */ /* 0x000fe400078e0013 */
[----:B------:R-:W2:Y:S04]  /*14c40*/  LDL.LU.64 R18, [R1+0xb80] ;  /* 0x000b800001127983 */ /* 0x000ea80000300a00 */
[----:B0-----:R-:W2:Y:S04]  /*14c50*/  LDL.LU.64 R16, [R1+0xb78] ;  /* 0x000b780001107983 */ /* 0x001ea80000300a00 */
[----:B------:R-:W-:Y:S04]  /*14c60*/  STL [R1+0xacc], R14 ;  /* 0x000acc0e01007387 */ /* 0x000fe80000100800 */
[----:B------:R2:W-:Y:S04]  /*14c70*/  STL [R1+0xac8], R15 ;  /* 0x000ac80f01007387 */ /* 0x0005e80000100800 */
[----:B------:R-:W3:Y:S01]  /*14c80*/  LDL.LU R23, [R1+0xb74] ;  /* 0x000b740001177983 */ /* 0x000ee20000300800 */
[----:B------:R-:W-:-:S03]  /*14c90*/  IMAD.MOV.U32 R13, RZ, RZ, R29 ;  /* 0x000000ffff0d7224 */ /* 0x000fc600078e001d */
[----:B------:R-:W4:Y:S04]  /*14ca0*/  LDL.LU R29, [R1+0xb70] ;  /* 0x000b7000011d7983 */ /* 0x000f280000300800 */
[----:B--2---:R-:W-:Y:S01]  /*14cb0*/  HMMA.16816.F32.BF16 R12, R4, R12, R16 ;  /* 0x0000000c040c723c */ /* 0x004fe20000041810 */
[----:B------:R-:W2:Y:S04]  /*14cc0*/  LDL.LU.64 R18, [R1+0xb68] ;  /* 0x000b680001127983 */ /* 0x000ea80000300a00 */
[----:B------:R-:W2:Y:S11]  /*14cd0*/  LDL.LU.64 R16, [R1+0xb60] ;  /* 0x000b600001107983 */ /* 0x000eb60000300a00 */
[----:B------:R-:W-:Y:S07]  /*14ce0*/  @!UPT UIADD3 URZ, URZ, URZ, URZ ;  /* 0x0000003f3f3ff290 */ /* 0x000fee000fffe03f */
[----:B------:R0:W-:Y:S04]  /*14cf0*/  STL.64 [R1+0x70], R12 ;  /* 0x0000700c01007387 */ /* 0x0001e80000100a00 */
[----:B------:R-:W-:Y:S01]  /*14d00*/  STL [R1+0x78], R14 ;  /* 0x0000780e01007387 */ /* 0x000fe20000100800 */
[----:B0-----:R-:W-:-:S03]  /*14d10*/  IMAD.MOV.U32 R12, RZ, RZ, R22 ;  /* 0x000000ffff0c7224 */ /* 0x001fc600078e0016 */
[----:B------:R-:W4:Y:S01]  /*14d20*/  LDL.LU R22, [R1+0xb5c] ;  /* 0x000b5c0001167983 */ /* 0x000f220000300800 */
[----:B---3--:R-:W-:-:S03]  /*14d30*/  IMAD.MOV.U32 R13, RZ, RZ, R23 ;  /* 0x000000ffff0d7224 */ /* 0x008fc600078e0017 */
[----:B------:R-:W4:Y:S01]  /*14d40*/  LDL.LU R23, [R1+0xb58] ;  /* 0x000b580001177983 */ /* 0x000f220000300800 */
[----:B------:R-:W-:Y:S02]  /*14d50*/  IMAD.MOV.U32 R0, RZ, RZ, R15 ;  /* 0x000000ffff007224 */ /* 0x000fe400078e000f */
[----:B------:R-:W-:Y:S01]  /*14d60*/  IMAD.MOV.U32 R15, RZ, RZ, R2 ;  /* 0x000000ffff0f7224 */ /* 0x000fe200078e0002 */
[C---:B--2---:R-:W-:Y:S01]  /*14d70*/  HMMA.16816.F32.BF16 R24, R4.reuse, R24, R16 ;  /* 0x000000180418723c */ /* 0x044fe20000041810 */
[----:B------:R-:W2:Y:S04]  /*14d80*/  LDL.LU.64 R18, [R1+0xb50] ;  /* 0x000b500001127983 */ /* 0x000ea80000300a00 */
[----:B------:R-:W3:Y:S11]  /*14d90*/  LDL.LU.64 R16, [R1+0xb48] ;  /* 0x000b480001107983 */ /* 0x000ef60000300a00 */
[----:B------:R-:W-:Y:S08]  /*14da0*/  @!UPT UIADD3 URZ, URZ, URZ, URZ ;  /* 0x0000003f3f3ff290 */ /* 0x000ff0000fffe03f */
[----:B------:R-:W-:Y:S02]  /*14db0*/  IMAD.MOV.U32 R21, RZ, RZ, R25 ;  /* 0x000000ffff157224 */ /* 0x000fe400078e0019 */
[----:B------:R-:W-:Y:S02]  /*14dc0*/  IMAD.MOV.U32 R20, RZ, RZ, R26 ;  /* 0x000000ffff147224 */ /* 0x000fe400078e001a */
[----:B------:R-:W-:Y:S02]  /*14dd0*/  IMAD.MOV.U32 R2, RZ, RZ, R27 ;  /* 0x000000ffff027224 */ /* 0x000fe400078e001b */
[----:B------:R-:W3:Y:S04]  /*14de0*/  LDL.LU.64 R26, [R1+0x58] ;  /* 0x00005800011a7983 */ /* 0x000ee80000300a00 */
[----:B----4-:R-:W-:Y:S04]  /*14df0*/  STL.64 [R1+0xae8], R22 ;  /* 0x000ae81601007387 */ /* 0x010fe80000100a00 */
[----:B------:R0:W-:Y:S04]  /*14e00*/  STL.64 [R1+0xae0], R20 ;  /* 0x000ae01401007387 */ /* 0x0001e80000100a00 */
[----:B0-----:R-:W3:Y:S04]  /*14e10*/  LDL.LU.64 R20, [R1+0x150] ;  /* 0x0001500001147983 */ /* 0x001ee80000300a00 */
[----:B------:R-:W3:Y:S04]  /*14e20*/  LDL.LU.64 R22, [R1+0x158] ;  /* 0x0001580001167983 */ /* 0x000ee80000300a00 */
[----:B--2---:R0:W-:Y:S01]  /*14e30*/  STL.64 [R1+0xb20], R18 ;  /* 0x000b201201007387 */ /* 0x0041e20000100a00 */
[----:B---3--:R-:W-:Y:S03]  /*14e40*/  HMMA.16816.F32.BF16 R4, R4, R16, R20 ;  /* 0x000000100404723c */ /* 0x008fe60000041814 */
[----:B------:R-:W2:Y:S04]  /*14e50*/  LDL.LU R16, [R1+0x130] ;  /* 0x0001300001107983 */ /* 0x000ea80000300800 */
[----:B------:R-:W2:Y:S04]  /*14e60*/  LDL.LU R17, [R1+0x134] ;  /* 0x0001340001117983 */ /* 0x000ea80000300800 */
[----:B0-----:R-:W3:Y:S04]  /*14e70*/  LDL.LU R18, [R1+0x138] ;  /* 0x0001380001127983 */ /* 0x001ee80000300800 */
[----:B------:R-:W3:Y:S04]  /*14e80*/  LDL.LU R19, [R1+0x13c] ;  /* 0x00013c0001137983 */ /* 0x000ee80000300800 */
[----:B---3--:R-:W-:Y:S04]  /*14e90*/  STL.64 [R1+0xb40], R18 ;  /* 0x000b401201007387 */ /* 0x008fe80000100a00 */
[----:B--2---:R-:W-:Y:S04]  /*14ea0*/  STL.64 [R1+0xb38], R16 ;  /* 0x000b381001007387 */ /* 0x004fe80000100a00 */
[----:B------:R0:W-:Y:S04]  /*14eb0*/  STL.64 [R1+0xa10], R6 ;  /* 0x000a100601007387 */ /* 0x0001e80000100a00 */
[----:B------:R-:W-:Y:S04]  /*14ec0*/  STL.64 [R1+0xa08], R4 ;  /* 0x000a080401007387 */ /* 0x000fe80000100a00 */
[----:B0-----:R-:W2:Y:S04]  /*14ed0*/  LDL.LU R6, [R1+0x8] ;  /* 0x0000080001067983 */ /* 0x001ea80000300800 */
[----:B------:R-:W2:Y:S04]  /*14ee0*/  LDL.LU R7, [R1+0xc] ;  /* 0x00000c0001077983 */ /* 0x000ea80000300800 */
[----:B------:R-:W3:Y:S04]  /*14ef0*/  LDL.LU R20, [R1+0x110] ;  /* 0x0001100001147983 */ /* 0x000ee80000300800 */
[----:B------:R-:W3:Y:S04]  /*14f00*/  LDL.LU R21, [R1+0x114] ;  /* 0x0001140001157983 */ /* 0x000ee80000300800 */
[----:B------:R-:W4:Y:S04]  /*14f10*/  LDL.LU R22, [R1+0x118] ;  /* 0x0001180001167983 */ /* 0x000f280000300800 */
[----:B------:R-:W4:Y:S01]  /*14f20*/  LDL.LU R23, [R1+0x11c] ;  /* 0x00011c0001177983 */ /* 0x000f220000300800 */
[----:B------:R-:W-:-:S07]  /*14f30*/  IMAD.MOV.U32 R14, RZ, RZ, R29 ;  /* 0x000000ffff0e7224 */ /* 0x000fce00078e001d */
[----:B------:R-:W-:Y:S01]  /*14f40*/  HMMA.16816.F32.BF16 R16, R8, R26, R12 ;  /* 0x0000001a0810723c */ /* 0x000fe2000004180c */
[----:B----4-:R-:W-:Y:S04]  /*14f50*/  STL.64 [R1+0xb08], R22 ;  /* 0x000b081601007387 */ /* 0x010fe80000100a00 */
[----:B---3--:R0:W-:Y:S04]  /*14f60*/  STL.64 [R1+0xb00], R20 ;  /* 0x000b001401007387 */ /* 0x0081e80000100a00 */
[----:B0-----:R-:W3:Y:S04]  /*14f70*/  LDL.LU R20, [R1+0x120] ;  /* 0x0001200001147983 */ /* 0x001ee80000300800 */
[----:B------:R-:W3:Y:S04]  /*14f80*/  LDL.LU R21, [R1+0x124] ;  /* 0x0001240001157983 */ /* 0x000ee80000300800 */
[----:B------:R-:W4:Y:S01]  /*14f90*/  LDL.LU R22, [R1+0x128] ;  /* 0x0001280001167983 */ /* 0x000f220000300800 */
[----:B------:R-:W-:-:S02]  /*14fa0*/  IMAD.MOV.U32 R23, RZ, RZ, R3 ;  /* 0x000000ffff177224 */ /* 0x000fc400078e0003 */
[----:B------:R-:W-:-:S04]  /*14fb0*/  IMAD.MOV.U32 R29, RZ, RZ, R24 ;  /* 0x000000ffff1d7224 */ /* 0x000fc800078e0018 */
[----:B------:R-:W-:Y:S02]  /*14fc0*/  IMAD.MOV.U32 R25, RZ, RZ, R18 ;  /* 0x000000ffff197224 */ /* 0x000fe400078e0012 */
[----:B------:R-:W-:Y:S01]  /*14fd0*/  IMAD.MOV.U32 R24, RZ, RZ, R19 ;  /* 0x000000ffff187224 */ /* 0x000fe200078e0013 */
[----:B----4-:R0:W-:Y:S04]  /*14fe0*/  STL.64 [R1+0xb30], R22 ;  /* 0x000b301601007387 */ /* 0x0101e80000100a00 */
[----:B---3--:R-:W-:Y:S04]  /*14ff0*/  STL.64 [R1+0xb28], R20 ;  /* 0x000b281401007387 */ /* 0x008fe80000100a00 */
[----:B0-----:R-:W3:Y:S04]  /*15000*/  LDL.LU.64 R22, [R1+0x48] ;  /* 0x0000480001167983 */ /* 0x001ee80000300a00 */
[----:B------:R0:W-:Y:S04]  /*15010*/  STL.64 [R1+0x210], R16 ;  /* 0x0002101001007387 */ /* 0x0001e80000100a00 */
[----:B------:R-:W3:Y:S04]  /*15020*/  LDL.LU.64 R18, [R1+0xb40] ;  /* 0x000b400001127983 */ /* 0x000ee80000300a00 */
[----:B0-----:R-:W3:Y:S01]  /*15030*/  LDL.LU.64 R16, [R1+0xb38] ;  /* 0x000b380001107983 */ /* 0x001ee20000300a00 */
[----:B------:R-:W-:-:S02]  /*15040*/  IMAD.MOV.U32 R13, RZ, RZ, R26 ;  /* 0x000000ffff0d7224 */ /* 0x000fc400078e001a */
[----:B------:R-:W-:-:S05]  /*15050*/  IMAD.MOV.U32 R12, RZ, RZ, R27 ;  /* 0x000000ffff0c7224 */ /* 0x000fca00078e001b */
[----:B------:R-:W-:Y:S04]  /*15060*/  STL.64 [R1+0xb10], R12 ;  /* 0x000b100c01007387 */ /* 0x000fe80000100a00 */
[----:B------:R-:W4:Y:S01]  /*15070*/  LDL.LU.64 R14, [R1+0x38] ;  /* 0x00003800010e7983 */ /* 0x000f220000300a00 */
[----:B---3--:R-:W-:Y:S01]  /*15080*/  HMMA.16816.F32.BF16 R16, R8, R22, R16 ;  /* 0x000000160810723c */ /* 0x008fe20000041810 */
[----:B------:R-:W-:Y:S02]  /*15090*/  IMAD.MOV.U32 R5, RZ, RZ, R22 ;  /* 0x000000ffff057224 */ /* 0x000fe400078e0016 */
[----:B------:R-:W-:Y:S02]  /*150a0*/  IMAD.MOV.U32 R4, RZ, RZ, R23 ;  /* 0x000000ffff047224 */ /* 0x000fe400078e0017 */
[----:B------:R-:W4:Y:S04]  /*150b0*/  LDL.LU.64 R22, [R1+0xb30] ;  /* 0x000b300001167983 */ /* 0x000f280000300a00 */
[----:B------:R-:W4:Y:S11]  /*150c0*/  LDL.LU.64 R20, [R1+0xb28] ;  /* 0x000b280001147983 */ /* 0x000f360000300a00 */
[----:B------:R-:W-:Y:S03]  /*150d0*/  @!UPT UIADD3 URZ, URZ, URZ, URZ ;  /* 0x0000003f3f3ff290 */ /* 0x000fe6000fffe03f */
[----:B------:R-:W-:Y:S01]  /*150e0*/  STL.64 [R1+0x200], R16 ;  /* 0x0002001001007387 */ /* 0x000fe20000100a00 */
[----:B------:R-:W-:-:S03]  /*150f0*/  IMAD.MOV.U32 R3, RZ, RZ, R19 ;  /* 0x000000ffff037224 */ /* 0x000fc600078e0013 */
[----:B------:R0:W-:Y:S04]  /*15100*/  STL [R1+0x208], R18 ;  /* 0x0002081201007387 */ /* 0x0001e80000100800 */
[----:B0-----:R-:W3:Y:S04]  /*15110*/  LDL.LU.64 R18, [R1+0xb20] ;  /* 0x000b200001127983 */ /* 0x001ee80000300a00 */
[----:B--2---:R-:W-:Y:S04]  /*15120*/  STL.64 [R1+0xad8], R6 ;  /* 0x000ad80601007387 */ /* 0x004fe80000100a00 */
[----:B------:R3:W-:Y:S02]  /*15130*/  STL.64 [R1+0xad0], R4 ;  /* 0x000ad00401007387 */ /* 0x0007e40000100a00 */
[----:B---3--:R-:W-:-:S02]  /*15140*/  IMAD.MOV.U32 R4, RZ, RZ, R19 ;  /* 0x000000ffff047224 */ /* 0x008fc400078e0013 */
[----:B------:R-:W2:Y:S04]  /*15150*/  LDL.LU R19, [R1+0xb18] ;  /* 0x000b180001137983 */ /* 0x000ea80000300800 */
[----:B------:R-:W3:Y:S04]  /*15160*/  LDL.LU R5, [R1+0x104] ;  /* 0x0001040001057983 */ /* 0x000ee80000300800 */
[----:B------:R-:W2:Y:S04]  /*15170*/  LDL.LU R6, [R1+0x108] ;  /* 0x0001080001067983 */ /* 0x000ea80000300800 */
[----:B------:R-:W2:Y:S01]  /*15180*/  LDL.LU R7, [R1+0x10c] ;  /* 0x00010c0001077983 */ /* 0x000ea20000300800 */
[----:B----4-:R-:W-:Y:S03]  /*15190*/  HMMA.16816.F32.BF16 R20, R8, R14, R20 ;  /* 0x0000000e0814723c */ /* 0x010fe60000041814 */
[----:B--2---:R0:W-:Y:S04]  /*151a0*/  STL.64 [R1+0xaf8], R6 ;  /* 0x000af80601007387 */ /* 0x0041e80000100a00 */
[----:B---3--:R-:W-:Y:S04]  /*151b0*/  STL.64 [R1+0xaf0], R4 ;  /* 0x000af00401007387 */ /* 0x008fe80000100a00 */
[----:B0-----:R-:W2:Y:S04]  /*151c0*/  LDL.LU.64 R6, [R1+0x28] ;  /* 0x0000280001067983 */ /* 0x001ea80000300a00 */
[----:B------:R-:W-:Y:S04]  /*151d0*/  STL [R1+0xa00], R3 ;  /* 0x000a000301007387 */ /* 0x000fe80000100800 */
[----:B------:R-:W3:Y:S04]  /*151e0*/  LDL R17, [R1+0x228] ;  /* 0x0002280001117983 */ /* 0x000ee80000100800 */
[----:B------:R0:W-:Y:S02]  /*151f0*/  STL.64 [R1+0xaa8], R18 ;  /* 0x000aa81201007387 */ /* 0x0001e40000100a00 */
[----:B0-----:R-:W-:-:S02]  /*15200*/  IMAD.MOV.U32 R19, RZ, RZ, R28 ;  /* 0x000000ffff137224 */ /* 0x001fc400078e001c */
[----:B------:R-:W-:Y:S01]  /*15210*/  IMAD.MOV.U32 R28, RZ, RZ, R23 ;  /* 0x000000ffff1c7224 */ /* 0x000fe200078e0017 */
[----:B---3--:R0:W-:Y:S04]  /*15220*/  STL [R1+0xaa4], R17 ;  /* 0x000aa41101007387 */ /* 0x0081e80000100800 */
[----:B------:R-:W3:Y:S04]  /*15230*/  LDL.LU R16, [R1+0xf0] ;  /* 0x0000f00001107983 */ /* 0x000ee80000300800 */
[----:B0-----:R-:W3:Y:S04]  /*15240*/  LDL.LU R17, [R1+0xf4] ;  /* 0x0000f40001117983 */ /* 0x001ee80000300800 */
[----:B------:R-:W3:Y:S04]  /*15250*/  LDL.LU R18, [R1+0xf8] ;  /* 0x0000f80001127983 */ /* 0x000ee80000300800 */
[----:B------:R-:W4:Y:S04]  /*15260*/  LDL.LU.64 R12, [R1+0xb10] ;  /* 0x000b1000010c7983 */ /* 0x000f280000300a00 */
[----:B------:R-:W-:Y:S04]  /*15270*/  STL.64 [R1+0x1f0], R20 ;  /* 0x0001f01401007387 */ /* 0x000fe80000100a00 */
[----:B------:R0:W-:Y:S04]  /*15280*/  STL [R1+0x1f8], R22 ;  /* 0x0001f81601007387 */ /* 0x0001e80000100800 */
[----:B0-----:R-:W3:Y:S04]  /*15290*/  LDL.LU.64 R22, [R1+0xb08] ;  /* 0x000b080001167983 */ /* 0x001ee80000300a00 */
[----:B------:R-:W3:Y:S01]  /*152a0*/  LDL.LU.64 R20, [R1+0xb00] ;  /* 0x000b000001147983 */ /* 0x000ee20000300a00 */
[----:B------:R-:W-:-:S02]  /*152b0*/  IMAD.MOV.U32 R26, RZ, RZ, R14 ;  /* 0x000000ffff1a7224 */ /* 0x000fc400078e000e */
[----:B------:R-:W-:Y:S02]  /*152c0*/  IMAD.MOV.U32 R27, RZ, RZ, R15 ;  /* 0x000000ffff1b7224 */ /* 0x000fe400078e000f */
[----:B--2---:R-:W-:Y:S02]  /*152d0*/  IMAD.MOV.U32 R14, RZ, RZ, R6 ;  /* 0x000000ffff0e7224 */ /* 0x004fe400078e0006 */
[----:B------:R-:W-:Y:S01]  /*152e0*/  IMAD.MOV.U32 R15, RZ, RZ, R7 ;  /* 0x000000ffff0f7224 */ /* 0x000fe200078e0007 */
[----:B---3--:R-:W-:Y:S01]  /*152f0*/  HMMA.16816.F32.BF16 R20, R8, R6, R20 ;  /* 0x000000060814723c */ /* 0x008fe20000041814 */
[----:B------:R-:W2:Y:S04]  /*15300*/  LDL.LU.64 R6, [R1+0xaf8] ;  /* 0x000af80001067983 */ /* 0x000ea80000300a00 */
[----:B------:R-:W2:Y:S11]  /*15310*/  LDL.LU.64 R4, [R1+0xaf0] ;  /* 0x000af00001047983 */ /* 0x000eb60000300a00 */
[----:B------:R-:W-:Y:S07]  /*15320*/  @!UPT UIADD3 URZ, URZ, URZ, URZ ;  /* 0x0000003f3f3ff290 */ /* 0x000fee000fffe03f */
[----:B------:R-:W-:Y:S01]  /*15330*/  STL.64 [R1+0x1e0], R20 ;  /* 0x0001e01401007387 */ /* 0x000fe20000100a00 */
[----:B------:R-:W-:-:S03]  /*15340*/  IMAD.MOV.U32 R3, RZ, RZ, R23 ;  /* 0x000000ffff037224 */ /* 0x000fc600078e0017 */
[----:B------:R0:W-:Y:S04]  /*15350*/  STL [R1+0x1e8], R22 ;  /* 0x0001e81601007387 */ /* 0x0001e80000100800 */
[----:B0-----:R-:W2:Y:S04]  /*15360*/  LDL.LU.64 R22, [R1+0xae8] ;  /* 0x000ae80001167983 */ /* 0x001ea80000300a00 */
[----:B------:R-:W3:Y:S01]  /*15370*/  LDL.LU.64 R20, [R1+0xae0] ;  /* 0x000ae00001147983 */ /* 0x000ee20000300a00 */
[----:B--2---:R-:W-:Y:S11]  /*15380*/  HMMA.16816.F32.BF16 R4, R8, R22, R4 ;  /* 0x000000160804723c */ /* 0x004ff60000041804 */
[----:B------:R-:W-:Y:S11]  /*15390*/  @!UPT UIADD3 URZ, URZ, URZ, URZ ;  /* 0x0000003f3f3ff290 */ /* 0x000ff6000fffe03f */
[----:B------:R-:W-:Y:S01]  /*153a0*/  @!UPT UIADD3 URZ, URZ, URZ, URZ ;  /* 0x0000003f3f3ff290 */ /* 0x000fe2000fffe03f */
[----:B------:R-:W-:Y:S04]  /*153b0*/  STL.64 [R1+0x1d0], R4 ;  /* 0x0001d00401007387 */ /* 0x000fe80000100a00 */
[----:B------:R0:W-:Y:S04]  /*153c0*/  STL.64 [R1+0x1d8], R6 ;  /* 0x0001d80601007387 */ /* 0x0001e80000100a00 */
[----:B0-----:R-:W2:Y:S04]  /*153d0*/  LDL.LU.64 R6, [R1+0xad8] ;  /* 0x000ad80001067983 */ /* 0x001ea80000300a00 */
[----:B------:R-:W3:Y:S04]  /*153e0*/  LDL.LU.64 R4, [R1+0xad0] ;  /* 0x000ad00001047983 */ /* 0x000ee80000300a00 */
[----:B------:R0:W-:Y:S02]  /*153f0*/  STL.64 [R1+0xa30], R22 ;  /* 0x000a301601007387 */ /* 0x0001e40000100a00 */
[----:B0-----:R-:W-:-:S02]  /*15400*/  IMAD.MOV.U32 R22, RZ, RZ, R14 ;  /* 0x000000ffff167224 */ /* 0x001fc400078e000e */
[----:B------:R-:W-:Y:S01]  /*15410*/  IMAD.MOV.U32 R23, RZ, RZ, R15 ;  /* 0x000000ffff177224 */ /* 0x000fe200078e000f */
[----:B------:R-:W4:Y:S04]  /*15420*/  LDL.LU R14, [R1+0xacc] ;  /* 0x000acc00010e7983 */ /* 0x000f280000300800 */
[----:B------:R-:W4:Y:S04]  /*15430*/  LDL.LU R15, [R1+0xac8] ;  /* 0x000ac800010f7983 */ /* 0x000f280000300800 */
[----:B------:R0:W-:Y:S02]  /*15440*/  STL.64 [R1+0xa48], R22 ;  /* 0x000a481601007387 */ /* 0x0001e40000100a00 */
[----:B0-----:R-:W-:-:S02]  /*15450*/  IMAD.MOV.U32 R22, RZ, RZ, R26 ;  /* 0x000000ffff167224 */ /* 0x001fc400078e001a */
[----:B------:R-:W-:Y:S01]  /*15460*/  IMAD.MOV.U32 R23, RZ, RZ, R27 ;  /* 0x000000ffff177224 */ /* 0x000fe200078e001b */
[----:B------:R-:W4:Y:S04]  /*15470*/  LDL.LU R26, [R1+0xac4] ;  /* 0x000ac400011a7983 */ /* 0x000f280000300800 */
[----:B------:R-:W4:Y:S04]  /*15480*/  LDL.LU R27, [R1+0xac0] ;  /* 0x000ac000011b7983 */ /* 0x000f280000300800 */
[----:B------:R3:W-:Y:S01]  /*15490*/  STL.64 [R1+0xa60], R22 ;  /* 0x000a601601007387 */ /* 0x0007e20000100a00 */
[----:B--2---:R-:W-:Y:S01]  /*154a0*/  HMMA.16816.F32.BF16 R16, R8, R6, R16 ;  /* 0x000000060810723c */ /* 0x004fe20000041810 */
[----:B---3--:R-:W-:-:S02]  /*154b0*/  IMAD.MOV.U32 R22, RZ, RZ, R5 ;  /* 0x000000ffff167224 */ /* 0x008fc400078e0005 */
[----:B------:R-:W-:Y:S11]  /*154c0*/  IMAD.MOV.U32 R23, RZ, RZ, R4 ;  /* 0x000000ffff177224 */ /* 0x000ff600078e0004 */
[----:B------:R-:W-:Y:S09]  /*154d0*/  @!UPT UIADD3 URZ, URZ, URZ, URZ ;  /* 0x0000003f3f3ff290 */ /* 0x000ff2000fffe03f */
[----:B------:R-:W-:Y:S04]  /*154e0*/  STL.64 [R1+0x1c0], R16 ;  /* 0x0001c01001007387 */ /* 0x000fe80000100a00 */
[----:B------:R-:W-:Y:S04]  /*154f0*/  STL.64 [R1+0x1c8], R18 ;  /* 0x0001c81201007387 */ /* 0x000fe80000100a00 */
[----:B------:R4:W-:Y:S04]  /*15500*/  STL.64 [R1+0xa78], R22 ;  /* 0x000a781601007387 */ /* 0x0009e80000100a00 */
[----:B------:R0:W-:Y:S04]  /*15510*/  STL.64 [R1+0xa28], R6 ;  /* 0x000a280601007387 */ /* 0x0001e80000100a00 */
[----:B------:R-:W2:Y:S04]  /*15520*/  LDL.LU R4, [R1+0x80] ;  /* 0x0000800001047983 */ /* 0x000ea80000300800 */
[----:B------:R-:W2:Y:S01]  /*15530*/  LDL.LU R5, [R1+0x84] ;  /* 0x0000840001057983 */ /* 0x000ea20000300800 */
[----:B----4-:R-:W-:-:S03]  /*15540*/  IMAD.MOV.U32 R23, RZ, RZ, R12 ;  /* 0x000000ffff177224 */ /* 0x010fc600078e000c */
[----:B------:R-:W3:Y:S01]  /*15550*/  LDL.LU R16, [R1+0xe0] ;  /* 0x0000e00001107983 */ /* 0x000ee20000300800 */
[----:B0-----:R-:W-:-:S03]  /*15560*/  IMAD.MOV.U32 R6, RZ, RZ, R15 ;  /* 0x000000ffff067224 */ /* 0x001fc600078e000f */
[----:B------:R-:W3:Y:S01]  /*15570*/  LDL.LU R17, [R1+0xe4] ;  /* 0x0000e40001117983 */ /* 0x000ee20000300800 */
[----:B------:R-:W-:-:S03]  /*15580*/  IMAD.MOV.U32 R7, RZ, RZ, R14 ;  /* 0x000000ffff077224 */ /* 0x000fc600078e000e */
[----:B------:R-:W3:Y:S01]  /*15590*/  LDL.LU R18, [R1+0xe8] ;  /* 0x0000e80001127983 */ /* 0x000ee20000300800 */
[----:B------:R-:W-:-:S03]  /*155a0*/  IMAD.MOV.U32 R22, RZ, RZ, R13 ;  /* 0x000000ffff167224 */ /* 0x000fc600078e000d */
[----:B------:R-:W3:Y:S04]  /*155b0*/  LDL.LU R19, [R1+0xec] ;  /* 0x0000ec0001137983 */ /* 0x000ee80000300800 */
[----:B------:R-:W4:Y:S04]  /*155c0*/  LDL.LU R12, [R1+0xd0] ;  /* 0x0000d000010c7983 */ /* 0x000f280000300800 */
[----:B------:R-:W4:Y:S04]  /*155d0*/  LDL.LU R13, [R1+0xd4] ;  /* 0x0000d400010d7983 */ /* 0x000f280000300800 */
[----:B------:R-:W4:Y:S04]  /*155e0*/  LDL.LU R14, [R1+0xd8] ;  /* 0x0000d800010e7983 */ /* 0x000f280000300800 */
[----:B------:R-:W4:Y:S04]  /*155f0*/  LDL.LU R15, [R1+0xdc] ;  /* 0x0000dc00010f7983 */ /* 0x000f280000300800 */
[----:B------:R-:W-:Y:S04]  /*15600*/  STL.64 [R1+0xa40], R6 ;  /* 0x000a400601007387 */ /* 0x000fe80000100a00 */
[----:B--2---:R0:W-:Y:S04]  /*15610*/  STL.64 [R1+0xa38], R4 ;  /* 0x000a380401007387 */ /* 0x0041e80000100a00 */
[----:B0-----:R-:W2:Y:S04]  /*15620*/  LDL.LU R4, [R1+0x90] ;  /* 0x0000900001047983 */ /* 0x001ea80000300800 */
[----:B------:R-:W2:Y:S01]  /*15630*/  LDL.LU R5, [R1+0x94] ;  /* 0x0000940001057983 */ /* 0x000ea20000300800 */
[----:B------:R-:W-:-:S02]  /*15640*/  IMAD.MOV.U32 R6, RZ, RZ, R27 ;  /* 0x000000ffff067224 */ /* 0x000fc400078e001b */
[----:B------:R-:W-:Y:S01]  /*15650*/  IMAD.MOV.U32 R7, RZ, RZ, R26 ;  /* 0x000000ffff077224 */ /* 0x000fe200078e001a */
[----:B------:R-:W3:Y:S04]  /*15660*/  LDL.LU R27, [R1+0xabc] ;  /* 0x000abc00011b7983 */ /* 0x000ee80000300800 */
[----:B------:R-:W3:Y:S04]  /*15670*/  LDL.LU R26, [R1+0xab8] ;  /* 0x000ab800011a7983 */ /* 0x000ee80000300800 */
[----:B------:R-:W-:Y:S04]  /*15680*/  STL.64 [R1+0xa58], R6 ;  /* 0x000a580601007387 */ /* 0x000fe80000100a00 */
[----:B--2---:R0:W-:Y:S04]  /*15690*/  STL.64 [R1+0xa50], R4 ;  /* 0x000a500401007387 */ /* 0x0041e80000100a00 */
[----:B0-----:R-:W2:Y:S04]  /*156a0*/  LDL.LU R4, [R1+0xa0] ;  /* 0x0000a00001047983 */ /* 0x001ea80000300800 */
[----:B------:R-:W2:Y:S04]  /*156b0*/  LDL.LU R5, [R1+0xa4] ;  /* 0x0000a40001057983 */ /* 0x000ea80000300800 */
[----:B------:R-:W2:Y:S04]  /*156c0*/  LDL.LU R6, [R1+0xa8] ;  /* 0x0000a80001067983 */ /* 0x000ea80000300800 */
[----:B------:R-:W2:Y:S04]  /*156d0*/  LDL.LU R7, [R1+0xac] ;  /* 0x0000ac0001077983 */ /* 0x000ea80000300800 */
[----:B--2---:R3:W-:Y:S04]  /*156e0*/  STL.64 [R1+0xa70], R6 ;  /* 0x000a700601007387 */ /* 0x0047e80000100a00 */
[----:B------:R0:W-:Y:S01]  /*156f0*/  STL.64 [R1+0xa68], R4 ;  /* 0x000a680401007387 */ /* 0x0001e20000100a00 */
[----:B---3--:R-:W-:-:S02]  /*15700*/  IMAD.MOV.U32 R6, RZ, RZ, R26 ;  /* 0x000000ffff067224 */ /* 0x008fc400078e001a */
[----:B------:R-:W-:Y:S01]  /*15710*/  IMAD.MOV.U32 R7, RZ, RZ, R27 ;  /* 0x000000ffff077224 */ /* 0x000fe200078e001b */
[----:B0-----:R-:W2:Y:S04]  /*15720*/  LDL.LU R4, [R1+0xb0] ;  /* 0x0000b00001047983 */ /* 0x001ea80000300800 */
[----:B------:R-:W2:Y:S04]  /*15730*/  LDL.LU R5, [R1+0xb4] ;  /* 0x0000b40001057983 */ /* 0x000ea80000300800 */
[----:B------:R-:W3:Y:S04]  /*15740*/  LDL.LU R26, [R1+0xab4] ;  /* 0x000ab400011a7983 */ /* 0x000ee80000300800 */
[----:B------:R-:W3:Y:S04]  /*15750*/  LDL.LU R27, [R1+0xab0] ;  /* 0x000ab000011b7983 */ /* 0x000ee80000300800 */
[----:B------:R-:W-:Y:S01]  /*15760*/  STL.64 [R1+0xa88], R6 ;  /* 0x000a880601007387 */ /* 0x000fe20000100a00 */
[----:B---3--:R-:W-:Y:S03]  /*15770*/  HMMA.16816.F32.BF16 R16, R8, R26, R16 ;  /* 0x0000001a0810723c */ /* 0x008fe60000041810 */
[----:B--2---:R0:W-:Y:S04]  /*15780*/  STL.64 [R1+0xa80], R4 ;  /* 0x000a800401007387 */ /* 0x0041e80000100a00 */
[----:B0-----:R-:W2:Y:S04]  /*15790*/  LDL.LU R4, [R1+0xc0] ;  /* 0x0000c00001047983 */ /* 0x001ea80000300800 */
[----:B------:R-:W2:Y:S04]  /*157a0*/  LDL.LU R5, [R1+0xc4] ;  /* 0x0000c40001057983 */ /* 0x000ea80000300800 */
[----:B------:R-:W2:Y:S04]  /*157b0*/  LDL.LU R6, [R1+0xc8] ;  /* 0x0000c80001067983 */ /* 0x000ea80000300800 */
[----:B------:R-:W2:Y:S04]  /*157c0*/  LDL.LU R7, [R1+0xcc] ;  /* 0x0000cc0001077983 */ /* 0x000ea80000300800 */
[----:B------:R-:W-:Y:S04]  /*157d0*/  STL.64 [R1+0x1b0], R16 ;  /* 0x0001b01001007387 */ /* 0x000fe80000100a00 */
[----:B------:R0:W-:Y:S04]  /*157e0*/  STL.64 [R1+0x1b8], R18 ;  /* 0x0001b81201007387 */ /* 0x0001e80000100a00 */
[----:B0-----:R-:W4:Y:S04]  /*157f0*/  LDL.LU.64 R18, [R1+0xaa8] ;  /* 0x000aa80001127983 */ /* 0x001f280000300a00 */
[----:B------:R-:W3:Y:S04]  /*15800*/  LDL.LU R17, [R1+0xaa4] ;  /* 0x000aa40001117983 */ /* 0x000ee80000300800 */
[----:B------:R0:W-:Y:S04]  /*15810*/  STL.64 [R1+0xa20], R26 ;  /* 0x000a201a01007387 */ /* 0x0001e80000100a00 */
[----:B------:R1:W-:Y:S01]  /*15820*/  STL.64 [R1+0xa18], R24 ;  /* 0x000a181801007387 */ /* 0x0003e20000100a00 */
[----:B0-----:R-:W-:-:S03]  /*15830*/  IMAD.MOV.U32 R27, RZ, RZ, R0 ;  /* 0x000000ffff1b7224 */ /* 0x001fc600078e0000 */
[----:B-1----:R-:W2:Y:S04]  /*15840*/  LDL.LU R24, [R1+0x70] ;  /* 0x0000700001187983 */ /* 0x002ea80000300800 */
[----:B------:R-:W2:Y:S04]  /*15850*/  LDL.LU R25, [R1+0x74] ;  /* 0x0000740001197983 */ /* 0x000ea80000300800 */
[----:B------:R-:W2:Y:S04]  /*15860*/  LDL.LU R26, [R1+0x78] ;  /* 0x00007800011a7983 */ /* 0x000ea80000300800 */
[----:B------:R-:W2:Y:S01]  /*15870*/  LDL.LU R0, [R1+0xaa0] ;  /* 0x000aa00001007983 */ /* 0x000ea20000300800 */
[----:B----4-:R-:W-:Y:S03]  /*15880*/  HMMA.16816.F32.BF16 R8, R8, R18, R12 ;  /* 0x000000120808723c */ /* 0x010fe6000004180c */
[----:B------:R-:W2:Y:S04]  /*15890*/  LDL.LU.64 R14, [R1+0xa98] ;  /* 0x000a9800010e7983 */ /* 0x000ea80000300a00 */
[----:B------:R-:W2:Y:S11]  /*158a0*/  LDL.LU.64 R12, [R1+0xa90] ;  /* 0x000a9000010c7983 */ /* 0x000eb60000300a00 */
[----:B------:R-:W-:Y:S05]  /*158b0*/  @!UPT UIADD3 URZ, URZ, URZ, URZ ;  /* 0x0000003f3f3ff290 */ /* 0x000fea000fffe03f */
[----:B------:R0:W-:Y:S04]  /*158c0*/  STL.64 [R1+0x1a0], R8 ;  /* 0x0001a00801007387 */ /* 0x0001e80000100a00 */
[----:B------:R1:W-:Y:S01]  /*158d0*/  STL.64 [R1+0x1a8], R10 ;  /* 0x0001a80a01007387 */ /* 0x0003e20000100a00 */
[----:B0-----:R-:W-:Y:S02]  /*158e0*/  IMAD.MOV.U32 R9, RZ, RZ, R21 ;  /* 0x000000ffff097224 */ /* 0x001fe400078e0015 */
[----:B-1----:R-:W-:Y:S02]  /*158f0*/  IMAD.MOV.U32 R10, RZ, RZ, R20 ;  /* 0x000000ffff0a7224 */ /* 0x002fe400078e0014 */
[----:B------:R-:W-:Y:S01]  /*15900*/  IMAD.MOV.U32 R8, RZ, RZ, R29 ;  /* 0x000000ffff087224 */ /* 0x000fe200078e001d */
[----:B--2---:R-:W-:Y:S01]  /*15910*/  HMMA.16816.F32.BF16 R20, R12, R22, R4 ;  /* 0x000000160c14723c */ /* 0x004fe20000041804 */
[----:B------:R-:W2:Y:S04]  /*15920*/  LDL.LU.64 R6, [R1+0xa88] ;  /* 0x000a880001067983 */ /* 0x000ea80000300a00 */
[----:B------:R-:W2:Y:S11]  /*15930*/  LDL.LU.64 R4, [R1+0xa80] ;  /* 0x000a800001047983 */ /* 0x000eb60000300a00 */
[----:B------:R-:W-:Y:S07]  /*15940*/  @!UPT UIADD3 URZ, URZ, URZ, URZ ;  /* 0x0000003f3f3ff290 */ /* 0x000fee000fffe03f */
[----:B------:R-:W-:Y:S01]  /*15950*/  STL.64 [R1+0x190], R20 ;  /* 0x0001901401007387 */ /* 0x000fe20000100a00 */
[----:B------:R-:W-:-:S03]  /*15960*/  IMAD.MOV.U32 R29, RZ, RZ, R23 ;  /* 0x000000ffff1d7224 */ /* 0x000fc600078e0017 */
[----:B------:R0:W-:Y:S04]  /*15970*/  STL [R1+0x198], R22 ;  /* 0x0001981601007387 */ /* 0x0001e80000100800 */
[----:B0-----:R-:W2:Y:S04]  /*15980*/  LDL.LU.64 R22, [R1+0xa78] ;  /* 0x000a780001167983 */ /* 0x001ea80000300a00 */
[----:B------:R-:W-:Y:S01]  /*15990*/  STL [R1+0x9b8], R29 ;  /* 0x0009b81d01007387 */ /* 0x000fe20000100800 */
[C---:B--2---:R-:W-:Y:S03]  /*159a0*/  HMMA.16816.F32.BF16 R20, R12.reuse, R22, R4 ;  /* 0x000000160c14723c */ /* 0x044fe60000041804 */
[----:B------:R-:W2:Y:S04]  /*159b0*/  LDL.LU.64 R6, [R1+0xa70] ;  /* 0x000a700001067983 */ /* 0x000ea80000300a00 */
[----:B------:R-:W2:Y:S11]  /*159c0*/  LDL.LU.64 R4, [R1+0xa68] ;  /* 0x000a680001047983 */ /* 0x000eb60000300a00 */
[----:B------:R-:W-:Y:S05]  /*159d0*/  @!UPT UIADD3 URZ, URZ, URZ, URZ ;  /* 0x0000003f3f3ff290 */ /* 0x000fea000fffe03f */
[----:B------:R-:W-:Y:S04]  /*159e0*/  STL.64 [R1+0x180], R20 ;  /* 0x0001801401007387 */ /* 0x000fe80000100a00 */
[----:B------:R0:W-:Y:S04]  /*159f0*/  STL.64 [R1+0x188], R22 ;  /* 0x0001881601007387 */ /* 0x0001e80000100a00 */
[----:B0-----:R-:W2:Y:S02]  /*15a00*/  LDL.LU.64 R22, [R1+0xa60] ;  /* 0x000a600001167983 */ /* 0x001ea40000300a00 */
[C---:B--2---:R-:W-:Y:S02]  /*15a10*/  HMMA.16816.F32.BF16 R20, R12.reuse, R22, R4 ;  /* 0x000000160c14723c */ /* 0x044fe40000041804 */
[----:B------:R-:W2:Y:S04]  /*15a20*/  LDL.LU.64 R6, [R1+0xa58] ;  /* 0x000a580001067983 */ /* 0x000ea80000300a00 */
[----:B------:R-:W2:Y:S11]  /*15a30*/  LDL.LU.64 R4, [R1+0xa50] ;  /* 0x000a500001047983 */ /* 0x000eb60000300a00 */
[----:B------:R-:W-:Y:S06]  /*15a40*/  @!UPT UIADD3 URZ, URZ, URZ, URZ ;  /* 0x0000003f3f3ff290 */ /* 0x000fec000fffe03f */
[----:B------:R-:W-:Y:S04]  /*15a50*/  STL.64 [R1+0x170], R20 ;  /* 0x0001701401007387 */ /* 0x000fe80000100a00 */
[----:B------:R0:W-:Y:S04]  /*15a60*/  STL.64 [R1+0x178], R22 ;  /* 0x0001781601007387 */ /* 0x0001e80000100a00 */
[----:B0-----:R-:W2:Y:S02]  /*15a70*/  LDL.LU.64 R22, [R1+0xa48] ;  /* 0x000a480001167983 */ /* 0x001ea40000300a00 */
[----:B--2---:R-:W-:Y:S02]  /*15a80*/  HMMA.16816.F32.BF16 R20, R12, R22, R4 ;  /* 0x000000160c14723c */ /* 0x004fe40000041804 */
[----:B------:R-:W2:Y:S04]  /*15a90*/  LDL.LU.64 R6, [R1+0xa40] ;  /* 0x000a400001067983 */ /* 0x000ea80000300a00 */
[----:B------:R-:W2:Y:S11]  /*15aa0*/  LDL.LU.64 R4, [R1+0xa38] ;  /* 0x000a380001047983 */ /* 0x000eb60000300a00 */
[----:B------:R-:W-:Y:S06]  /*15ab0*/  @!UPT UIADD3 URZ, URZ, URZ, URZ ;  /* 0x0000003f3f3ff290 */ /* 0x000fec000fffe03f */
[----:B------:R-:W-:Y:S01]  /*15ac0*/  STL.64 [R1+0x150], R20 ;  /* 0x0001501401007387 */ /* 0x000fe20000100a00 */
[----:B------:R-:W-:-:S03]  /*15ad0*/  IMAD.MOV.U32 R29, RZ, RZ, R23 ;  /* 0x000000ffff1d7224 */ /* 0x000fc600078e0017 */
[----:B------:R0:W-:Y:S04]  /*15ae0*/  STL [R1+0x158], R22 ;  /* 0x0001581601007387 */ /* 0x0001e80000100800 */
[----:B0-----:R-:W2:Y:S04]  /*15af0*/  LDL.LU.64 R22, [R1+0xa30] ;  /* 0x000a300001167983 */ /* 0x001ea80000300a00 */
[----:B------:R-:W-:Y:S01]  /*15b00*/  STL [R1+0x9bc], R29 ;  /* 0x0009bc1d01007387 */ /* 0x000fe20000100800 */
[C---:B--2---:R-:W-:Y:S03]  /*15b10*/  HMMA.16816.F32.BF16 R20, R12.reuse, R22, R4 ;  /* 0x000000160c14723c */ /* 0x044fe60000041804 */
[----:B------:R-:W2:Y:S11]  /*15b20*/  LDL.LU.64 R6, [R1+0xa28] ;  /* 0x000a280001067983 */ /* 0x000eb60000300a00 */
[----:B------:R-:W-:Y:S09]  /*15b30*/  @!UPT UIADD3 URZ, URZ, URZ, URZ ;  /* 0x0000003f3f3ff290 */ /* 0x000ff2000fffe03f */
[----:B------:R-:W-:Y:S04]  /*15b40*/  STL.64 [R1+0x160], R20 ;  /* 0x0001601401007387 */ /* 0x000fe80000100a00 */
[----:B------:R-:W-:Y:S01]  /*15b50*/  STL.64 [R1+0x168], R22 ;  /* 0x0001681601007387 */ /* 0x000fe20000100a00 */
[----:B--2---:R-:W-:Y:S03]  /*15b60*/  HMMA.16816.F32.BF16 R4, R12, R6, R24 ;  /* 0x000000060c04723c */ /* 0x004fe60000041818 */
[----:B------:R-:W2:Y:S04]  /*15b70*/  LDL.LU.64 R26, [R1+0xa20] ;  /* 0x000a2000011a7983 */ /* 0x000ea80000300a00 */
[----:B------:R-:W4:Y:S11]  /*15b80*/  LDL.LU.64 R24, [R1+0xa18] ;  /* 0x000a180001187983 */ /* 0x000f360000300a00 */
[----:B------:R-:W-:Y:S05]  /*15b90*/  @!UPT UIADD3 URZ, URZ, URZ, URZ ;  /* 0x0000003f3f3ff290 */ /* 0x000fea000fffe03f */
[----:B------:R-:W-:Y:S04]  /*15ba0*/  STL.64 [R1+0x140], R4 ;  /* 0x0001400401007387 */ /* 0x000fe80000100a00 */
[----:B------:R0:W-:Y:S04]  /*15bb0*/  STL.64 [R1+0x148], R6 ;  /* 0x0001480601007387 */ /* 0x0001e80000100a00 */
[----:B0-----:R-:W3:Y:S04]  /*15bc0*/  LDL.LU.64 R6, [R1+0xa10] ;  /* 0x000a100001067983 */ /* 0x001ee80000300a00 */
[----:B------:R-:W3:Y:S01]  /*15bd0*/  LDL.LU.64 R4, [R1+0xa08] ;  /* 0x000a080001047983 */ /* 0x000ee20000300a00 */
[----:B------:R-:W-:-:S03]  /*15be0*/  IMAD.MOV.U32 R11, RZ, RZ, R2 ;  /* 0x000000ffff0b7224 */ /* 0x000fc600078e0002 */
[----:B------:R-:W0:Y:S02]  /*15bf0*/  S2R R2, SR_TID.X ;  /* 0x0000000000027919 */ /* 0x000e240000002100 */
[C---:B0-----:R-:W-:Y:S02]  /*15c00*/  LOP3.LUT R20, R2.reuse, 0x7, RZ, 0xc0, !PT ;  /* 0x0000000702147812 */ /* 0x041fe400078ec0ff */
[C---:B------:R-:W-:Y:S01]  /*15c10*/  LOP3.LUT R21, R2.reuse, 0x20, RZ, 0xc0, !PT ;  /* 0x0000002002157812 */ /* 0x040fe200078ec0ff */
[----:B------:R-:W-:Y:S02]  /*15c20*/  IMAD.SHL.U32 R2, R2, 0x2, RZ ;  /* 0x0000000202027824 */ /* 0x000fe400078e00ff */
[----:B------:R-:W-:Y:S02]  /*15c30*/  IMAD R20, R20, 0x90, RZ ;  /* 0x0000009014147824 */ /* 0x000fe400078e02ff */
[----:B------:R-:W-:Y:S01]  /*15c40*/  IMAD.SHL.U32 R21, R21, 0x20, RZ ;  /* 0x0000002015157824 */ /* 0x000fe200078e00ff */
[----:B--2---:R-:W-:Y:S11]  /*15c50*/  HMMA.16816.F32.BF16 R8, R12, R26, R8 ;  /* 0x0000001a0c08723c */ /* 0x004ff60000041808 */
[----:B------:R-:W-:Y:S11]  /*15c60*/  @!UPT UIADD3 URZ, URZ, URZ, URZ ;  /* 0x0000003f3f3ff290 */ /* 0x000ff6000fffe03f */
[----:B------:R-:W-:Y:S01]  /*15c70*/  @!UPT UIADD3 URZ, URZ, URZ, URZ ;  /* 0x0000003f3f3ff290 */ /* 0x000fe2000fffe03f */
[----:B------:R0:W-:Y:S02]  /*15c80*/  STL.64 [R1+0x130], R8 ;  /* 0x0001300801007387 */ /* 0x0001e40000100a00 */
[----:B0-----:R-:W-:-:S04]  /*15c90*/  LOP3.LUT R8, R20, 0x30, R2, 0x78, !PT ;  /* 0x0000003014087812 */ /* 0x001fc800078e7802 */
[----:B------:R-:W-:-:S04]  /*15ca0*/  LOP3.LUT R8, R8, R21, RZ, 0xfc, !PT ;  /* 0x0000001508087212 */ /* 0x000fc800078efcff */
[----:B------:R-:W-:-:S05]  /*15cb0*/  LOP3.LUT R8, R8, 0x40, RZ, 0x3c, !PT ;  /* 0x0000004008087812 */ /* 0x000fca00078e3cff */
[----:B------:R-:W0:Y:S01]  /*15cc0*/  LDSM.16.M88.4 R20, [R8] ;  /* 0x000000000814783b */ /* 0x000e220000000200 */
[----:B---3--:R-:W-:Y:S03]  /*15cd0*/  HMMA.16816.F32.BF16 R4, R12, R18, R4 ;  /* 0x000000120c04723c */ /* 0x008fe60000041804 */
[----:B------:R-:W-:Y:S04]  /*15ce0*/  STL.64 [R1+0x138], R10 ;  /* 0x0001380a01007387 */ /* 0x000fe80000100a00 */
[----:B------:R-:W-:Y:S11]  /*15cf0*/  LDSM.16.MT88.4 R12, [R0+0x4800] ;  /* 0x00480000000c783b */ /* 0x000ff60000004200 */
[----:B------:R-:W-:Y:S05]  /*15d00*/  @!UPT UIADD3 URZ, URZ, URZ, URZ ;  /* 0x0000003f3f3ff290 */ /* 0x000fea000fffe03f */
[----:B------:R-:W-:Y:S01]  /*15d10*/  STL [R1+0xb0], R4 ;  /* 0x0000b00401007387 */ /* 0x000fe20000100800 */
[----:B------:R-:W-:Y:S02]  /*15d20*/  IMAD.MOV.U32 R19, RZ, RZ, R5 ;  /* 0x000000ffff137224 */ /* 0x000fe400078e0005 */
[----:B------:R-:W-:Y:S02]  /*15d30*/  IMAD.MOV.U32 R18, RZ, RZ, R6 ;  /* 0x000000ffff127224 */ /* 0x000fe400078e0006 */
[----:B------:R-:W-:Y:S02]  /*15d40*/  IMAD.MOV.U32 R16, RZ, RZ, R7 ;  /* 0x000000ffff107224 */ /* 0x000fe400078e0007 */
[----:B------:R-:W1:Y:S04]  /*15d50*/  LDSM.16.M88.4 R4, [R8+0x800] ;  /* 0x000800000804783b */ /* 0x000e680000000200 */
[----:B0-----:R-:W-:Y:S04]  /*15d60*/  STL.64 [R1+0x50], R20 ;  /* 0x0000501401007387 */ /* 0x001fe80000100a00 */
[----:B------:R-:W-:Y:S04]  /*15d70*/  STL.64 [R1+0x58], R22 ;  /* 0x0000581601007387 */ /* 0x000fe80000100a00 */
[----:B------:R-:W0:Y:S01]  /*15d80*/  LDSM.16.M88.4 R20, [R8+0x1000] ;  /* 0x001000000814783b */ /* 0x000e220000000200 */
[----:B-1----:R-:W-:-:S02]  /*15d90*/  IMAD.MOV.U32 R0, RZ, RZ, R7 ;  /* 0x000000ffff007224 */ /* 0x002fc400078e0007 */
[----:B------:R-:W-:Y:S01]  /*15da0*/  IMAD.MOV.U32 R2, RZ, RZ, R6 ;  /* 0x000000ffff027224 */ /* 0x000fe200078e0006 */
[----:B------:R-:W-:Y:S04]  /*15db0*/  STL.64 [R1+0x40], R4 ;  /* 0x0000400401007387 */ /* 0x000fe80000100a00 */
[----:B------:R-:W-:Y:S04]  /*15dc0*/  STL.64 [R1+0x48], R6 ;  /* 0x0000480601007387 */ /* 0x000fe80000100a00 */
[----:B------:R-:W-:Y:S04]  /*15dd0*/  STL [R1+0x988], R0 ;  /* 0x0009880001007387 */ /* 0x000fe80000100800 */
[----:B------:R-:W-:Y:S04]  /*15de0*/  STL [R1+0x920], R2 ;  /* 0x0009200201007387 */ /* 0x000fe80000100800 */
[----:B0-----:R-:W-:Y:S04]  /*15df0*/  STL.64 [R1+0x30], R20 ;  /* 0x0000301401007387 */ /* 0x001fe80000100a00 */
[----:B------:R-:W0:Y:S04]  /*15e00*/  LDSM.16.M88.4 R4, [R8+0x1800] ;  /* 0x001800000804783b */ /* 0x000e280000000200 */
[----:B------:R-:W-:Y:S04]  /*15e10*/  STL.64 [R1+0x38], R22 ;  /* 0x0000381601007387 */ /* 0x000fe80000100a00 */
[----:B------:R-:W1:Y:S01]  /*15e20*/  LDSM.16.M88.4 R20, [R8+0x2000] ;  /* 0x002000000814783b */ /* 0x000e620000000200 */
[----:B0-----:R-:W-:-:S03]  /*15e30*/  IMAD.MOV.U32 R2, RZ, RZ, R4 ;  /* 0x000000ffff027224 */ /* 0x001fc600078e0004 */
[----:B------:R-:W-:Y:S01]  /*15e40*/  STL.64 [R1+0x28], R6 ;  /* 0x0000280601007387 */ /* 0x000fe20000100a00 */
[----:B------:R-:W-:-:S03]  /*15e50*/  IMAD.MOV.U32 R0, RZ, RZ, R5 ;  /* 0x000000ffff007224 */ /* 0x000fc600078e0005 */
[----:B------:R-:W0:Y:S04]  /*15e60*/  LDSM.16.M88.4 R4, [R8+0x2800] ;  /* 0x002800000804783b */ /* 0x000e280000000200 */
[----:B-1----:R4:W-:Y:S04]  /*15e70*/  STL [R1+0x9c0], R23 ;  /* 0x0009c01701007387 */ /* 0x0029e80000100800 */
[----:B------:R1:W-:Y:S01]  /*15e80*/  STL [R1+0x9f0], R22 ;  /* 0x0009f01601007387 */ /* 0x0003e20000100800 */
[----:B----4-:R-:W-:Y:S02]  /*15e90*/  IMAD.MOV.U32 R23, RZ, RZ, R24 ;  /* 0x000000ffff177224 */ /* 0x010fe400078e0018 */
[----:B-1----:R-:W-:-:S02]  /*15ea0*/  IMAD.MOV.U32 R22, RZ, RZ, R25 ;  /* 0x000000ffff167224 */ /* 0x002fc400078e0019 */
[----:B------:R-:W1:Y:S04]  /*15eb0*/  LDSM.16.M88.4 R24, [R8+0x3000] ;  /* 0x003000000818783b */ /* 0x000e680000000200 */
[----:B------:R2:W-:Y:S04]  /*15ec0*/  STL.64 [R1+0x9e8], R20 ;  /* 0x0009e81401007387 */ /* 0x0005e80000100a00 */
[----:B--2---:R-:W2:Y:S04]  /*15ed0*/  LDL.LU R20, [R1+0x210] ;  /* 0x0002100001147983 */ /* 0x004ea80000300800 */
[----:B0-----:R-:W-:Y:S04]  /*15ee0*/  STL.64 [R1], R4 ;  /* 0x0000000401007387 */ /* 0x001fe80000100a00 */
[----:B------:R-:W-:Y:S04]  /*15ef0*/  STL.64 [R1+0x8], R6 ;  /* 0x0000080601007387 */ /* 0x000fe80000100a00 */
[----:B------:R-:W2:Y:S04]  /*15f00*/  LDL.LU R21, [R1+0x214] ;  /* 0x0002140001157983 */ /* 0x000ea80000300800 */
[----:B------:R-:W0:Y:S04]  /*15f10*/  LDSM.16.M88.4 R4, [R8+0x3800] ;  /* 0x003800000804783b */ /* 0x000e280000000200 */
[----:B------:R-:W3:Y:S04]  /*15f20*/  LDSM.16.MT88.4 R8, [R17+0x4800] ;  /* 0x004800001108783b */ /* 0x000ee80000004200 */
[----:B-1----:R-:W-:Y:S04]  /*15f30*/  STL [R1+0x8d4], R26 ;  /* 0x0008d41a01007387 */ /* 0x002fe80000100800 */
[----:B------:R-:W-:Y:S04]  /*15f40*/  STL [R1+0x8d0], R27 ;  /* 0x0008d01b01007387 */ /* 0x000fe80000100800 */
[----:B------:R1:W-:Y:S04]  /*15f50*/  STL.64 [R1+0x9e0], R24 ;  /* 0x0009e01801007387 */ /* 0x0003e80000100a00 */
[----:B-1----:R-:W4:Y:S04]  /*15f60*/  LDL.LU.64 R24, [R1+0x40] ;  /* 0x0000400001187983 */ /* 0x002f280000300a00 */
[----:B----4-:R1:W-:Y:S04]  /*15f70*/  STL.64 [R1+0x9f8], R24 ;  /* 0x0009f81801007387 */ /* 0x0103e80000100a00 */
[----:B-1----:R-:W2:Y:S04]  /*15f80*/  LDL.LU.64 R24, [R1+0x50] ;  /* 0x0000500001187983 */ /* 0x002ea80000300a00 */
[----:B0-----:R-:W-:Y:S04]  /*15f90*/  STL [R1+0x8a8], R6 ;  /* 0x0008a80601007387 */ /* 0x001fe80000100800 */
[----:B------:R-:W-:Y:S04]  /*15fa0*/  STL [R1+0x850], R7 ;  /* 0x0008500701007387 */ /* 0x000fe80000100800 */
[----:B------:R-:W-:Y:S04]  /*15fb0*/  STL.64 [R1+0x9b0], R4 ;  /* 0x0009b00401007387 */ /* 0x000fe80000100a00 */
[----:B---3--:R-:W-:Y:S04]  /*15fc0*/  STL.64 [R1+0x998], R10 ;  /* 0x0009980a01007387 */ /* 0x008fe80000100a00 */
[----:B------:R0:W-:Y:S04]  /*15fd0*/  STL.64 [R1+0x990], R8 ;  /* 0x0009900801007387 */ /* 0x0001e80000100a00 */
[----:B0-----:R-:W3:Y:S04]  /*15fe0*/  LDL.LU R8, [R1+0x1e0] ;  /* 0x0001e00001087983 */ /* 0x001ee80000300800 */
[----:B------:R-:W3:Y:S04]  /*15ff0*/  LDL.LU R9, [R1+0x1e4] ;  /* 0x0001e40001097983 */ /* 0x000ee80000300800 */
[----:B------:R-:W4:Y:S01]  /*16000*/  LDL.LU R10, [R1+0x1e8] ;  /* 0x0001e800010a7983 */ /* 0x000f220000300800 */
[----:B------:R-:W-:-:S03]  /*16010*/  IMAD.MOV.U32 R11, RZ, RZ, R3 ;  /* 0x000000ffff0b7224 */ /* 0x000fc600078e0003 */
[----:B------:R-:W2:Y:S04]  /*16020*/  LDL.LU R3, [R1+0xa00] ;  /* 0x000a000001037983 */ /* 0x000ea80000300800 */
[----:B----4-:R-:W-:Y:S01]  /*16030*/  STL.64 [R1+0x9d0], R10 ;  /* 0x0009d00a01007387 */ /* 0x010fe20000100a00 */
[----:B---3--:R0:W-:Y:S03]  /*16040*/  STL.64 [R1+0x9c8], R8 ;  /* 0x0009c80801007387 */ /* 0x0081e60000100a00 */
[----:B0-----:R-:W3:Y:S01]  /*16050*/  LDL.LU.64 R8, [R1+0x30] ;  /* 0x0000300001087983 */ /* 0x001ee20000300a00 */
[----:B--2---:R-:W-:Y:S01]  /*16060*/  HMMA.16816.F32.BF16 R20, R12, R24, R20 ;  /* 0x000000180c14723c */ /* 0x004fe20000041814 */
[----:B------:R-:W-:-:S02]  /*16070*/  IMAD.MOV.U32 R7, RZ, RZ, R24 ;  /* 0x000000ffff077224 */ /* 0x000fc400078e0018 */
[----:B------:R-:W-:Y:S01]  /*16080*/  IMAD.MOV.U32 R6, RZ, RZ, R25 ;  /* 0x000000ffff067224 */ /* 0x000fe200078e0019 */
[----:B---3--:R0:W-:Y:S04]  /*16090*/  STL.64 [R1+0x9d8], R8 ;  /* 0x0009d80801007387 */ /* 0x0081e80000100a00 */
[----:B0-----:R-:W2:Y:S01]  /*160a0*/  LDL.LU R8, [R1+0x200] ;  /* 0x0002000001087983 */ /* 0x001ea20000300800 */
[----:B------:R-:W2:Y:S02]  /*160b0*/  LDL.LU R9, [R1+0x204] ;  /* 0x0002040001097983 */ /* 0x000ea40000300800 */
[----:B------:R-:W2:Y:S02]  /*160c0*/  LDL.LU R10, [R1+0x208] ;  /* 0x00020800010a7983 */ /* 0x000ea40000300800 */
[----:B------:R-:W-:Y:S01]  /*160d0*/  STL.64 [R1+0x930], R18 ;  /* 0x0009301201007387 */ /* 0x000fe20000100a00 */
[----:B------:R0:W-:Y:S01]  /*160e0*/  STL.64 [R1+0x928], R16 ;  /* 0x0009281001007387 */ /* 0x0001e20000100a00 */
[----:B------:R-:W2:Y:S02]  /*160f0*/  LDL.LU.64 R24, [R1+0x9f8] ;  /* 0x0009f80001187983 */ /* 0x000ea40000300a00 */
[----:B------:R-:W-:-:S06]  /*16100*/  IMAD.MOV.U32 R11, RZ, RZ, R3 ;  /* 0x000000ffff0b7224 */ /* 0x000fcc00078e0003 */
[----:B------:R-:W-:Y:S01]  /*16110*/  STL [R1+0x124], R21 ;  /* 0x0001241501007387 */ /* 0x000fe20000100800 */
[----:B------:R1:W-:Y:S01]  /*16120*/  STL [R1+0x128], R22 ;  /* 0x0001281601007387 */ /* 0x0003e20000100800 */
[----:B------:R-:W-:Y:S02]  /*16130*/  IMAD.MOV.U32 R3, RZ, RZ, R23 ;  /* 0x000000ffff037224 */ /* 0x000fe400078e0017 */
[----:B0-----:R-:W-:Y:S02]  /*16140*/  IMAD.MOV.U32 R16, RZ, RZ, R2 ;  /* 0x000000ffff107224 */ /* 0x001fe400078e0002 */
[----:B------:R-:W-:Y:S01]  /*16150*/  IMAD.MOV.U32 R2, RZ, RZ, R20 ;  /* 0x000000ffff027224 */ /* 0x000fe200078e0014 */
[----:B-1----:R-:W3:Y:S01]  /*16160*/  LDL.LU R22, [R1+0x9f0] ;  /* 0x0009f00001167983 */ /* 0x002ee20000300800 */
[----:B------:R-:W4:Y:S03]  /*16170*/  LDL.LU.64 R20, [R1+0x9e8] ;  /* 0x0009e80001147983 */ /* 0x000f260000300a00 */
[----:B------:R-:W-:Y:S01]  /*16180*/  STL [R1+0x98c], R2 ;  /* 0x00098c0201007387 */ /* 0x000fe20000100800 */
[----:B--2---:R-:W-:Y:S01]  /*16190*/  HMMA.16816.F32.BF16 R8, R12, R24, R8 ;  /* 0x000000180c08723c */ /* 0x004fe20000041808 */
[----:B------:R-:W-:-:S02]  /*161a0*/  IMAD.MOV.U32 R23, RZ, RZ, R24 ;  /* 0x000000ffff177224 */ /* 0x000fc400078e0018 */
[----:B------:R-:W-:Y:S02]  /*161b0*/  IMAD.MOV.U32 R29, RZ, RZ, R25 ;  /* 0x000000ffff1d7224 */ /* 0x000fe400078e0019 */
[----:B------:R-:W2:Y:S11]  /*161c0*/  LDL.LU.64 R24, [R1+0x9e0] ;  /* 0x0009e00001187983 */ /* 0x000eb60000300a00 */
[----:B------:R-:W-:Y:S08]  /*161d0*/  @!UPT UIADD3 URZ, URZ, URZ, URZ ;  /* 0x0000003f3f3ff290 */ /* 0x000ff0000fffe03f */
[----:B------:R-:W-:Y:S02]  /*161e0*/  IMAD.MOV.U32 R26, RZ, RZ, R10 ;  /* 0x000000ffff1a7224 */ /* 0x000fe400078e000a */
[----:B------:R-:W-:Y:S01]  /*161f0*/  IMAD.MOV.U32 R27, RZ, RZ, R11 ;  /* 0x000000ffff1b7224 */ /* 0x000fe200078e000b */
[----:B------:R0:W-:Y:S04]  /*16200*/  STL.64 [R1+0x110], R8 ;  /* 0x0001100801007387 */ /* 0x0001e80000100a00 */
[----:B0-----:R-:W3:Y:S01]  /*16210*/  LDL.LU.64 R8, [R1+0x9d8] ;  /* 0x0009d80001087983 */ /* 0x001ee20000300a00 */
[----:B------:R-:W-:Y:S03]  /*16220*/  STL.64 [R1+0x9a8], R26 ;  /* 0x0009a81a01007387 */ /* 0x000fe60000100a00 */
[----:B--2---:R0:W-:Y:S04]  /*16230*/  STL.64 [R1+0x9a0], R24 ;  /* 0x0009a01801007387 */ /* 0x0041e80000100a00 */
[----:B0-----:R-:W2:Y:S01]  /*16240*/  LDL.LU R24, [R1+0x1f0] ;  /* 0x0001f00001187983 */ /* 0x001ea20000300800 */
[----:B------:R-:W2:Y:S02]  /*16250*/  LDL.LU R25, [R1+0x1f4] ;  /* 0x0001f40001197983 */ /* 0x000ea40000300800 */
[----:B------:R-:W2:Y:S02]  /*16260*/  LDL.LU R26, [R1+0x1f8] ;  /* 0x0001f800011a7983 */ /* 0x000ea40000300800 */
[----:B------:R-:W-:-:S02]  /*16270*/  IMAD.MOV.U32 R27, RZ, RZ, R28 ;  /* 0x000000ffff1b7224 */ /* 0x000fc400078e001c */
[----:B------:R-:W-:Y:S01]  /*16280*/  IMAD.MOV.U32 R17, RZ, RZ, R0 ;  /* 0x000000ffff117224 */ /* 0x000fe200078e0000 */
[----:B------:R-:W4:Y:S01]  /*16290*/  LDL.LU.64 R10, [R1+0x9d0] ;  /* 0x0009d000010a7983 */ /* 0x000f220000300a00 */
[----:B---3--:R-:W-:Y:S02]  /*162a0*/  IMAD.MOV.U32 R2, RZ, RZ, R8 ;  /* 0x000000ffff027224 */ /* 0x008fe400078e0008 */
[----:B------:R-:W-:Y:S01]  /*162b0*/  IMAD.MOV.U32 R0, RZ, RZ, R9 ;  /* 0x000000ffff007224 */ /* 0x000fe200078e0009 */
[C---:B--2---:R-:W-:Y:S01]  /*162c0*/  HMMA.16816.F32.BF16 R24, R12.reuse, R8, R24 ;  /* 0x000000080c18723c */ /* 0x044fe20000041818 */
[----:B------:R-:W4:Y:S11]  /*162d0*/  LDL.LU.64 R8, [R1+0x9c8] ;  /* 0x0009c80001087983 */ /* 0x000f360000300a00 */
[----:B------:R-:W-:Y:S11]  /*162e0*/  @!UPT UIADD3 URZ, URZ, URZ, URZ ;  /* 0x0000003f3f3ff290 */ /* 0x000ff6000fffe03f */
[----:B------:R-:W-:Y:S01]  /*162f0*/  STL.64 [R1+0x100], R24 ;  /* 0x0001001801007387 */ /* 0x000fe20000100a00 */
[----:B------:R-:W-:Y:S02]  /*16300*/  STL [R1+0x108], R26 ;  /* 0x0001081a01007387 */ /* 0x000fe40000100800 */
[----:B------:R0:W-:Y:S01]  /*16310*/  STL.64 [R1+0x948], R16 ;  /* 0x0009481001007387 */ /* 0x0001e20000100a00 */
[----:B----4-:R-:W-:Y:S01]  /*16320*/  HMMA.16816.F32.BF16 R8, R12, R16, R8 ;  /* 0x000000100c08723c */ /* 0x010fe20000041808 */
[----:B0-----:R-:W2:Y:S11]  /*16330*/  LDL.LU R16, [R1+0x170] ;  /* 0x0001700001107983 */ /* 0x001eb60000300800 */
[----:B------:R-:W-:Y:S11]  /*16340*/  @!UPT UIADD3 URZ, URZ, URZ, URZ ;  /* 0x0000003f3f3ff290 */ /* 0x000ff6000fffe03f */
[----:B------:R0:W-:Y:S01]  /*16350*/  STL.64 [R1+0xf0], R8 ;  /* 0x0000f00801007387 */ /* 0x0001e20000100a00 */
[----:B------:R1:W-:Y:S02]  /*16360*/  STL.64 [R1+0xf8], R10 ;  /* 0x0000f80a01007387 */ /* 0x0003e40000100a00 */
[----:B------:R-:W2:Y:S02]  /*16370*/  LDL.LU R17, [R1+0x174] ;  /* 0x0001740001117983 */ /* 0x000ea40000300800 */
[----:B------:R-:W3:Y:S01]  /*16380*/  LDL.LU R18, [R1+0x178] ;  /* 0x0001780001127983 */ /* 0x000ee20000300800 */
[----:B------:R-:W3:Y:S01]  /*16390*/  LDL.LU R19, [R1+0x17c] ;  /* 0x00017c0001137983 */ /* 0x000ee20000300800 */
[----:B------:R-:W4:Y:S02]  /*163a0*/  LDL.LU R24, [R1+0x1c0] ;  /* 0x0001c00001187983 */ /* 0x000f240000300800 */
[----:B------:R-:W4:Y:S02]  /*163b0*/  LDL.LU R25, [R1+0x1c4] ;  /* 0x0001c40001197983 */ /* 0x000f240000300800 */
[----:B------:R-:W-:Y:S01]  /*163c0*/  IMAD.MOV.U32 R28, RZ, RZ, R27 ;  /* 0x000000ffff1c7224 */ /* 0x000fe200078e001b */
[----:B------:R-:W4:Y:S01]  /*163d0*/  LDL.LU R26, [R1+0x1c8] ;  /* 0x0001c800011a7983 */ /* 0x000f220000300800 */
[----:B------:R-:W4:Y:S02]  /*163e0*/  LDL.LU R27, [R1+0x1cc] ;  /* 0x0001cc00011b7983 */ /* 0x000f240000300800 */
[----:B------:R-:W4:Y:S01]  /*163f0*/  LDL.LU.64 R4, [R1] ;  /* 0x0000000001047983 */ /* 0x000f220000300a00 */
[----:B0-----:R-:W4:Y:S01]  /*16400*/  LDL.LU R8, [R1+0x1b0] ;  /* 0x0001b00001087983 */ /* 0x001f220000300800 */
[----:B------:R-:W4:Y:S02]  /*16410*/  LDL.LU R9, [R1+0x1b4] ;  /* 0x0001b40001097983 */ /* 0x000f240000300800 */
[----:B-1----:R-:W4:Y:S02]  /*16420*/  LDL.LU R10, [R1+0x1b8] ;  /* 0x0001b800010a7983 */ /* 0x002f240000300800 */
[----:B------:R-:W4:Y:S01]  /*16430*/  LDL.LU R11, [R1+0x1bc] ;  /* 0x0001bc00010b7983 */ /* 0x000f220000300800 */
[----:B---3--:R-:W-:Y:S01]  /*16440*/  STL.64 [R1+0x958], R18 ;  /* 0x0009581201007387 */ /* 0x008fe20000100a00 */
[----:B--2---:R0:W-:Y:S02]  /*16450*/  STL.64 [R1+0x950], R16 ;  /* 0x0009501001007387 */ /* 0x0041e40000100a00 */
[----:B0-----:R-:W-:-:S02]  /*16460*/  IMAD.MOV.U32 R16, RZ, RZ, R23 ;  /* 0x000000ffff107224 */ /* 0x001fc400078e0017 */
[----:B------:R-:W-:Y:S01]  /*16470*/  IMAD.MOV.U32 R17, RZ, RZ, R29 ;  /* 0x000000ffff117224 */ /* 0x000fe200078e001d */
[----:B------:R-:W2:Y:S01]  /*16480*/  LDL.LU R23, [R1+0x9c0] ;  /* 0x0009c00001177983 */ /* 0x000ea20000300800 */
[----:B------:R-:W3:Y:S03]  /*16490*/  LDL.LU R29, [R1+0x9bc] ;  /* 0x0009bc00011d7983 */ /* 0x000ee60000300800 */
[----:B------:R0:W-:Y:S04]  /*164a0*/  STL.64 [R1+0x970], R16 ;  /* 0x0009701001007387 */ /* 0x0001e80000100a00 */
[----:B0-----:R-:W2:Y:S01]  /*164b0*/  LDL.LU R16, [R1+0x1d0] ;  /* 0x0001d00001107983 */ /* 0x001ea20000300800 */
[----:B------:R-:W2:Y:S02]  /*164c0*/  LDL.LU R17, [R1+0x1d4] ;  /* 0x0001d40001117983 */ /* 0x000ea40000300800 */
[----:B------:R-:W2:Y:S02]  /*164d0*/  LDL.LU R18, [R1+0x1d8] ;  /* 0x0001d80001127983 */ /* 0x000ea40000300800 */
[----:B------:R-:W2:Y:S02]  /*164e0*/  LDL.LU R19, [R1+0x1dc] ;  /* 0x0001dc0001137983 */ /* 0x000ea40000300800 */
[----:B--2---:R-:W-:Y:S11]  /*164f0*/  HMMA.16816.F32.BF16 R16, R12, R20, R16 ;  /* 0x000000140c10723c */ /* 0x004ff60000041810 */
[----:B------:R-:W-:Y:S11]  /*16500*/  @!UPT UIADD3 URZ, URZ, URZ, URZ ;  /* 0x0000003f3f3ff290 */ /* 0x000ff6000fffe03f */
[----:B------:R-:W-:Y:S01]  /*16510*/  @!UPT UIADD3 URZ, URZ, URZ, URZ ;  /* 0x0000003f3f3ff290 */ /* 0x000fe2000fffe03f */
[----:B------:R-:W-:Y:S01]  /*16520*/  STL.64 [R1+0xe0], R16 ;  /* 0x0000e01001007387 */ /* 0x000fe20000100a00 */
[----:B------:R-:W-:Y:S02]  /*16530*/  STL.64 [R1+0xe8], R18 ;  /* 0x0000e81201007387 */ /* 0x000fe40000100a00 */
[----:B------:R-:W-:Y:S02]  /*16540*/  STL.64 [R1+0x940], R22 ;  /* 0x0009401601007387 */ /* 0x000fe40000100a00 */
[----:B------:R0:W-:Y:S02]  /*16550*/  STL.64 [R1+0x938], R20 ;  /* 0x0009381401007387 */ /* 0x0001e40000100a00 */
[----:B0-----:R-:W2:Y:S01]  /*16560*/  LDL.LU R20, [R1+0x150] ;  /* 0x0001500001147983 */ /* 0x001ea20000300800 */
[----:B------:R-:W2:Y:S02]  /*16570*/  LDL.LU R21, [R1+0x154] ;  /* 0x0001540001157983 */ /* 0x000ea40000300800 */
[----:B------:R-:W2:Y:S02]  /*16580*/  LDL.LU R22, [R1+0x158] ;  /* 0x0001580001167983 */ /* 0x000ea40000300800 */
[----:B---3--:R-:W-:-:S02]  /*16590*/  IMAD.MOV.U32 R23, RZ, RZ, R29 ;  /* 0x000000ffff177224 */ /* 0x008fc400078e001d */
[----:B------:R-:W3:Y:S01]  /*165a0*/  LDL.LU R29, [R1+0x9b8] ;  /* 0x0009b800011d7983 */ /* 0x000ee20000300800 */
[----:B----4-:R-:W-:Y:S03]  /*165b0*/  HMMA.16816.F32.BF16 R24, R12, R4, R24 ;  /* 0x000000040c18723c */ /* 0x010fe60000041818 */
[----:B--2---:R-:W-:Y:S01]  /*165c0*/  STL.64 [R1+0x968], R22 ;  /* 0x0009681601007387 */ /* 0x004fe20000100a00 */
[----:B------:R0:W-:Y:S03]  /*165d0*/  STL.64 [R1+0x960], R20 ;  /* 0x0009601401007387 */ /* 0x0001e60000100a00 */
[----:B0-----:R-:W2:Y:S01]  /*165e0*/  LDL.LU R20, [R1+0x180] ;  /* 0x0001800001147983 */ /* 0x001ea20000300800 */
[----:B------:R-:W2:Y:S02]  /*165f0*/  LDL.LU R21, [R1+0x184] ;  /* 0x0001840001157983 */ /* 0x000ea40000300800 */
[----:B------:R-:W4:Y:S02]  /*16600*/  LDL.LU R22, [R1+0x188] ;  /* 0x0001880001167983 */ /* 0x000f240000300800 */
[----:B------:R-:W4:Y:S02]  /*16610*/  LDL.LU R23, [R1+0x18c] ;  /* 0x00018c0001177983 */ /* 0x000f240000300800 */
[----:B------:R-:W-:-:S02]  /*16620*/  IMAD.MOV.U32 R19, RZ, RZ, R4 ;  /* 0x000000ffff137224 */ /* 0x000fc400078e0004 */
[----:B------:R-:W-:Y:S02]  /*16630*/  IMAD.MOV.U32 R18, RZ, RZ, R5 ;  /* 0x000000ffff127224 */ /* 0x000fe400078e0005 */
[----:B------:R-:W-:Y:S02]  /*16640*/  IMAD.MOV.U32 R16, RZ, RZ, R7 ;  /* 0x000000ffff107224 */ /* 0x000fe400078e0007 */
[----:B------:R-:W-:-:S04]  /*16650*/  IMAD.MOV.U32 R17, RZ, RZ, R6 ;  /* 0x000000ffff117224 */ /* 0x000fc800078e0006 */
[----:B------:R-:W-:Y:S02]  /*16660*/  IMAD.MOV.U32 R7, RZ, RZ, R27 ;  /* 0x000000ffff077224 */ /* 0x000fe400078e001b */
[----:B------:R-:W-:Y:S01]  /*16670*/  IMAD.MOV.U32 R6, RZ, RZ, R25 ;  /* 0x000000ffff067224 */ /* 0x000fe200078e0019 */
[----:B----4-:R-:W-:Y:S01]  /*16680*/  STL.64 [R1+0x980], R22 ;  /* 0x0009801601007387 */ /* 0x010fe20000100a00 */
[----:B--2---:R0:W-:Y:S03]  /*16690*/  STL.64 [R1+0x978], R20 ;  /* 0x0009781401007387 */ /* 0x0041e60000100a00 */
[----:B0-----:R-:W2:Y:S01]  /*166a0*/  LDL.LU R20, [R1+0x190] ;  /* 0x0001900001147983 */ /* 0x001ea20000300800 */
[----:B------:R-:W2:Y:S02]  /*166b0*/  LDL.LU R21, [R1+0x194] ;  /* 0x0001940001157983 */ /* 0x000ea40000300800 */
[----:B------:R-:W2:Y:S02]  /*166c0*/  LDL.LU R22, [R1+0x198] ;  /* 0x0001980001167983 */ /* 0x000ea40000300800 */
[----:B---3--:R-:W-:Y:S01]  /*166d0*/  IMAD.MOV.U32 R23, RZ, RZ, R29 ;  /* 0x000000ffff177224 */ /* 0x008fe200078e001d */
[----:B------:R-:W3:Y:S01]  /*166e0*/  LDL.LU.64 R4, [R1+0x9b0] ;  /* 0x0009b00001047983 */ /* 0x000ee20000300a00 */
[----:B------:R-:W-:-:S02]  /*166f0*/  IMAD.MOV.U32 R29, RZ, RZ, R26 ;  /* 0x000000ffff1d7224 */ /* 0x000fc400078e001a */
[----:B------:R0:W-:Y:S02]  /*16700*/  STL [R1+0xd0], R24 ;  /* 0x0000d01801007387 */ /* 0x0001e40000100800 */
[----:B------:R-:W4:Y:S01]  /*16710*/  LDL.LU.64 R26, [R1+0x9a8] ;  /* 0x0009a800011a7983 */ /* 0x000f220000300a00 */
[----:B0-----:R-:W2:Y:S02]  /*16720*/  LDL.LU.64 R24, [R1+0x9a0] ;  /* 0x0009a00001187983 */ /* 0x001ea40000300a00 */
[C---:B--2---:R-:W-:Y:S11]  /*16730*/  HMMA.16816.F32.BF16 R8, R12.reuse, R24, R8 ;  /* 0x000000180c08723c */ /* 0x044ff60000041808 */
[----:B------:R-:W-:Y:S11]  /*16740*/  @!UPT UIADD3 URZ, URZ, URZ, URZ ;  /* 0x0000003f3f3ff290 */ /* 0x000ff6000fffe03f */
[----:B------:R-:W-:Y:S01]  /*16750*/  @!UPT UIADD3 URZ, URZ, URZ, URZ ;  /* 0x0000003f3f3ff290 */ /* 0x000fe2000fffe03f */
[----:B------:R-:W-:Y:S01]  /*16760*/  STL.64 [R1+0xc0], R8 ;  /* 0x0000c00801007387 */ /* 0x000fe20000100a00 */
[----:B------:R0:W-:Y:S03]  /*16770*/  STL.64 [R1+0xc8], R10 ;  /* 0x0000c80a01007387 */ /* 0x0001e60000100a00 */
[----:B0-----:R-:W2:Y:S01]  /*16780*/  LDL.LU.64 R10, [R1+0x998] ;  /* 0x00099800010a7983 */ /* 0x001ea20000300a00 */
[----:B------:R-:W2:Y:S02]  /*16790*/  LDL.LU.64 R8, [R1+0x990] ;  /* 0x0009900001087983 */ /* 0x000ea40000300a00 */
[----:B----4-:R-:W-:Y:S02]  /*167a0*/  STL.64 [R1+0x900], R26 ;  /* 0x0009001a01007387 */ /* 0x010fe40000100a00 */
[----:B------:R0:W-:Y:S02]  /*167b0*/  STL.64 [R1+0x8f8], R24 ;  /* 0x0008f81801007387 */ /* 0x0001e40000100a00 */
[----:B0-----:R-:W3:Y:S01]  /*167c0*/  LDL.LU R24, [R1+0x1a0] ;  /* 0x0001a00001187983 */ /* 0x001ee20000300800 */
[----:B------:R-:W3:Y:S02]  /*167d0*/  LDL.LU R25, [R1+0x1a4] ;  /* 0x0001a40001197983 */ /* 0x000ee40000300800 */
[----:B------:R-:W3:Y:S02]  /*167e0*/  LDL.LU R26, [R1+0x1a8] ;  /* 0x0001a800011a7983 */ /* 0x000ee40000300800 */
[----:B------:R-:W3:Y:S02]  /*167f0*/  LDL.LU R27, [R1+0x1ac] ;  /* 0x0001ac00011b7983 */ /* 0x000ee40000300800 */
[----:B---3--:R-:W-:Y:S01]  /*16800*/  HMMA.16816.F32.BF16 R24, R12, R4, R24 ;  /* 0x000000040c18723c */ /* 0x008fe20000041818 */
[----:B------:R-:W3:Y:S11]  /*16810*/  LDL R15, [R1+0x224] ;  /* 0x00022400010f7983 */ /* 0x000ef60000100800 */
[----:B------:R-:W-:Y:S11]  /*16820*/  @!UPT UIADD3 URZ, URZ, URZ, URZ ;  /* 0x0000003f3f3ff290 */ /* 0x000ff6000fffe03f */
[----:B------:R0:W-:Y:S01]  /*16830*/  STL.64 [R1+0xa0], R24 ;  /* 0x0000a01801007387 */ /* 0x0001e20000100a00 */
[----:B------:R-:W-:Y:S02]  /*16840*/  STL.64 [R1+0xa8], R26 ;  /* 0x0000a81a01007387 */ /* 0x000fe40000100a00 */
[----:B0-----:R-:W-:Y:S02]  /*16850*/  IMAD.MOV.U32 R24, RZ, RZ, R19 ;  /* 0x000000ffff187224 */ /* 0x001fe400078e0013 */
[----:B------:R-:W-:Y:S02]  /*16860*/  IMAD.MOV.U32 R25, RZ, RZ, R18 ;  /* 0x000000ffff197224 */ /* 0x000fe400078e0012 */
[----:B--2---:R-:W-:Y:S03]  /*16870*/  HMMA.16816.F32.BF16 R16, R8, R16, R20 ;  /* 0x000000100810723c */ /* 0x004fe60000041814 */
[----:B------:R0:W-:Y:S04]  /*16880*/  STL.64 [R1+0x918], R24 ;  /* 0x0009181801007387 */ /* 0x0001e80000100a00 */
[----:B0-----:R-:W2:Y:S01]  /*16890*/  LDL.LU R24, [R1+0x160] ;  /* 0x0001600001187983 */ /* 0x001ea20000300800 */
[----:B------:R-:W2:Y:S02]  /*168a0*/  LDL.LU R25, [R1+0x164] ;  /* 0x0001640001197983 */ /* 0x000ea40000300800 */
[----:B------:R-:W2:Y:S02]  /*168b0*/  LDL.LU R26, [R1+0x168] ;  /* 0x00016800011a7983 */ /* 0x000ea40000300800 */
[----:B------:R-:W2:Y:S01]  /*168c0*/  LDL.LU R27, [R1+0x16c] ;  /* 0x00016c00011b7983 */ /* 0x000ea20000300800 */
[----:B------:R-:W-:Y:S01]  /*168d0*/  STL.64 [R1+0x8f0], R6 ;  /* 0x0008f00601007387 */ /* 0x000fe20000100a00 */
[----:B------:R0:W-:Y:S02]  /*168e0*/  STL.64 [R1+0x8e8], R4 ;  /* 0x0008e80401007387 */ /* 0x0001e40000100a00 */
[----:B0-----:R-:W-:-:S02]  /*168f0*/  IMAD.MOV.U32 R4, RZ, RZ, R2 ;  /* 0x000000ffff047224 */ /* 0x001fc400078e0002 */
[----:B------:R-:W-:Y:S01]  /*16900*/  IMAD.MOV.U32 R5, RZ, RZ, R0 ;  /* 0x000000ffff057224 */ /* 0x000fe200078e0000 */
[----:B------:R-:W4:Y:S01]  /*16910*/  LDL.LU R2, [R1+0x98c] ;  /* 0x00098c0001027983 */ /* 0x000f220000300800 */
[----:B------:R-:W2:Y:S02]  /*16920*/  LDL.LU R0, [R1+0x988] ;  /* 0x0009880001007983 */ /* 0x000ea40000300800 */
[----:B------:R-:W2:Y:S02]  /*16930*/  LDL.LU.64 R22, [R1+0x980] ;  /* 0x0009800001167983 */ /* 0x000ea40000300a00 */
[----:B------:R-:W2:Y:S01]  /*16940*/  LDL.LU.64 R20, [R1+0x978] ;  /* 0x0009780001147983 */ /* 0x000ea20000300a00 */
[----:B------:R0:W-:Y:S01]  /*16950*/  STL.64 [R1+0x90], R16 ;  /* 0x0000901001007387 */ /* 0x0001e20000100a00 */
[----:B------:R2:W-:Y:S03]  /*16960*/  STL.64 [R1+0x98], R18 ;  /* 0x0000981201007387 */ /* 0x0005e60000100a00 */
[----:B0-----:R-:W2:Y:S04]  /*16970*/  LDL.LU.64 R16, [R1+0x970] ;  /* 0x0009700001107983 */ /* 0x001ea80000300a00 */
[----:B---3--:R-:W0:Y:S01]  /*16980*/  LDSM.16.MT88.4 R12, [R15+0x4c00] ;  /* 0x004c00000f0c783b */ /* 0x008e220000004200 */
[C---:B--2---:R-:W-:Y:S03]  /*16990*/  HMMA.16816.F32.BF16 R16, R8.reuse, R16, R20 ;  /* 0x000000100810723c */ /* 0x044fe60000041814 */
[----:B------:R-:W2:Y:S01]  /*169a0*/  LDL.LU.64 R22, [R1+0x968] ;  /* 0x0009680001167983 */ /* 0x000ea20000300a00 */
[----:B------:R-:W2:Y:S11]  /*169b0*/  LDL.LU.64 R20, [R1+0x960] ;  /* 0x0009600001147983 */ /* 0x000eb60000300a00 */
[----:B------:R-:W-:Y:S08]  /*169c0*/  @!UPT UIADD3 URZ, URZ, URZ, URZ ;  /* 0x0000003f3f3ff290 */ /* 0x000ff0000fffe03f */
[----:B------:R-:W-:Y:S01]  /*169d0*/  STL.64 [R1+0x80], R16 ;  /* 0x0000801001007387 */ /* 0x000fe20000100a00 */
[----:B------:R1:W-:Y:S03]  /*169e0*/  STL.64 [R1+0x88], R18 ;  /* 0x0000881201007387 */ /* 0x0003e60000100a00 */
[----:B-1----:R-:W3:Y:S01]  /*169f0*/  LDL.LU.64 R18, [R1+0x958] ;  /* 0x0009580001127983 */ /* 0x002ee20000300a00 */
[----:B------:R-:W3:Y:S02]  /*16a00*/  LDL.LU.64 R16, [R1+0x950] ;  /* 0x0009500001107983 */ /* 0x000ee40000300a00 */
[C---:B---3--:R-:W-:Y:S01]  /*16a10*/  HMMA.16816.F32.BF16 R4, R8.reuse, R4, R16 ;  /* 0x000000040804723c */ /* 0x048fe20000041810 */
[----:B------:R-:W2:Y:S11]  /*16a20*/  LDL.LU.64 R16, [R1+0x948] ;  /* 0x0009480001107983 */ /* 0x000eb60000300a00 */
[----:B------:R-:W-:Y:S11]  /*16a30*/  @!UPT UIADD3 URZ, URZ, URZ, URZ ;  /* 0x0000003f3f3ff290 */ /* 0x000ff6000fffe03f */
[----:B------:R1:W-:Y:S01]  /*16a40*/  STL.64 [R1+0x70], R4 ;  /* 0x0000700401007387 */ /* 0x0003e20000100a00 */
[----:B------:R3:W-:Y:S03]  /*16a50*/  STL.64 [R1+0x78], R6 ;  /* 0x0000780601007387 */ /* 0x0007e60000100a00 */
[----:B-1----:R-:W4:Y:S01]  /*16a60*/  LDL.LU R4, [R1+0x130] ;  /* 0x0001300001047983 */ /* 0x002f220000300800 */
[----:B------:R-:W4:Y:S02]  /*16a70*/  LDL.LU R5, [R1+0x134] ;  /* 0x0001340001057983 */ /* 0x000f240000300800 */
[----:B---3--:R-:W3:Y:S02]  /*16a80*/  LDL.LU R6, [R1+0x138] ;  /* 0x0001380001067983 */ /* 0x008ee40000300800 */
[----:B------:R-:W3:Y:S01]  /*16a90*/  LDL.LU R7, [R1+0x13c] ;  /* 0x00013c0001077983 */ /* 0x000ee20000300800 */
[----:B--2---:R-:W-:Y:S01]  /*16aa0*/  HMMA.16816.F32.BF16 R16, R8, R16, R20 ;  /* 0x000000100810723c */ /* 0x004fe20000041814 */
[----:B---3--:R-:W-:Y:S01]  /*16ab0*/  STL.64 [R1+0x910], R6 ;  /* 0x0009100601007387 */ /* 0x008fe20000100a00 */
[----:B----4-:R1:W-:Y:S03]  /*16ac0*/  STL.64 [R1+0x908], R4 ;  /* 0x0009080401007387 */ /* 0x0103e60000100a00 */
[----:B-1----:R-:W2:Y:S01]  /*16ad0*/  LDL.LU R4, [R1+0x140] ;  /* 0x0001400001047983 */ /* 0x002ea20000300800 */
[----:B------:R-:W2:Y:S02]  /*16ae0*/  LDL.LU R5, [R1+0x144] ;  /* 0x0001440001057983 */ /* 0x000ea40000300800 */
[----:B------:R-:W2:Y:S02]  /*16af0*/  LDL.LU R6, [R1+0x148] ;  /* 0x0001480001067983 */ /* 0x000ea40000300800 */
[----:B------:R-:W2:Y:S01]  /*16b00*/  LDL.LU R7, [R1+0x14c] ;  /* 0x00014c0001077983 */ /* 0x000ea20000300800 */
[----:B------:R-:W3:Y:S01]  /*16b10*/  LDL.LU.64 R22, [R1+0x940] ;  /* 0x0009400001167983 */ /* 0x000ee20000300a00 */
[----:B------:R-:W4:Y:S11]  /*16b20*/  LDL.LU.64 R20, [R1+0x938] ;  /* 0x0009380001147983 */ /* 0x000f360000300a00 */
[----:B------:R-:W-:Y:S02]  /*16b30*/  STL.64 [R1+0x60], R16 ;  /* 0x0000601001007387 */ /* 0x000fe40000100a00 */
[----:B------:R1:W-:Y:S02]  /*16b40*/  STL.64 [R1+0x68], R18 ;  /* 0x0000681201007387 */ /* 0x0003e40000100a00 */
[----:B-1----:R-:W2:Y:S01]  /*16b50*/  LDL.LU.64 R18, [R1+0x930] ;  /* 0x0009300001127983 */ /* 0x002ea20000300a00 */
[----:B------:R-:W3:Y:S02]  /*16b60*/  LDL.LU.64 R16, [R1+0x928] ;  /* 0x0009280001107983 */ /* 0x000ee40000300a00 */
[----:B0-----:R-:W-:Y:S02]  /*16b70*/  STL.64 [R1+0x8e0], R14 ;  /* 0x0008e00e01007387 */ /* 0x001fe40000100a00 */
[----:B------:R0:W-:Y:S02]  /*16b80*/  STL.64 [R1+0x8d8], R12 ;  /* 0x0008d80c01007387 */ /* 0x0001e40000100a00 */
[----:B0-----:R-:W4:Y:S01]  /*16b90*/  LDL.LU R12, [R1+0xb0] ;  /* 0x0000b000010c7983 */ /* 0x001f220000300800 */
[----:B--2---:R-:W-:-:S02]  /*16ba0*/  IMAD.MOV.U32 R13, RZ, RZ, R19 ;  /* 0x000000ffff0d7224 */ /* 0x004fc400078e0013 */
[----:B------:R-:W-:Y:S02]  /*16bb0*/  IMAD.MOV.U32 R14, RZ, RZ, R18 ;  /* 0x000000ffff0e7224 */ /* 0x000fe400078e0012 */
[----:B---3--:R-:W-:Y:S02]  /*16bc0*/  IMAD.MOV.U32 R15, RZ, RZ, R16 ;  /* 0x000000ffff0f7224 */ /* 0x008fe400078e0010 */
[----:B------:R-:W0:Y:S01]  /*16bd0*/  LDSM.16.MT88.4 R16, [R17+0x4c00] ;  /* 0x004c00001110783b */ /* 0x000e220000004200 */
[----:B----4-:R-:W-:Y:S03]  /*16be0*/  HMMA.16816.F32.BF16 R24, R8, R20, R24 ;  /* 0x000000140818723c */ /* 0x010fe60000041818 */
[----:B0-----:R0:W-:Y:S01]  /*16bf0*/  STL [R1+0x844], R16 ;  /* 0x0008441001007387 */ /* 0x0011e20000100800 */
[----:B------:R1:W-:Y:S02]  /*16c00*/  STL [R1+0x840], R17 ;  /* 0x0008401101007387 */ /* 0x0003e40000100800 */
[----:B------:R2:W-:Y:S02]  /*16c10*/  STL [R1+0x83c], R18 ;  /* 0x00083c1201007387 */ /* 0x0005e40000100800 */
[----:B------:R-:W-:Y:S02]  /*16c20*/  STL [R1+0x838], R19 ;  /* 0x0008381301007387 */ /* 0x000fe40000100800 */
[----:B0-----:R-:W-:-:S02]  /*16c30*/  IMAD.MOV.U32 R16, RZ, RZ, R2 ;  /* 0x000000ffff107224 */ /* 0x001fc400078e0002 */
[----:B------:R-:W3:Y:S01]  /*16c40*/  LDL.LU R2, [R1+0x920] ;  /* 0x0009200001027983 */ /* 0x000ee20000300800 */
[----:B-1----:R-:W4:Y:S02]  /*16c50*/  LDL.LU R17, [R1+0x124] ;  /* 0x0001240001117983 */ /* 0x002f240000300800 */
[----:B--2---:R-:W4:Y:S08]  /*16c60*/  LDL.LU R18, [R1+0x128] ;  /* 0x0001280001127983 */ /* 0x004f300000300800 */
[----:B------:R0:W-:Y:S01]  /*16c70*/  STL.64 [R1+0x150], R24 ;  /* 0x0001501801007387 */ /* 0x0001e20000100a00 */
[----:B------:R-:W-:Y:S04]  /*16c80*/  STL.64 [R1+0x158], R26 ;  /* 0x0001581a01007387 */ /* 0x000fe80000100a00 */
[----:B0-----:R-:W2:Y:S01]  /*16c90*/  LDL.LU.64 R24, [R1+0x918] ;  /* 0x0009180001187983 */ /* 0x001ea20000300a00 */
[----:B------:R0:W-:Y:S02]  /*16ca0*/  STL.64 [R1+0x890], R22 ;  /* 0x0008901601007387 */ /* 0x0001e40000100a00 */
[----:B------:R-:W-:-:S02]  /*16cb0*/  IMAD.MOV.U32 R19, RZ, RZ, R3 ;  /* 0x000000ffff137224 */ /* 0x000fc400078e0003 */
[----:B0-----:R-:W-:Y:S02]  /*16cc0*/  IMAD.MOV.U32 R23, RZ, RZ, R0 ;  /* 0x000000ffff177224 */ /* 0x001fe400078e0000 */
[----:B---3--:R-:W-:Y:S01]  /*16cd0*/  IMAD.MOV.U32 R22, RZ, RZ, R2 ;  /* 0x000000ffff167224 */ /* 0x008fe200078e0002 */
[C---:B--2---:R-:W-:Y:S04]  /*16ce0*/  HMMA.16816.F32.BF16 R24, R8.reuse, R24, R4 ;  /* 0x000000180818723c */ /* 0x044fe80000041804 */
[----:B------:R0:W-:Y:S04]  /*16cf0*/  STL.64 [R1+0x8c8], R22 ;  /* 0x0008c81601007387 */ /* 0x0001e80000100a00 */
[----:B0-----:R-:W2:Y:S01]  /*16d00*/  LDL.LU.64 R22, [R1+0x58] ;  /* 0x0000580001167983 */ /* 0x001ea20000300a00 */
[----:B------:R-:W3:Y:S02]  /*16d10*/  LDL.LU.64 R6, [R1+0x910] ;  /* 0x0009100001067983 */ /* 0x000ee40000300a00 */
[----:B------:R-:W3:Y:S11]  /*16d20*/  LDL.LU.64 R4, [R1+0x908] ;  /* 0x0009080001047983 */ /* 0x000ef60000300a00 */
[----:B------:R-:W-:Y:S01]  /*16d30*/  @!UPT UIADD3 URZ, URZ, URZ, URZ ;  /* 0x0000003f3f3ff290 */ /* 0x000fe2000fffe03f */
[----:B------:R0:W-:Y:S01]  /*16d40*/  STL [R1+0x148], R26 ;  /* 0x0001481a01007387 */ /* 0x0001e20000100800 */
[----:B------:R-:W-:Y:S02]  /*16d50*/  IMAD.MOV.U32 R3, RZ, RZ, R27 ;  /* 0x000000ffff037224 */ /* 0x000fe400078e001b */
[----:B------:R-:W-:Y:S02]  /*16d60*/  IMAD.MOV.U32 R0, RZ, RZ, R24 ;  /* 0x000000ffff007224 */ /* 0x000fe400078e0018 */
[----:B------:R-:W-:Y:S01]  /*16d70*/  IMAD.MOV.U32 R2, RZ, RZ, R25 ;  /* 0x000000ffff027224 */ /* 0x000fe200078e0019 */
[----:B0-----:R-:W2:Y:S01]  /*16d80*/  LDL.LU.64 R26, [R1+0x900] ;  /* 0x00090000011a7983 */ /* 0x001ea20000300a00 */
[----:B------:R-:W3:Y:S03]  /*16d90*/  LDL.LU.64 R24, [R1+0x8f8] ;  /* 0x0008f80001187983 */ /* 0x000ee60000300a00 */
[----:B------:R-:W-:Y:S02]  /*16da0*/  STL [R1+0x84c], R2 ;  /* 0x00084c0201007387 */ /* 0x000fe40000100800 */
[----:B------:R0:W-:Y:S01]  /*16db0*/  STL [R1+0x848], R3 ;  /* 0x0008480301007387 */ /* 0x0001e20000100800 */
[----:B------:R1:W-:Y:S01]  /*16dc0*/  STL [R1+0x7c4], R0 ;  /* 0x0007c40001007387 */ /* 0x0003e20000100800 */
[C---:B---3--:R-:W-:Y:S11]  /*16dd0*/  HMMA.16816.F32.BF16 R4, R8.reuse, R24, R4 ;  /* 0x000000180804723c */ /* 0x048ff60000041804 */
[----:B------:R-:W-:Y:S11]  /*16de0*/  @!UPT UIADD3 URZ, URZ, URZ, URZ ;  /* 0x0000003f3f3ff290 */ /* 0x000ff6000fffe03f */
[----:B------:R-:W-:Y:S02]  /*16df0*/  @!UPT UIADD3 URZ, URZ, URZ, URZ ;  /* 0x0000003f3f3ff290 */ /* 0x000fe4000fffe03f */
[----:B0-----:R-:W-:Y:S02]  /*16e00*/  IMAD.MOV.U32 R3, RZ, RZ, R7 ;  /* 0x000000ffff037224 */ /* 0x001fe400078e0007 */
[----:B-1----:R-:W-:Y:S02]  /*16e10*/  IMAD.MOV.U32 R0, RZ, RZ, R6 ;  /* 0x000000ffff007224 */ /* 0x002fe400078e0006 */
[----:B------:R-:W-:Y:S02]  /*16e20*/  IMAD.MOV.U32 R2, RZ, RZ, R4 ;  /* 0x000000ffff027224 */ /* 0x000fe400078e0004 */
[----:B------:R-:W-:Y:S01]  /*16e30*/  IMAD.MOV.U32 R25, RZ, RZ, R5 ;  /* 0x000000ffff197224 */ /* 0x000fe200078e0005 */
[----:B------:R-:W3:Y:S01]  /*16e40*/  LDL.LU.64 R6, [R1+0x8f0] ;  /* 0x0008f00001067983 */ /* 0x000ee20000300a00 */
[----:B------:R-:W2:Y:S02]  /*16e50*/  LDL.LU.64 R4, [R1+0x8e8] ;  /* 0x0008e80001047983 */ /* 0x000ea40000300a00 */
[----:B--2---:R-:W-:Y:S01]  /*16e60*/  HMMA.16816.F32.BF16 R8, R8, R4, R12 ;  /* 0x000000040808723c */ /* 0x004fe2000004180c */
[----:B------:R-:W4:Y:S01]  /*16e70*/  LDL.LU.64 R14, [R1+0x8e0] ;  /* 0x0008e000010e7983 */ /* 0x000f220000300a00 */
[----:B------:R-:W4:Y:S02]  /*16e80*/  LDL.LU.64 R12, [R1+0x8d8] ;  /* 0x0008d800010c7983 */ /* 0x000f240000300a00 */
[----:B---3--:R-:W-:Y:S03]  /*16e90*/  STL.64 [R1+0x8b0], R6 ;  /* 0x0008b00601007387 */ /* 0x008fe60000100a00 */
[----:B------:R-:W-:-:S02]  /*16ea0*/  IMAD.MOV.U32 R4, RZ, RZ, R3 ;  /* 0x000000ffff047224 */ /* 0x000fc400078e0003 */
[----:B------:R-:W-:Y:S02]  /*16eb0*/  IMAD.MOV.U32 R5, RZ, RZ, R2 ;  /* 0x000000ffff057224 */ /* 0x000fe400078e0002 */
[----:B------:R-:W-:Y:S02]  /*16ec0*/  IMAD.MOV.U32 R2, RZ, RZ, R22 ;  /* 0x000000ffff027224 */ /* 0x000fe400078e0016 */
[----:B------:R-:W-:-:S10]  /*16ed0*/  IMAD.MOV.U32 R3, RZ, RZ, R23 ;  /* 0x000000ffff037224 */ /* 0x000fd400078e0017 */
[----:B------:R0:W-:Y:S01]  /*16ee0*/  STL.64 [R1+0x768], R10 ;  /* 0x0007680a01007387 */ /* 0x0001e20000100a00 */
[----:B------:R1:W-:Y:S02]  /*16ef0*/  STL.64 [R1+0x760], R8 ;  /* 0x0007600801007387 */ /* 0x0003e40000100a00 */
[----:B0-----:R-:W-:Y:S01]  /*16f00*/  IMAD.MOV.U32 R10, RZ, RZ, R26 ;  /* 0x000000ffff0a7224 */ /* 0x001fe200078e001a */
[----:B-1----:R-:W2:Y:S01]  /*16f10*/  LDL.LU R8, [R1+0x110] ;  /* 0x0001100001087983 */ /* 0x002ea20000300800 */
[----:B------:R-:W2:Y:S02]  /*16f20*/  LDL.LU R9, [R1+0x114] ;  /* 0x0001140001097983 */ /* 0x000ea40000300800 */
[----:B------:R-:W3:Y:S02]  /*16f30*/  LDL.LU R26, [R1+0x8d4] ;  /* 0x0008d400011a7983 */ /* 0x000ee40000300800 */
[----:B------:R-:W-:Y:S02]  /*16f40*/  IMAD.MOV.U32 R11, RZ, RZ, R27 ;  /* 0x000000ffff0b7224 */ /* 0x000fe400078e001b */
[----:B------:R-:W3:Y:S01]  /*16f50*/  LDL.LU R27, [R1+0x8d0] ;  /* 0x0008d000011b7983 */ /* 0x000ee20000300800 */
[C---:B----4-:R-:W-:Y:S03]  /*16f60*/  HMMA.16816.F32.BF16 R16, R12.reuse, R22, R16 ;  /* 0x000000160c10723c */ /* 0x050fe60000041810 */
[----:B------:R-:W2:Y:S11]  /*16f70*/  LDL.LU.64 R22, [R1+0x8c8] ;  /* 0x0008c80001167983 */ /* 0x000eb60000300a00 */
[----:B------:R-:W-:Y:S09]  /*16f80*/  @!UPT UIADD3 URZ, URZ, URZ, URZ ;  /* 0x0000003f3f3ff290 */ /* 0x000ff2000fffe03f */
[----:B------:R0:W-:Y:S01]  /*16f90*/  STL.64 [R1+0x190], R16 ;  /* 0x0001901001007387 */ /* 0x0001e20000100a00 */
[----:B------:R1:W-:Y:S02]  /*16fa0*/  STL.64 [R1+0x198], R18 ;  /* 0x0001981201007387 */ /* 0x0003e40000100a00 */
[----:B------:R-:W-:Y:S02]  /*16fb0*/  IMAD.MOV.U32 R24, RZ, RZ, R16 ;  /* 0x000000ffff187224 */ /* 0x000fe400078e0010 */
[----:B0-----:R-:W4:Y:S01]  /*16fc0*/  LDL.LU R16, [R1+0x100] ;  /* 0x0001000001107983 */ /* 0x001f220000300800 */
[----:B------:R-:W4:Y:S02]  /*16fd0*/  LDL.LU R17, [R1+0x104] ;  /* 0x0001040001117983 */ /* 0x000f240000300800 */
[----:B-1----:R-:W4:Y:S01]  /*16fe0*/  LDL.LU R18, [R1+0x108] ;  /* 0x0001080001127983 */ /* 0x002f220000300800 */
[----:B---3--:R0:W-:Y:S01]  /*16ff0*/  STL.64 [R1+0x8c0], R26 ;  /* 0x0008c01a01007387 */ /* 0x0081e20000100a00 */
[----:B------:R-:W-:Y:S02]  /*17000*/  STL [R1+0x8b8], R24 ;  /* 0x0008b81801007387 */ /* 0x000fe40000100800 */
[----:B------:R-:W-:Y:S01]  /*17010*/  IMAD.MOV.U32 R19, RZ, RZ, R28 ;  /* 0x000000ffff137224 */ /* 0x000fe200078e001c */
[----:B0-----:R-:W4:Y:S01]  /*17020*/  LDL.LU.64 R26, [R1+0x38] ;  /* 0x00003800011a7983 */ /* 0x001f220000300a00 */
[----:B--2---:R-:W-:Y:S11]  /*17030*/  HMMA.16816.F32.BF16 R8, R12, R22, R8 ;  /* 0x000000160c08723c */ /* 0x004ff60000041808 */
[----:B------:R-:W-:Y:S11]  /*17040*/  @!UPT UIADD3 URZ, URZ, URZ, URZ ;  /* 0x0000003f3f3ff290 */ /* 0x000ff6000fffe03f */
[----:B------:R-:W-:Y:S01]  /*17050*/  @!UPT UIADD3 URZ, URZ, URZ, URZ ;  /* 0x0000003f3f3ff290 */ /* 0x000fe2000fffe03f */
[----:B------:R0:W-:Y:S01]  /*17060*/  STL.64 [R1+0x180], R8 ;  /* 0x0001800801007387 */ /* 0x0001e20000100a00 */
[----:B------:R1:W-:Y:S02]  /*17070*/  STL.64 [R1+0x188], R10 ;  /* 0x0001880a01007387 */ /* 0x0003e40000100a00 */
[----:B------:R-:W-:Y:S02]  /*17080*/  IMAD.MOV.U32 R28, RZ, RZ, R8 ;  /* 0x000000ffff1c7224 */ /* 0x000fe400078e0008 */
[----:B------:R-:W2:Y:S01]  /*17090*/  LDL.LU R20, [R1+0xf0] ;  /* 0x0000f00001147983 */ /* 0x000ea20000300800 */
[----:B------:R-:W2:Y:S01]  /*170a0*/  LDL.LU R21, [R1+0xf4] ;  /* 0x0000f40001157983 */ /* 0x000ea20000300800 */
[----:B------:R-:W2:Y:S02]  /*170b0*/  LDL.LU R22, [R1+0xf8] ;  /* 0x0000f80001167983 */ /* 0x000ea40000300800 */
[----:B------:R-:W2:Y:S02]  /*170c0*/  LDL.LU R23, [R1+0xfc] ;  /* 0x0000fc0001177983 */ /* 0x000ea40000300800 */
[----:B0-----:R-:W-:-:S02]  /*170d0*/  IMAD.MOV.U32 R8, RZ, RZ, R5 ;  /* 0x000000ffff087224 */ /* 0x001fc400078e0005 */
[----:B-1----:R-:W-:Y:S02]  /*170e0*/  IMAD.MOV.U32 R11, RZ, RZ, R4 ;  /* 0x000000ffff0b7224 */ /* 0x002fe400078e0004 */
[----:B------:R-:W-:Y:S02]  /*170f0*/  IMAD.MOV.U32 R10, RZ, RZ, R0 ;  /* 0x000000ffff0a7224 */ /* 0x000fe400078e0000 */
[----:B------:R-:W-:-:S03]  /*17100*/  IMAD.MOV.U32 R9, RZ, RZ, R25 ;  /* 0x000000ffff097224 */ /* 0x000fc600078e0019 */
[----:B------:R-:W-:Y:S02]  /*17110*/  STL.64 [R1+0x860], R10 ;  /* 0x0008600a01007387 */ /* 0x000fe40000100a00 */
[----:B------:R0:W-:Y:S02]  /*17120*/  STL.64 [R1+0x858], R8 ;  /* 0x0008580801007387 */ /* 0x0001e40000100a00 */
[----:B0-----:R-:W3:Y:S01]  /*17130*/  LDL.LU R8, [R1+0xc0] ;  /* 0x0000c00001087983 */ /* 0x001ee20000300800 */
[----:B------:R-:W3:Y:S02]  /*17140*/  LDL.LU R9, [R1+0xc4] ;  /* 0x0000c40001097983 */ /* 0x000ee40000300800 */
[----:B------:R-:W2:Y:S02]  /*17150*/  LDL.LU R10, [R1+0xc8] ;  /* 0x0000c800010a7983 */ /* 0x000ea40000300800 */
[----:B------:R-:W2:Y:S02]  /*17160*/  LDL.LU R11, [R1+0xcc] ;  /* 0x0000cc00010b7983 */ /* 0x000ea40000300800 */
[----:B--2---:R0:W-:Y:S01]  /*17170*/  STL.64 [R1+0x870], R10 ;  /* 0x0008700a01007387 */ /* 0x0041e20000100a00 */
[----:B---3--:R1:W-:Y:S03]  /*17180*/  STL.64 [R1+0x868], R8 ;  /* 0x0008680801007387 */ /* 0x0083e60000100a00 */
[----:B0-----:R-:W2:Y:S01]  /*17190*/  LDL.LU.64 R10, [R1+0x8] ;  /* 0x00000800010a7983 */ /* 0x001ea20000300a00 */
[----:B----4-:R-:W-:Y:S03]  /*171a0*/  HMMA.16816.F32.BF16 R4, R12, R26, R16 ;  /* 0x0000001a0c04723c */ /* 0x010fe60000041810 */
[----:B--2---:R0:W-:Y:S01]  /*171b0*/  STL.64 [R1+0x888], R10 ;  /* 0x0008880a01007387 */ /* 0x0041e20000100a00 */
[----:B-1----:R-:W2:Y:S02]  /*171c0*/  LDL.LU R8, [R1+0xe0] ;  /* 0x0000e00001087983 */ /* 0x002ea40000300800 */
[----:B------:R-:W2:Y:S01]  /*171d0*/  LDL.LU R9, [R1+0xe4] ;  /* 0x0000e40001097983 */ /* 0x000ea20000300800 */
[----:B0-----:R-:W3:Y:S01]  /*171e0*/  LDL.LU R10, [R1+0xe8] ;  /* 0x0000e800010a7983 */ /* 0x001ee20000300800 */
[----:B------:R-:W3:Y:S02]  /*171f0*/  LDL.LU R11, [R1+0xec] ;  /* 0x0000ec00010b7983 */ /* 0x000ee40000300800 */
[----:B------:R-:W-:-:S02]  /*17200*/  IMAD.MOV.U32 R18, RZ, RZ, R26 ;  /* 0x000000ffff127224 */ /* 0x000fc400078e001a */
[----:B------:R-:W-:Y:S01]  /*17210*/  IMAD.MOV.U32 R19, RZ, RZ, R27 ;  /* 0x000000ffff137224 */ /* 0x000fe200078e001b */
[----:B---3--:R0:W-:Y:S01]  /*17220*/  STL.64 [R1+0x8a0], R10 ;  /* 0x0008a00a01007387 */ /* 0x0081e20000100a00 */
[----:B--2---:R-:W-:Y:S03]  /*17230*/  STL.64 [R1+0x898], R8 ;  /* 0x0008980801007387 */ /* 0x004fe60000100a00 */
[----:B0-----:R-:W2:Y:S01]  /*17240*/  LDL.LU.64 R10, [R1+0x28] ;  /* 0x00002800010a7983 */ /* 0x001ea20000300a00 */
[----:B------:R-:W3:Y:S02]  /*17250*/  LDL.LU.64 R26, [R1+0x8c0] ;  /* 0x0008c000011a7983 */ /* 0x000ee40000300a00 */
[----:B------:R-:W4:Y:S03]  /*17260*/  LDL.LU R24, [R1+0x8b8] ;  /* 0x0008b80001187983 */ /* 0x000f260000300800 */
[----:B------:R-:W-:Y:S01]  /*17270*/  STL.64 [R1+0x120], R4 ;  /* 0x0001200401007387 */ /* 0x000fe20000100a00 */
[----:B------:R0:W-:Y:S04]  /*17280*/  STL.64 [R1+0x128], R6 ;  /* 0x0001280601007387 */ /* 0x0001e80000100a00 */
[----:B0-----:R-:W4:Y:S01]  /*17290*/  LDL.LU.64 R6, [R1+0x8b0] ;  /* 0x0008b00001067983 */ /* 0x001f220000300a00 */
[----:B------:R-:W-:Y:S01]  /*172a0*/  IMAD.MOV.U32 R25, RZ, RZ, R4 ;  /* 0x000000ffff197224 */ /* 0x000fe200078e0004 */
[----:B--2---:R-:W-:Y:S02]  /*172b0*/  HMMA.16816.F32.BF16 R20, R12, R10, R20 ;  /* 0x0000000a0c14723c */ /* 0x004fe40000041814 */
[----:B---3--:R-:W-:Y:S02]  /*172c0*/  STL.64 [R1+0x880], R26 ;  /* 0x0008801a01007387 */ /* 0x008fe40000100a00 */
[----:B----4-:R0:W-:Y:S02]  /*172d0*/  STL.64 [R1+0x878], R24 ;  /* 0x0008781801007387 */ /* 0x0101e40000100a00 */
[----:B------:R-:W-:-:S02]  /*172e0*/  IMAD.MOV.U32 R16, RZ, RZ, R10 ;  /* 0x000000ffff107224 */ /* 0x000fc400078e000a */
[----:B------:R-:W-:Y:S01]  /*172f0*/  IMAD.MOV.U32 R17, RZ, RZ, R11 ;  /* 0x000000ffff117224 */ /* 0x000fe200078e000b */
[----:B0-----:R-:W2:Y:S01]  /*17300*/  LDL.LU R24, [R1+0xd0] ;  /* 0x0000d00001187983 */ /* 0x001ea20000300800 */
[----:B------:R-:W-:-:S03]  /*17310*/  IMAD.MOV.U32 R25, RZ, RZ, R6 ;  /* 0x000000ffff197224 */ /* 0x000fc600078e0006 */
[----:B------:R-:W3:Y:S01]  /*17320*/  LDL.LU R6, [R1+0x8a8] ;  /* 0x0008a80001067983 */ /* 0x000ee20000300800 */
[----:B------:R-:W4:Y:S02]  /*17330*/  LDL.LU R4, [R1+0x230] ;  /* 0x0002300001047983 */ /* 0x000f240000300800 */
[----:B------:R-:W4:Y:S02]  /*17340*/  LDL.LU R5, [R1+0x42c] ;  /* 0x00042c0001057983 */ /* 0x000f240000300800 */
[----:B------:R-:W2:Y:S01]  /*17350*/  LDL.LU.64 R10, [R1+0x8a0] ;  /* 0x0008a000010a7983 */ /* 0x000ea20000300a00 */
[----:B------:R-:W2:Y:S04]  /*17360*/  LDL.LU.64 R8, [R1+0x898] ;  /* 0x0008980001087983 */ /* 0x000ea80000300a00 */
[----:B------:R-:W-:Y:S02]  /*17370*/  STL.64 [R1+0x110], R20 ;  /* 0x0001101401007387 */ /* 0x000fe40000100a00 */
[----:B------:R0:W-:Y:S02]  /*17380*/  STL.64 [R1+0x118], R22 ;  /* 0x0001181601007387 */ /* 0x0001e40000100a00 */
[----:B0-----:R-:W2:Y:S02]  /*17390*/  LDL.LU.64 R22, [R1+0x890] ;  /* 0x0008900001167983 */ /* 0x001ea40000300a00 */
[----:B--2---:R-:W-:Y:S11]  /*173a0*/  HMMA.16816.F32.BF16 R8, R12, R22, R8 ;  /* 0x000000160c08723c */ /* 0x004ff60000041808 */
[----:B------:R-:W-:Y:S11]  /*173b0*/  @!UPT UIADD3 URZ, URZ, URZ, URZ ;  /* 0x0000003f3f3ff290 */ /* 0x000ff6000fffe03f */
[----:B------:R-:W-:Y:S01]  /*173c0*/  @!UPT UIADD3 URZ, URZ, URZ, URZ ;  /* 0x0000003f3f3ff290 */ /* 0x000fe2000fffe03f */
[----:B------:R-:W-:Y:S01]  /*173d0*/  STL.64 [R1+0x100], R8 ;  /* 0x0001000801007387 */ /* 0x000fe20000100a00 */
[----:B------:R0:W-:Y:S03]  /*173e0*/  STL.64 [R1+0x108], R10 ;  /* 0x0001080a01007387 */ /* 0x0001e60000100a00 */
[----:B0-----:R-:W2:Y:S01]  /*173f0*/  LDL.LU.64 R10, [R1+0x888] ;  /* 0x00088800010a7983 */ /* 0x001ea20000300a00 */
[----:B------:R-:W-:Y:S02]  /*17400*/  IMAD.MOV.U32 R26, RZ, RZ, R29 ;  /* 0x000000ffff1a7224 */ /* 0x000fe400078e001d */
[----:B------:R-:W-:Y:S02]  /*17410*/  IMAD.MOV.U32 R27, RZ, RZ, R7 ;  /* 0x000000ffff1b7224 */ /* 0x000fe400078e0007 */
[----:B------:R-:W-:Y:S02]  /*17420*/  IMAD.MOV.U32 R0, RZ, RZ, R22 ;  /* 0x000000ffff007224 */ /* 0x000fe400078e0016 */
[----:B------:R-:W-:-:S03]  /*17430*/  IMAD.MOV.U32 R22, RZ, RZ, R9 ;  /* 0x000000ffff167224 */ /* 0x000fc600078e0009 */
[----:B--2---:R-:W-:Y:S01]  /*17440*/  HMMA.16816.F32.BF16 R24, R12, R10, R24 ;  /* 0x0000000a0c18723c */ /* 0x004fe20000041818 */
[----:B------:R-:W-:Y:S02]  /*17450*/  IMAD.MOV.U32 R7, RZ, RZ, R10 ;  /* 0x000000ffff077224 */ /* 0x000fe400078e000a */
[----:B------:R-:W-:Y:S11]  /*17460*/  IMAD.MOV.U32 R21, RZ, RZ, R11 ;  /* 0x000000ffff157224 */ /* 0x000ff600078e000b */
[----:B------:R-:W-:Y:S09]  /*17470*/  @!UPT UIADD3 URZ, URZ, URZ, URZ ;  /* 0x0000003f3f3ff290 */ /* 0x000ff2000fffe03f */
[----:B------:R-:W-:Y:S01]  /*17480*/  STL.64 [R1+0xf0], R24 ;  /* 0x0000f01801007387 */ /* 0x000fe20000100a00 */
[----:B------:R0:W-:Y:S03]  /*17490*/  STL.64 [R1+0xf8], R26 ;  /* 0x0000f81a01007387 */ /* 0x0001e60000100a00 */
[----:B0-----:R-:W2:Y:S01]  /*174a0*/  LDL.LU.64 R26, [R1+0x880] ;  /* 0x00088000011a7983 */ /* 0x001ea20000300a00 */
[----:B------:R-:W2:Y:S02]  /*174b0*/  LDL.LU.64 R24, [R1+0x878] ;  /* 0x0008780001187983 */ /* 0x000ea40000300a00 */
[----:B------:R-:W2:Y:S02]  /*174c0*/  LDL.LU.64 R10, [R1+0x870] ;  /* 0x00087000010a7983 */ /* 0x000ea40000300a00 */
[----:B------:R-:W2:Y:S02]  /*174d0*/  LDL.LU.64 R8, [R1+0x868] ;  /* 0x0008680001087983 */ /* 0x000ea40000300a00 */
[----:B------:R-:W-:-:S02]  /*174e0*/  IMAD.MOV.U32 R29, RZ, RZ, R20 ;  /* 0x000000ffff1d7224 */ /* 0x000fc400078e0014 */
[----:B------:R-:W-:Y:S01]  /*174f0*/  IMAD.MOV.U32 R20, RZ, RZ, R23 ;  /* 0x000000ffff147224 */ /* 0x000fe200078e0017 */
[----:B--2---:R-:W-:Y:S11]  /*17500*/  HMMA.16816.F32.BF16 R8, R12, R26, R8 ;  /* 0x0000001a0c08723c */ /* 0x004ff60000041808 */
[----:B------:R-:W-:Y:S11]  /*17510*/  @!UPT UIADD3 URZ, URZ, URZ, URZ ;  /* 0x0000003f3f3ff290 */ /* 0x000ff6000fffe03f */
[----:B------:R-:W-:Y:S01]  /*17520*/  @!UPT UIADD3 URZ, URZ, URZ, URZ ;  /* 0x0000003f3f3ff290 */ /* 0x000fe2000fffe03f */
[----:B------:R-:W-:Y:S01]  /*17530*/  STL.64 [R1+0xe0], R8 ;  /* 0x0000e00801007387 */ /* 0x000fe20000100a00 */
[----:B------:R-:W-:Y:S02]  /*17540*/  IMAD.MOV.U32 R23, RZ, RZ, R9 ;  /* 0x000000ffff177224 */ /* 0x000fe400078e0009 */
[----:B------:R0:W-:Y:S02]  /*17550*/  STL.64 [R1+0xe8], R10 ;  /* 0x0000e80a01007387 */ /* 0x0001e40000100a00 */
[----:B0-----:R-:W2:Y:S01]  /*17560*/  LDL.LU.64 R10, [R1+0x860] ;  /* 0x00086000010a7983 */ /* 0x001ea20000300a00 */
[----:B------:R-:W2:Y:S02]  /*17570*/  LDL.LU.64 R8, [R1+0x858] ;  /* 0x0008580001087983 */ /* 0x000ea40000300a00 */
[----:B------:R0:W-:Y:S02]  /*17580*/  STL.64 [R1+0x808], R22 ;  /* 0x0008081601007387 */ /* 0x0001e40000100a00 */
[----:B0-----:R-:W-:-:S02]  /*17590*/  IMAD.MOV.U32 R23, RZ, RZ, R7 ;  /* 0x000000ffff177224 */ /* 0x001fc400078e0007 */
[----:B------:R-:W3:Y:S01]  /*175a0*/  LDL.LU R7, [R1+0x850] ;  /* 0x0008500001077983 */ /* 0x000ee20000300800 */
[----:B------:R0:W-:Y:S03]  /*175b0*/  STL.64 [R1+0x800], R20 ;  /* 0x0008001401007387 */ /* 0x0001e60000100a00 */
[----:B0-----:R-:W2:Y:S01]  /*175c0*/  LDL.LU R21, [R1+0x55c] ;  /* 0x00055c0001157983 */ /* 0x001ea20000300800 */
[----:B------:R-:W2:Y:S02]  /*175d0*/  LDL.LU R20, [R1+0x404] ;  /* 0x0004040001147983 */ /* 0x000ea40000300800 */
[----:B------:R-:W-:Y:S02]  /*175e0*/  STL.64 [R1+0x780], R26 ;  /* 0x0007801a01007387 */ /* 0x000fe40000100a00 */
[----:B------:R0:W-:Y:S02]  /*175f0*/  STL.64 [R1+0x778], R24 ;  /* 0x0007781801007387 */ /* 0x0001e40000100a00 */
[----:B0-----:R-:W3:Y:S01]  /*17600*/  LDL.LU R24, [R1+0xa0] ;  /* 0x0000a00001187983 */ /* 0x001ee20000300800 */
[----:B------:R-:W3:Y:S02]  /*17610*/  LDL.LU R25, [R1+0xa4] ;  /* 0x0000a40001197983 */ /* 0x000ee40000300800 */
[----:B------:R-:W3:Y:S02]  /*17620*/  LDL.LU R26, [R1+0xa8] ;  /* 0x0000a800011a7983 */ /* 0x000ee40000300800 */
[----:B------:R-:W3:Y:S02]  /*17630*/  LDL.LU R27, [R1+0xac] ;  /* 0x0000ac00011b7983 */ /* 0x000ee40000300800 */
[----:B---3--:R-:W-:Y:S07]  /*17640*/  HMMA.16816.F32.BF16 R12, R12, R6, R24 ;  /* 0x000000060c0c723c */ /* 0x008fee0000041818 */
[----:B------:R-:W-:-:S05]  /*17650*/  IMAD.MOV.U32 R27, RZ, RZ, R23 ;  /* 0x000000ffff1b7224 */ /* 0x000fca00078e0017 */
[----:B------:R0:W-:Y:S11]  /*17660*/  STL [R1+0x820], R27 ;  /* 0x0008201b01007387 */ /* 0x0001f60000100800 */
[----:B------:R-:W-:Y:S01]  /*17670*/  STL.64 [R1+0xd0], R12 ;  /* 0x0000d00c01007387 */ /* 0x000fe20000100a00 */
[----:B------:R-:W-:Y:S02]  /*17680*/  STL.64 [R1+0xd8], R14 ;  /* 0x0000d80e01007387 */ /* 0x000fe40000100a00 */
[----:B------:R-:W3:Y:S02]  /*17690*/  LDL.LU R22, [R1+0x48] ;  /* 0x0000480001167983 */ /* 0x000ee40000300800 */
[----:B------:R-:W3:Y:S02]  /*176a0*/  LDL.LU R23, [R1+0x4c] ;  /* 0x00004c0001177983 */ /* 0x000ee40000300800 */
[----:B------:R-:W-:-:S02]  /*176b0*/  IMAD.MOV.U32 R26, RZ, RZ, R2 ;  /* 0x000000ffff1a7224 */ /* 0x000fc400078e0002 */
[----:B0-----:R-:W-:Y:S01]  /*176c0*/  IMAD.MOV.U32 R27, RZ, RZ, R3 ;  /* 0x000000ffff1b7224 */ /* 0x001fe200078e0003 */
[----:B------:R-:W4:Y:S01]  /*176d0*/  LDL.LU R2, [R1+0x84c] ;  /* 0x00084c0001027983 */ /* 0x000f220000300800 */
[----:B------:R-:W4:Y:S03]  /*176e0*/  LDL.LU R3, [R1+0x848] ;  /* 0x0008480001037983 */ /* 0x000f260000300800 */
[----:B---3--:R-:W-:Y:S01]  /*176f0*/  STL.64 [R1+0x830], R22 ;  /* 0x0008301601007387 */ /* 0x008fe20000100a00 */
[----:B--2---:R0:W-:Y:S03]  /*17700*/  STL.64 [R1+0x828], R20 ;  /* 0x0008281401007387 */ /* 0x0041e60000100a00 */
[----:B0-----:R-:W2:Y:S01]  /*17710*/  LDL.LU R20, [R1+0x90] ;  /* 0x0000900001147983 */ /* 0x001ea20000300800 */
[----:B------:R-:W2:Y:S02]  /*17720*/  LDL.LU R21, [R1+0x94] ;  /* 0x0000940001157983 */ /* 0x000ea40000300800 */
[----:B------:R-:W2:Y:S02]  /*17730*/  LDL.LU R22, [R1+0x98] ;  /* 0x0000980001167983 */ /* 0x000ea40000300800 */
[----:B------:R-:W2:Y:S01]  /*17740*/  LDL.LU R23, [R1+0x9c] ;  /* 0x00009c0001177983 */ /* 0x000ea20000300800 */
[----:B------:R-:W-:Y:S01]  /*17750*/  STL.64 [R1+0x818], R10 ;  /* 0x0008180a01007387 */ /* 0x000fe20000100a00 */
[----:B------:R0:W-:Y:S03]  /*17760*/  STL.64 [R1+0x810], R8 ;  /* 0x0008100801007387 */ /* 0x0001e60000100a00 */
[----:B0-----:R-:W3:Y:S01]  /*17770*/  LDL.LU R8, [R1+0x80] ;  /* 0x0000800001087983 */ /* 0x001ee20000300800 */
[----:B------:R-:W3:Y:S02]  /*17780*/  LDL.LU R9, [R1+0x84] ;  /* 0x0000840001097983 */ /* 0x000ee40000300800 */
[----:B------:R-:W3:Y:S02]  /*17790*/  LDL.LU R10, [R1+0x88] ;  /* 0x00008800010a7983 */ /* 0x000ee40000300800 */
[----:B------:R-:W3:Y:S01]  /*177a0*/  LDL.LU R11, [R1+0x8c] ;  /* 0x00008c00010b7983 */ /* 0x000ee20000300800 */
[----:B------:R0:W-:Y:S01]  /*177b0*/  STL.64 [R1+0x7d0], R6 ;  /* 0x0007d00601007387 */ /* 0x0001e20000100a00 */
[----:B----4-:R-:W-:Y:S02]  /*177c0*/  STL.64 [R1+0x7c8], R4 ;  /* 0x0007c80401007387 */ /* 0x010fe40000100a00 */
[----:B0-----:R-:W-:-:S02]  /*177d0*/  IMAD.MOV.U32 R6, RZ, RZ, R16 ;  /* 0x000000ffff067224 */ /* 0x001fc400078e0010 */
[----:B------:R-:W-:Y:S01]  /*177e0*/  IMAD.MOV.U32 R7, RZ, RZ, R17 ;  /* 0x000000ffff077224 */ /* 0x000fe200078e0011 */
[----:B------:R-:W2:Y:S01]  /*177f0*/  LDL.LU R16, [R1+0x844] ;  /* 0x0008440001107983 */ /* 0x000ea20000300800 */
[----:B------:R-:W2:Y:S03]  /*17800*/  LDL.LU R17, [R1+0x840] ;  /* 0x0008400001117983 */ /* 0x000ea60000300800 */
[----:B------:R0:W-:Y:S02]  /*17810*/  STL.64 [R1+0x7e8], R6 ;  /* 0x0007e80601007387 */ /* 0x0001e40000100a00 */
[----:B0-----:R-:W-:Y:S02]  /*17820*/  IMAD.MOV.U32 R6, RZ, RZ, R18 ;  /* 0x000000ffff067224 */ /* 0x001fe400078e0012 */
[----:B------:R-:W-:Y:S01]  /*17830*/  IMAD.MOV.U32 R7, RZ, RZ, R19 ;  /* 0x000000ffff077224 */ /* 0x000fe200078e0013 */
[----:B------:R-:W2:Y:S01]  /*17840*/  LDL.LU R18, [R1+0x83c] ;  /* 0x00083c0001127983 */ /* 0x000ea20000300800 */
[----:B------:R-:W2:Y:S02]  /*17850*/  LDL.LU R19, [R1+0x838] ;  /* 0x0008380001137983 */ /* 0x000ea40000300800 */
[----:B------:R-:W4:Y:S02]  /*17860*/  LDL.LU R12, [R1+0x2d8] ;  /* 0x0002d800010c7983 */ /* 0x000f240000300800 */
[----:B------:R-:W4:Y:S01]  /*17870*/  LDL.LU R13, [R1+0x584] ;  /* 0x00058400010d7983 */ /* 0x000f220000300800 */
[----:B------:R-:W2:Y:S01]  /*17880*/  LDL.LU R14, [R1+0x434] ;  /* 0x00043400010e7983 */ /* 0x000ea20000300800 */
[----:B------:R-:W2:Y:S03]  /*17890*/  LDL.LU R15, [R1+0x628] ;  /* 0x00062800010f7983 */ /* 0x000ea60000300800 */
[----:B--2---:R-:W-:Y:S01]  /*178a0*/  STL.64 [R1+0x7e0], R14 ;  /* 0x0007e00e01007387 */ /* 0x004fe20000100a00 */
[----:B----4-:R0:W-:Y:S03]  /*178b0*/  STL.64 [R1+0x7d8], R12 ;  /* 0x0007d80c01007387 */ /* 0x0101e60000100a00 */
[----:B0-----:R-:W2:Y:S01]  /*178c0*/  LDL.LU R12, [R1+0x60] ;  /* 0x00006000010c7983 */ /* 0x001ea20000300800 */
[----:B------:R-:W2:Y:S02]  /*178d0*/  LDL.LU R13, [R1+0x64] ;  /* 0x00006400010d7983 */ /* 0x000ea40000300800 */
[----:B------:R-:W4:Y:S02]  /*178e0*/  LDL.LU R14, [R1+0x68] ;  /* 0x00006800010e7983 */ /* 0x000f240000300800 */
[----:B------:R-:W4:Y:S01]  /*178f0*/  LDL.LU R15, [R1+0x6c] ;  /* 0x00006c00010f7983 */ /* 0x000f220000300800 */
[----:B------:R-:W-:Y:S01]  /*17900*/  HMMA.16816.F32.BF16 R24, R16, R26, R20 ;  /* 0x0000001a1018723c */ /* 0x000fe20000041814 */
[----:B----4-:R-:W-:Y:S01]  /*17910*/  STL.64 [R1+0x7f8], R14 ;  /* 0x0007f80e01007387 */ /* 0x010fe20000100a00 */
[----:B--2---:R0:W-:Y:S03]  /*17920*/  STL.64 [R1+0x7f0], R12 ;  /* 0x0007f00c01007387 */ /* 0x0041e60000100a00 */
[----:B0-----:R-:W2:Y:S01]  /*17930*/  LDL.LU R12, [R1+0x70] ;  /* 0x00007000010c7983 */ /* 0x001ea20000300800 */
[----:B------:R-:W2:Y:S02]  /*17940*/  LDL.LU R13, [R1+0x74] ;  /* 0x00007400010d7983 */ /* 0x000ea40000300800 */
[----:B------:R-:W2:Y:S02]  /*17950*/  LDL.LU R14, [R1+0x78] ;  /* 0x00007800010e7983 */ /* 0x000ea40000300800 */
[----:B------:R-:W2:Y:S01]  /*17960*/  LDL.LU R15, [R1+0x7c] ;  /* 0x00007c00010f7983 */ /* 0x000ea20000300800 */
[----:B------:R-:W3:Y:S01]  /*17970*/  LDL.LU.64 R22, [R1+0x830] ;  /* 0x0008300001167983 */ /* 0x000ee20000300a00 */
[----:B------:R-:W4:Y:S11]  /*17980*/  LDL.LU.64 R20, [R1+0x828] ;  /* 0x0008280001147983 */ /* 0x000f360000300a00 */
[----:B------:R-:W-:Y:S02]  /*17990*/  STL.64 [R1+0xc0], R24 ;  /* 0x0000c01801007387 */ /* 0x000fe40000100a00 */
[----:B------:R0:W-:Y:S02]  /*179a0*/  STL.64 [R1+0xc8], R26 ;  /* 0x0000c81a01007387 */ /* 0x0001e40000100a00 */
[----:B0-----:R-:W2:Y:S01]  /*179b0*/  LDL.LU R27, [R1+0x820] ;  /* 0x00082000011b7983 */ /* 0x001ea20000300800 */
[----:B----4-:R-:W-:-:S02]  /*179c0*/  IMAD.MOV.U32 R24, RZ, RZ, R20 ;  /* 0x000000ffff187224 */ /* 0x010fc400078e0014 */
[----:B------:R-:W-:Y:S02]  /*179d0*/  IMAD.MOV.U32 R25, RZ, RZ, R21 ;  /* 0x000000ffff197224 */ /* 0x000fe400078e0015 */
[C---:B---3--:R-:W-:Y:S08]  /*179e0*/  HMMA.16816.F32.BF16 R20, R16.reuse, R22, R8 ;  /* 0x000000161014723c */ /* 0x048ff00000041808 */
[C---:B--2---:R-:W-:Y:S01]  /*179f0*/  HMMA.16816.F32.BF16 R4, R16.reuse, R6, R12 ;  /* 0x000000061004723c */ /* 0x044fe2000004180c */
[----:B------:R-:W2:Y:S01]  /*17a00*/  LDL.LU.64 R10, [R1+0x818] ;  /* 0x00081800010a7983 */ /* 0x000ea20000300a00 */
[----:B------:R-:W3:Y:S11]  /*17a10*/  LDL.LU.64 R8, [R1+0x810] ;  /* 0x0008100001087983 */ /* 0x000ef60000300a00 */
[----:B------:R-:W-:Y:S02]  /*17a20*/  @!UPT UIADD3 URZ, URZ, URZ, URZ ;  /* 0x0000003f3f3ff290 */ /* 0x000fe4000fffe03f */
[----:B------:R-:W-:Y:S01]  /*17a30*/  STL.64 [R1+0xb0], R20 ;  /* 0x0000b01401007387 */ /* 0x000fe20000100a00 */
[----:B------:R0:W-:Y:S03]  /*17a40*/  STL.64 [R1+0xb8], R22 ;  /* 0x0000b81601007387 */ /* 0x0001e60000100a00 */
[----:B0-----:R-:W4:Y:S01]  /*17a50*/  LDL.LU.64 R22, [R1+0x808] ;  /* 0x0008080001167983 */ /* 0x001f220000300a00 */
[----:B------:R-:W2:Y:S02]  /*17a60*/  LDL.LU.64 R20, [R1+0x800] ;  /* 0x0008000001147983 */ /* 0x000ea40000300a00 */
[----:B------:R-:W2:Y:S02]  /*17a70*/  LDL.LU.64 R14, [R1+0x7f8] ;  /* 0x0007f800010e7983 */ /* 0x000ea40000300a00 */
[----:B------:R-:W2:Y:S01]  /*17a80*/  LDL.LU.64 R12, [R1+0x7f0] ;  /* 0x0007f000010c7983 */ /* 0x000ea20000300a00 */
[----:B------:R-:W-:Y:S01]  /*17a90*/  STL.64 [R1+0xa0], R4 ;  /* 0x0000a00401007387 */ /* 0x000fe20000100a00 */
[----:B------:R0:W-:Y:S03]  /*17aa0*/  STL.64 [R1+0xa8], R6 ;  /* 0x0000a80601007387 */ /* 0x0001e60000100a00 */
[----:B0-----:R-:W2:Y:S02]  /*17ab0*/  LDL.LU.64 R6, [R1+0x7e8] ;  /* 0x0007e80001067983 */ /* 0x001ea40000300a00 */
[----:B--2---:R-:W-:Y:S02]  /*17ac0*/  HMMA.16816.F32.BF16 R4, R16, R6, R12 ;  /* 0x000000061004723c */ /* 0x004fe4000004180c */
[----:B------:R-:W2:Y:S01]  /*17ad0*/  LDL.LU.64 R14, [R1+0x7e0] ;  /* 0x0007e000010e7983 */ /* 0x000ea20000300a00 */
[----:B------:R-:W2:Y:S11]  /*17ae0*/  LDL.LU.64 R12, [R1+0x7d8] ;  /* 0x0007d800010c7983 */ /* 0x000eb60000300a00 */
[----:B------:R-:W-:Y:S09]  /*17af0*/  @!UPT UIADD3 URZ, URZ, URZ, URZ ;  /* 0x0000003f3f3ff290 */ /* 0x000ff2000fffe03f */
[----:B------:R-:W-:Y:S01]  /*17b00*/  STL.64 [R1+0x90], R4 ;  /* 0x0000900401007387 */ /* 0x000fe20000100a00 */
[----:B------:R0:W-:Y:S03]  /*17b10*/  STL.64 [R1+0x98], R6 ;  /* 0x0000980601007387 */ /* 0x0001e60000100a00 */
[----:B0-----:R-:W3:Y:S01]  /*17b20*/  LDL.LU.64 R6, [R1+0x7d0] ;  /* 0x0007d00001067983 */ /* 0x001ee20000300a00 */
[----:B------:R-:W3:Y:S02]  /*17b30*/  LDL.LU.64 R4, [R1+0x7c8] ;  /* 0x0007c80001047983 */ /* 0x000ee40000300a00 */
[----:B------:R-:W-:Y:S02]  /*17b40*/  IMAD.MOV.U32 R26, RZ, RZ, R27 ;  /* 0x000000ffff1a7224 */ /* 0x000fe400078e001b */
[----:B------:R-:W-:Y:S02]  /*17b50*/  IMAD.MOV.U32 R27, RZ, RZ, R21 ;  /* 0x000000ffff1b7224 */ /* 0x000fe400078e0015 */
[----:B------:R-:W-:-:S04]  /*17b60*/  IMAD.MOV.U32 R21, RZ, RZ, c[0x0][0x18c] ;  /* 0x00006300ff157624 */ /* 0x000fc800078e00ff */
[----:B------:R-:W-:Y:S01]  /*17b70*/  IMAD.SHL.U32 R21, R21, 0x40, RZ ;  /* 0x0000004015157824 */ /* 0x000fe200078e00ff */
[----:B--2---:R-:W-:Y:S02]  /*17b80*/  LOP3.LUT R13, R13, R12, RZ, 0x3c, !PT ;  /* 0x0000000c0d0d7212 */ /* 0x004fe400078e3cff */
[----:B------:R-:W-:Y:S02]  /*17b90*/  LOP3.LUT R15, R15, R14, RZ, 0x3c, !PT ;  /* 0x0000000e0f0f7212 */ /* 0x000fe400078e3cff */
[----:B------:R-:W-:Y:S02]  /*17ba0*/  LOP3.LUT R12, R13, R12, RZ, 0x3c, !PT ;  /* 0x0000000c0d0c7212 */ /* 0x000fe400078e3cff */
[----:B------:R-:W-:Y:S02]  /*17bb0*/  LOP3.LUT R14, R15, R14, RZ, 0x3c, !PT ;  /* 0x0000000e0f0e7212 */ /* 0x000fe400078e3cff */
[----:B------:R-:W-:Y:S02]  /*17bc0*/  LOP3.LUT R13, R13, R12, RZ, 0x3c, !PT ;  /* 0x0000000c0d0d7212 */ /* 0x000fe400078e3cff */
[----:B------:R-:W-:-:S03]  /*17bd0*/  LOP3.LUT R15, R15, R14, RZ, 0x3c, !PT ;  /* 0x0000000e0f0f7212 */ /* 0x000fc600078e3cff */
[----:B------:R-:W-:-:S04]  /*17be0*/  IMAD.WIDE R12, R21, 0x2, R12 ;  /* 0x00000002150c7825 */ /* 0x000fc800078e020c */
[----:B------:R-:W-:Y:S01]  /*17bf0*/  IMAD.WIDE R14, R21, 0x2, R14 ;  /* 0x00000002150e7825 */ /* 0x000fe200078e020e */
[----:B---3--:R-:W-:-:S04]  /*17c00*/  LOP3.LUT R5, R5, R4, RZ, 0x3c, !PT ;  /* 0x0000000405057212 */ /* 0x008fc800078e3cff */
[----:B------:R-:W-:-:S04]  /*17c10*/  LOP3.LUT R4, R5, R4, RZ, 0x3c, !PT ;  /* 0x0000000405047212 */ /* 0x000fc800078e3cff */
[----:B------:R-:W-:-:S05]  /*17c20*/  LOP3.LUT R5, R5, R4, RZ, 0x3c, !PT ;  /* 0x0000000405057212 */ /* 0x000fca00078e3cff */
[----:B------:R-:W-:-:S05]  /*17c30*/  IMAD.WIDE R4, R21, 0x2, R4 ;  /* 0x0000000215047825 */ /* 0x000fca00078e0204 */
[----:B------:R0:W-:Y:S01]  /*17c40*/  STL [R1+0x42c], R4 ;  /* 0x00042c0401007387 */ /* 0x0001e20000100800 */
[----:B------:R1:W-:Y:S03]  /*17c50*/  STL [R1+0x230], R5 ;  /* 0x0002300501007387 */ /* 0x0003e60000100800 */
[----:B0-----:R-:W2:Y:S01]  /*17c60*/  LDL.LU R4, [R1+0x234] ;  /* 0x0002340001047983 */ /* 0x001ea20000300800 */
[----:B-1----:R-:W2:Y:S02]  /*17c70*/  LDL.LU R5, [R1+0x430] ;  /* 0x0004300001057983 */ /* 0x002ea40000300800 */
[----:B------:R0:W-:Y:S02]  /*17c80*/  STL [R1+0x584], R12 ;  /* 0x0005840c01007387 */ /* 0x0001e40000100800 */
[----:B------:R1:W-:Y:S01]  /*17c90*/  STL [R1+0x2d8], R13 ;  /* 0x0002d80d01007387 */ /* 0x0003e20000100800 */
[----:B0-----:R-:W3:Y:S01]  /*17ca0*/  LDL.LU R12, [R1+0x2dc] ;  /* 0x0002dc00010c7983 */ /* 0x001ee20000300800 */
[----:B-1----:R-:W3:Y:S02]  /*17cb0*/  LDL.LU R13, [R1+0x588] ;  /* 0x00058800010d7983 */ /* 0x002ee40000300800 */
[----:B------:R0:W-:Y:S02]  /*17cc0*/  STL [R1+0x628], R14 ;  /* 0x0006280e01007387 */ /* 0x0001e40000100800 */
[----:B------:R1:W-:Y:S01]  /*17cd0*/  STL [R1+0x434], R15 ;  /* 0x0004340f01007387 */ /* 0x0003e20000100800 */
[----:B0-----:R-:W4:Y:S01]  /*17ce0*/  LDL.LU R14, [R1+0x438] ;  /* 0x00043800010e7983 */ /* 0x001f220000300800 */
[----:B-1----:R-:W4:Y:S01]  /*17cf0*/  LDL.LU R15, [R1+0x62c] ;  /* 0x00062c00010f7983 */ /* 0x002f220000300800 */
[----:B--2---:R-:W-:-:S04]  /*17d00*/  LOP3.LUT R5, R5, R4, RZ, 0x3c, !PT ;  /* 0x0000000405057212 */ /* 0x004fc800078e3cff */
[----:B------:R-:W-:-:S04]  /*17d10*/  LOP3.LUT R4, R5, R4, RZ, 0x3c, !PT ;  /* 0x0000000405047212 */ /* 0x000fc800078e3cff */
[----:B------:R-:W-:Y:S02]  /*17d20*/  LOP3.LUT R5, R5, R4, RZ, 0x3c, !PT ;  /* 0x0000000405057212 */ /* 0x000fe400078e3cff */
[----:B---3--:R-:W-:-:S04]  /*17d30*/  LOP3.LUT R13, R13, R12, RZ, 0x3c, !PT ;  /* 0x0000000c0d0d7212 */ /* 0x008fc800078e3cff */
[----:B------:R-:W-:Y:S01]  /*17d40*/  LOP3.LUT R12, R13, R12, RZ, 0x3c, !PT ;  /* 0x0000000c0d0c7212 */ /* 0x000fe200078e3cff */
[----:B------:R-:W-:-:S03]  /*17d50*/  IMAD.WIDE R4, R21, 0x2, R4 ;  /* 0x0000000215047825 */ /* 0x000fc600078e0204 */
[----:B------:R-:W-:Y:S02]  /*17d60*/  LOP3.LUT R13, R13, R12, RZ, 0x3c, !PT ;  /* 0x0000000c0d0d7212 */ /* 0x000fe400078e3cff */
[----:B----4-:R-:W-:-:S04]  /*17d70*/  LOP3.LUT R15, R15, R14, RZ, 0x3c, !PT ;  /* 0x0000000e0f0f7212 */ /* 0x010fc800078e3cff */
[----:B------:R-:W-:Y:S01]  /*17d80*/  LOP3.LUT R14, R15, R14, RZ, 0x3c, !PT ;  /* 0x0000000e0f0e7212 */ /* 0x000fe200078e3cff */
[----:B------:R-:W-:Y:S01]  /*17d90*/  IMAD.WIDE R12, R21, 0x2, R12 ;  /* 0x00000002150c7825 */ /* 0x000fe200078e020c */
[----:B------:R0:W-:Y:S02]  /*17da0*/  STL [R1+0x430], R4 ;  /* 0x0004300401007387 */ /* 0x0001e40000100800 */
[----:B------:R-:W-:Y:S01]  /*17db0*/  LOP3.LUT R15, R15, R14, RZ, 0x3c, !PT ;  /* 0x0000000e0f0f7212 */ /* 0x000fe200078e3cff */
[----:B------:R1:W-:Y:S04]  /*17dc0*/  STL [R1+0x234], R5 ;  /* 0x0002340501007387 */ /* 0x0003e80000100800 */
[----:B------:R-:W-:Y:S01]  /*17dd0*/  IMAD.WIDE R14, R21, 0x2, R14 ;  /* 0x00000002150e7825 */ /* 0x000fe200078e020e */
[----:B0-----:R-:W2:Y:S03]  /*17de0*/  LDL.LU R4, [R1+0x238] ;  /* 0x0002380001047983 */ /* 0x001ea60000300800 */
        /* <DEDUP_REMOVED lines=858> */
[----:B------:R-:W-:-:S03]  /*1b390*/  IMAD.WIDE R12, R21, 0x2, R12 ;  /* 0x00000002150c7825 */ /* 0x000fc600078e020c */
[----:B------:R-:W-:Y:S01]  /*1b3a0*/  LOP3.LUT R15, R15, R14, RZ, 0x3c, !PT ;  /* 0x0000000e0f0f7212 */ /* 0x000fe200078e3cff */
[----:B------:R0:W-:Y:S01]  /*1b3b0*/  STL [R1+0x3f8], R4 ;  /* 0x0003f80401007387 */ /* 0x0001e20000100800 */
[----:B------:R1:W-:Y:S03]  /*1b3c0*/  STL [R1+0x2c4], R5 ;  /* 0x0002c40501007387 */ /* 0x0003e60000100800 */
[----:B------:R-:W-:Y:S01]  /*1b3d0*/  IMAD.WIDE R14, R21, 0x2, R14 ;  /* 0x00000002150e7825 */ /* 0x000fe200078e020e */
[----:B0-----:R-:W2:Y:S03]  /*1b3e0*/  LDL.LU R4, [R1+0x2c8] ;  /* 0x0002c80001047983 */ /* 0x001ea60000300800 */
[----:B-1----:R-:W2:Y:S02]  /*1b3f0*/  LDL.LU R5, [R1+0x400] ;  /* 0x0004000001057983 */ /* 0x002ea40000300800 */
[----:B------:R0:W-:Y:S02]  /*1b400*/  STL [R1+0x554], R12 ;  /* 0x0005540c01007387 */ /* 0x0001e40000100800 */
[----:B------:R-:W-:Y:S01]  /*1b410*/  STL [R1+0x3fc], R13 ;  /* 0x0003fc0d01007387 */ /* 0x000fe20000100800 */
[----:B------:R1:W-:Y:S01]  /*1b420*/  STL [R1+0x618], R14 ;  /* 0x0006180e01007387 */ /* 0x0003e20000100800 */
[----:B------:R3:W-:Y:S02]  /*1b430*/  STL [R1+0x558], R15 ;  /* 0x0005580f01007387 */ /* 0x0007e40000100800 */
[----:B0-----:R-:W-:Y:S01]  /*1b440*/  IMAD.MOV.U32 R12, RZ, RZ, R24 ;  /* 0x000000ffff0c7224 */ /* 0x001fe200078e0018 */
[----:B-1----:R-:W4:Y:S01]  /*1b450*/  LDL.LU R14, [R1+0x560] ;  /* 0x00056000010e7983 */ /* 0x002f220000300800 */
[----:B---3--:R-:W4:Y:S02]  /*1b460*/  LDL.LU R15, [R1+0x61c] ;  /* 0x00061c00010f7983 */ /* 0x008f240000300800 */
[----:B------:R-:W-:-:S02]  /*1b470*/  IMAD.MOV.U32 R13, RZ, RZ, R25 ;  /* 0x000000ffff0d7224 */ /* 0x000fc400078e0019 */
[----:B------:R-:W3:Y:S01]  /*1b480*/  LDL.LU R24, [R1+0x568] ;  /* 0x0005680001187983 */ /* 0x000ee20000300800 */
[----:B------:R-:W3:Y:S01]  /*1b490*/  LDL.LU R25, [R1+0x620] ;  /* 0x0006200001197983 */ /* 0x000ee20000300800 */
[----:B------:R0:W-:Y:S02]  /*1b4a0*/  STL.64 [R1+0x7a0], R26 ;  /* 0x0007a01a01007387 */ /* 0x0001e40000100a00 */
[----:B0-----:R-:W-:Y:S02]  /*1b4b0*/  IMAD.MOV.U32 R26, RZ, RZ, R0 ;  /* 0x000000ffff1a7224 */ /* 0x001fe400078e0000 */
[----:B------:R-:W-:Y:S01]  /*1b4c0*/  IMAD.MOV.U32 R27, RZ, RZ, R20 ;  /* 0x000000ffff1b7224 */ /* 0x000fe200078e0014 */
[----:B---3--:R0:W-:Y:S01]  /*1b4d0*/  STL.64 [R1+0x798], R24 ;  /* 0x0007981801007387 */ /* 0x0081e20000100a00 */
[----:B------:R-:W3:Y:S02]  /*1b4e0*/  LDL.LU R0, [R1+0x7c4] ;  /* 0x0007c40001007983 */ /* 0x000ee40000300800 */
[----:B------:R-:W3:Y:S01]  /*1b4f0*/  LDL.LU R20, [R1+0x7c0] ;  /* 0x0007c00001147983 */ /* 0x000ee20000300800 */
[----:B--2---:R-:W-:-:S02]  /*1b500*/  LOP3.LUT R5, R5, R4, RZ, 0x3c, !PT ;  /* 0x0000000405057212 */ /* 0x004fc400078e3cff */
[----:B------:R-:W-:Y:S02]  /*1b510*/  LOP3.LUT R13, R13, R12, RZ, 0x3c, !PT ;  /* 0x0000000c0d0d7212 */ /* 0x000fe400078e3cff */
[----:B----4-:R-:W-:Y:S02]  /*1b520*/  LOP3.LUT R15, R15, R14, RZ, 0x3c, !PT ;  /* 0x0000000e0f0f7212 */ /* 0x010fe400078e3cff */
[----:B------:R-:W-:Y:S02]  /*1b530*/  LOP3.LUT R4, R5, R4, RZ, 0x3c, !PT ;  /* 0x0000000405047212 */ /* 0x000fe400078e3cff */
[----:B------:R-:W-:Y:S02]  /*1b540*/  LOP3.LUT R12, R13, R12, RZ, 0x3c, !PT ;  /* 0x0000000c0d0c7212 */ /* 0x000fe400078e3cff */
[----:B------:R-:W-:Y:S02]  /*1b550*/  LOP3.LUT R14, R15, R14, RZ, 0x3c, !PT ;  /* 0x0000000e0f0e7212 */ /* 0x000fe400078e3cff */
[----:B------:R-:W-:-:S02]  /*1b560*/  LOP3.LUT R5, R5, R4, RZ, 0x3c, !PT ;  /* 0x0000000405057212 */ /* 0x000fc400078e3cff */
[----:B------:R-:W-:Y:S02]  /*1b570*/  LOP3.LUT R13, R13, R12, RZ, 0x3c, !PT ;  /* 0x0000000c0d0d7212 */ /* 0x000fe400078e3cff */
[----:B------:R-:W-:Y:S01]  /*1b580*/  LOP3.LUT R15, R15, R14, RZ, 0x3c, !PT ;  /* 0x0000000e0f0f7212 */ /* 0x000fe200078e3cff */
[----:B0-----:R-:W2:Y:S01]  /*1b590*/  LDL.LU R24, [R1+0x148] ;  /* 0x0001480001187983 */ /* 0x001ea20000300800 */
[----:B------:R-:W-:Y:S02]  /*1b5a0*/  IMAD.MOV.U32 R25, RZ, RZ, R3 ;  /* 0x000000ffff197224 */ /* 0x000fe400078e0003 */
[----:B------:R-:W4:Y:S02]  /*1b5b0*/  LDL.LU R3, [R1+0x570] ;  /* 0x0005700001037983 */ /* 0x000f240000300800 */
[----:B------:R-:W-:Y:S02]  /*1b5c0*/  STL.64 [R1+0x7b0], R22 ;  /* 0x0007b01601007387 */ /* 0x000fe40000100a00 */
[----:B------:R-:W-:-:S04]  /*1b5d0*/  IMAD.WIDE R4, R21, 0x2, R4 ;  /* 0x0000000215047825 */ /* 0x000fc800078e0204 */
[----:B------:R-:W-:-:S04]  /*1b5e0*/  IMAD.WIDE R12, R21, 0x2, R12 ;  /* 0x00000002150c7825 */ /* 0x000fc800078e020c */
[----:B------:R-:W-:Y:S01]  /*1b5f0*/  IMAD.WIDE R14, R21, 0x2, R14 ;  /* 0x00000002150e7825 */ /* 0x000fe200078e020e */
[----:B---3--:R0:W-:Y:S04]  /*1b600*/  STL.64 [R1+0x7a8], R20 ;  /* 0x0007a81401007387 */ /* 0x0081e80000100a00 */
[----:B0-----:R-:W3:Y:S01]  /*1b610*/  LDL.LU R20, [R1+0x150] ;  /* 0x0001500001147983 */ /* 0x001ee20000300800 */
[----:B------:R-:W3:Y:S02]  /*1b620*/  LDL.LU R21, [R1+0x154] ;  /* 0x0001540001157983 */ /* 0x000ee40000300800 */
[----:B------:R-:W3:Y:S02]  /*1b630*/  LDL.LU R22, [R1+0x158] ;  /* 0x0001580001167983 */ /* 0x000ee40000300800 */
[----:B------:R-:W3:Y:S01]  /*1b640*/  LDL.LU R23, [R1+0x15c] ;  /* 0x00015c0001177983 */ /* 0x000ee20000300800 */
[----:B------:R0:W-:Y:S01]  /*1b650*/  STL [R1+0x400], R4 ;  /* 0x0004000401007387 */ /* 0x0001e20000100800 */
[----:B------:R1:W-:Y:S03]  /*1b660*/  STL [R1+0x2c8], R5 ;  /* 0x0002c80501007387 */ /* 0x0003e60000100800 */
[----:B0-----:R-:W4:Y:S01]  /*1b670*/  LDL.LU R4, [R1+0x2cc] ;  /* 0x0002cc0001047983 */ /* 0x001f220000300800 */
[----:B-1----:R-:W4:Y:S02]  /*1b680*/  LDL.LU R5, [R1+0x408] ;  /* 0x0004080001057983 */ /* 0x002f240000300800 */
[----:B------:R0:W-:Y:S02]  /*1b690*/  STL [R1+0x55c], R12 ;  /* 0x00055c0c01007387 */ /* 0x0001e40000100800 */
[----:B------:R1:W-:Y:S01]  /*1b6a0*/  STL [R1+0x404], R13 ;  /* 0x0004040d01007387 */ /* 0x0003e20000100800 */
[----:B0-----:R-:W4:Y:S01]  /*1b6b0*/  LDL.LU R12, [R1+0x40c] ;  /* 0x00040c00010c7983 */ /* 0x001f220000300800 */
[----:B-1----:R-:W4:Y:S02]  /*1b6c0*/  LDL.LU R13, [R1+0x564] ;  /* 0x00056400010d7983 */ /* 0x002f240000300800 */
[----:B------:R-:W-:Y:S02]  /*1b6d0*/  STL [R1+0x61c], R14 ;  /* 0x00061c0e01007387 */ /* 0x000fe40000100800 */
[----:B------:R-:W-:Y:S01]  /*1b6e0*/  STL [R1+0x560], R15 ;  /* 0x0005600f01007387 */ /* 0x000fe20000100800 */
[----:B------:R2:W-:Y:S01]  /*1b6f0*/  STL.64 [R1+0x790], R10 ;  /* 0x0007900a01007387 */ /* 0x0005e20000100a00 */
[----:B------:R0:W-:Y:S02]  /*1b700*/  STL.64 [R1+0x788], R8 ;  /* 0x0007880801007387 */ /* 0x0001e40000100a00 */
[----:B--2---:R-:W-:-:S02]  /*1b710*/  IMAD.MOV.U32 R10, RZ, RZ, R24 ;  /* 0x000000ffff0a7224 */ /* 0x004fc400078e0018 */
[----:B0-----:R-:W-:Y:S02]  /*1b720*/  IMAD.MOV.U32 R8, RZ, RZ, R0 ;  /* 0x000000ffff087224 */ /* 0x001fe400078e0000 */
[----:B------:R-:W-:Y:S01]  /*1b730*/  IMAD.MOV.U32 R9, RZ, RZ, R2 ;  /* 0x000000ffff097224 */ /* 0x000fe200078e0002 */
[----:B------:R0:W5:Y:S01]  /*1b740*/  LDL.LU R0, [R1+0x7bc] ;  /* 0x0007bc0001007983 */ /* 0x0001620000300800 */
[----:B------:R-:W-:Y:S02]  /*1b750*/  IMAD.MOV.U32 R11, RZ, RZ, R25 ;  /* 0x000000ffff0b7224 */ /* 0x000fe400078e0019 */
[----:B------:R0:W5:Y:S01]  /*1b760*/  LDL.LU R2, [R1+0x7b8] ;  /* 0x0007b80001027983 */ /* 0x0001620000300800 */
[----:B---3--:R-:W-:Y:S01]  /*1b770*/  HMMA.16816.F32.BF16 R24, R16, R26, R20 ;  /* 0x0000001a1018723c */ /* 0x008fe20000041814 */
[----:B------:R0:W5:Y:S01]  /*1b780*/  LDL.LU.64 R22, [R1+0x7b0] ;  /* 0x0007b00001167983 */ /* 0x0001620000300a00 */
[----:B------:R-:W2:Y:S11]  /*1b790*/  LDL.LU.64 R20, [R1+0x7a8] ;  /* 0x0007a80001147983 */ /* 0x000eb60000300a00 */
[----:B------:R-:W-:Y:S10]  /*1b7a0*/  @!UPT UIADD3 URZ, URZ, URZ, URZ ;  /* 0x0000003f3f3ff290 */ /* 0x000ff4000fffe03f */
[----:B------:R-:W-:Y:S01]  /*1b7b0*/  STL.64 [R1+0x80], R24 ;  /* 0x0000801801007387 */ /* 0x000fe20000100a00 */
[----:B------:R1:W-:Y:S03]  /*1b7c0*/  STL.64 [R1+0x88], R26 ;  /* 0x0000881a01007387 */ /* 0x0003e60000100a00 */
[----:B-1----:R-:W3:Y:S01]  /*1b7d0*/  LDL.LU.64 R26, [R1+0x7a0] ;  /* 0x0007a000011a7983 */ /* 0x002ee20000300a00 */
[----:B------:R-:W3:Y:S01]  /*1b7e0*/  LDL.LU.64 R24, [R1+0x798] ;  /* 0x0007980001187983 */ /* 0x000ee20000300a00 */
[----:B----4-:R-:W-:-:S04]  /*1b7f0*/  LOP3.LUT R5, R5, R4, RZ, 0x3c, !PT ;  /* 0x0000000405057212 */ /* 0x010fc800078e3cff */
[----:B------:R-:W-:-:S04]  /*1b800*/  LOP3.LUT R4, R5, R4, RZ, 0x3c, !PT ;  /* 0x0000000405047212 */ /* 0x000fc800078e3cff */
[----:B------:R-:W-:-:S05]  /*1b810*/  LOP3.LUT R5, R5, R4, RZ, 0x3c, !PT ;  /* 0x0000000405057212 */ /* 0x000fca00078e3cff */
[----:B--2---:R-:W-:-:S05]  /*1b820*/  IMAD.WIDE R4, R21, 0x2, R4 ;  /* 0x0000000215047825 */ /* 0x004fca00078e0204 */
[----:B------:R1:W-:Y:S01]  /*1b830*/  STL [R1+0x408], R4 ;  /* 0x0004080401007387 */ /* 0x0003e20000100800 */
[----:B------:R2:W-:Y:S03]  /*1b840*/  STL [R1+0x2cc], R5 ;  /* 0x0002cc0501007387 */ /* 0x0005e60000100800 */
[----:B-1----:R-:W4:Y:S01]  /*1b850*/  LDL.LU R4, [R1+0x2d0] ;  /* 0x0002d00001047983 */ /* 0x002f220000300800 */
[----:B--2---:R-:W4:Y:S01]  /*1b860*/  LDL.LU R5, [R1+0x410] ;  /* 0x0004100001057983 */ /* 0x004f220000300800 */
[----:B------:R-:W-:-:S04]  /*1b870*/  LOP3.LUT R13, R13, R12, RZ, 0x3c, !PT ;  /* 0x0000000c0d0d7212 */ /* 0x000fc800078e3cff */
[----:B------:R-:W-:-:S04]  /*1b880*/  LOP3.LUT R12, R13, R12, RZ, 0x3c, !PT ;  /* 0x0000000c0d0c7212 */ /* 0x000fc800078e3cff */
[----:B------:R-:W-:Y:S01]  /*1b890*/  LOP3.LUT R13, R13, R12, RZ, 0x3c, !PT ;  /* 0x0000000c0d0d7212 */ /* 0x000fe200078e3cff */
[----:B---3--:R-:W-:Y:S02]  /*1b8a0*/  IMAD.MOV.U32 R14, RZ, RZ, R25 ;  /* 0x000000ffff0e7224 */ /* 0x008fe400078e0019 */
[----:B------:R-:W-:Y:S02]  /*1b8b0*/  IMAD.MOV.U32 R15, RZ, RZ, R24 ;  /* 0x000000ffff0f7224 */ /* 0x000fe400078e0018 */
[----:B------:R-:W-:Y:S01]  /*1b8c0*/  HMMA.16816.F32.BF16 R24, R16, R26, R8 ;  /* 0x0000001a1018723c */ /* 0x000fe20000041808 */
[----:B------:R-:W-:-:S04]  /*1b8d0*/  IMAD.WIDE R12, R21, 0x2, R12 ;  /* 0x00000002150c7825 */ /* 0x000fc800078e020c */
[----:B------:R-:W-:Y:S01]  /*1b8e0*/  IMAD.WIDE R14, R21, 0x2, R14 ;  /* 0x00000002150e7825 */ /* 0x000fe200078e020e */
[----:B------:R1:W-:Y:S03]  /*1b8f0*/  STL [R1+0x564], R12 ;  /* 0x0005640c01007387 */ /* 0x0003e60000100800 */
[----:B------:R2:W-:Y:S01]  /*1b900*/  STL [R1+0x40c], R13 ;  /* 0x00040c0d01007387 */ /* 0x0005e20000100800 */
[----:B-1----:R-:W3:Y:S01]  /*1b910*/  LDL.LU R12, [R1+0x414] ;  /* 0x00041400010c7983 */ /* 0x002ee20000300800 */
[----:B--2---:R-:W3:Y:S02]  /*1b920*/  LDL.LU R13, [R1+0x56c] ;  /* 0x00056c00010d7983 */ /* 0x004ee40000300800 */
[----:B------:R-:W-:Y:S02]  /*1b930*/  STL [R1+0x620], R14 ;  /* 0x0006200e01007387 */ /* 0x000fe40000100800 */
[----:B------:R-:W-:Y:S01]  /*1b940*/  STL [R1+0x568], R15 ;  /* 0x0005680f01007387 */ /* 0x000fe20000100800 */
[----:B------:R-:W3:Y:S01]  /*1b950*/  LDL.LU.64 R10, [R1+0x790] ;  /* 0x00079000010a7983 */ /* 0x000ee20000300a00 */
[----:B------:R-:W3:Y:S06]  /*1b960*/  LDL.LU.64 R8, [R1+0x788] ;  /* 0x0007880001087983 */ /* 0x000eec0000300a00 */
[----:B------:R-:W-:Y:S02]  /*1b970*/  STL.64 [R1+0x170], R24 ;  /* 0x0001701801007387 */ /* 0x000fe40000100a00 */
[----:B------:R1:W-:Y:S02]  /*1b980*/  STL.64 [R1+0x178], R26 ;  /* 0x0001781a01007387 */ /* 0x0003e40000100a00 */
[----:B-1----:R-:W3:Y:S01]  /*1b990*/  LDL.LU.64 R26, [R1+0x780] ;  /* 0x00078000011a7983 */ /* 0x002ee20000300a00 */
[----:B------:R0:W5:Y:S02]  /*1b9a0*/  LDL.LU.64 R24, [R1+0x778] ;  /* 0x0007780001187983 */ /* 0x0001640000300a00 */
[----:B------:R-:W-:-:S02]  /*1b9b0*/  IMAD.MOV.U32 R14, RZ, RZ, R20 ;  /* 0x000000ffff0e7224 */ /* 0x000fc400078e0014 */
[----:B------:R-:W3:Y:S01]  /*1b9c0*/  LDL.LU R20, [R1+0x770] ;  /* 0x0007700001147983 */ /* 0x000ee20000300800 */
[----:B----4-:R-:W-:-:S04]  /*1b9d0*/  LOP3.LUT R5, R5, R4, RZ, 0x3c, !PT ;  /* 0x0000000405057212 */ /* 0x010fc800078e3cff */
[----:B------:R-:W-:-:S04]  /*1b9e0*/  LOP3.LUT R4, R5, R4, RZ, 0x3c, !PT ;  /* 0x0000000405047212 */ /* 0x000fc800078e3cff */
[----:B------:R-:W-:-:S05]  /*1b9f0*/  LOP3.LUT R5, R5, R4, RZ, 0x3c, !PT ;  /* 0x0000000405057212 */ /* 0x000fca00078e3cff */
[----:B------:R-:W-:-:S05]  /*1ba00*/  IMAD.WIDE R4, R21, 0x2, R4 ;  /* 0x0000000215047825 */ /* 0x000fca00078e0204 */
[----:B------:R1:W-:Y:S01]  /*1ba10*/  STL [R1+0x410], R4 ;  /* 0x0004100401007387 */ /* 0x0003e20000100800 */
[----:B------:R4:W-:Y:S03]  /*1ba20*/  STL [R1+0x2d0], R5 ;  /* 0x0002d00501007387 */ /* 0x0009e60000100800 */
[----:B-1----:R-:W2:Y:S01]  /*1ba30*/  LDL.LU R4, [R1+0x2d4] ;  /* 0x0002d40001047983 */ /* 0x002ea20000300800 */
[----:B----4-:R-:W2:Y:S01]  /*1ba40*/  LDL.LU R5, [R1+0x418] ;  /* 0x0004180001057983 */ /* 0x010ea20000300800 */
[----:B---3--:R-:W-:-:S04]  /*1ba50*/  LOP3.LUT R13, R13, R12, RZ, 0x3c, !PT ;  /* 0x0000000c0d0d7212 */ /* 0x008fc800078e3cff */
[----:B------:R-:W-:-:S04]  /*1ba60*/  LOP3.LUT R12, R13, R12, RZ, 0x3c, !PT ;  /* 0x0000000c0d0c7212 */ /* 0x000fc800078e3cff */
[----:B------:R-:W-:Y:S01]  /*1ba70*/  LOP3.LUT R13, R13, R12, RZ, 0x3c, !PT ;  /* 0x0000000c0d0d7212 */ /* 0x000fe200078e3cff */
[----:B------:R-:W-:Y:S04]  /*1ba80*/  HMMA.16816.F32.BF16 R8, R16, R26, R8 ;  /* 0x0000001a1008723c */ /* 0x000fe80000041808 */
[----:B------:R-:W-:-:S04]  /*1ba90*/  IMAD.WIDE R12, R21, 0x2, R12 ;  /* 0x00000002150c7825 */ /* 0x000fc800078e020c */
[----:B------:R-:W-:-:S04]  /*1baa0*/  IMAD.MOV.U32 R15, RZ, RZ, R3 ;  /* 0x000000ffff0f7224 */ /* 0x000fc800078e0003 */
[----:B------:R-:W-:Y:S01]  /*1bab0*/  IMAD.WIDE R14, R21, 0x2, R14 ;  /* 0x00000002150e7825 */ /* 0x000fe200078e020e */
[----:B------:R1:W-:Y:S03]  /*1bac0*/  STL [R1+0x56c], R12 ;  /* 0x00056c0c01007387 */ /* 0x0003e60000100800 */
[----:B------:R3:W-:Y:S01]  /*1bad0*/  STL [R1+0x414], R13 ;  /* 0x0004140d01007387 */ /* 0x0007e20000100800 */
[----:B-1----:R-:W4:Y:S01]  /*1bae0*/  LDL.LU R12, [R1+0x574] ;  /* 0x00057400010c7983 */ /* 0x002f220000300800 */
[----:B---3--:R-:W3:Y:S02]  /*1baf0*/  LDL.LU R13, [R1+0x420] ;  /* 0x00042000010d7983 */ /* 0x008ee40000300800 */
[----:B------:R-:W-:Y:S02]  /*1bb00*/  STL [R1+0x624], R14 ;  /* 0x0006240e01007387 */ /* 0x000fe40000100800 */
[----:B------:R-:W-:Y:S01]  /*1bb10*/  STL [R1+0x570], R15 ;  /* 0x0005700f01007387 */ /* 0x000fe20000100800 */
[----:B------:R-:W-:Y:S01]  /*1bb20*/  STL.64 [R1+0x160], R8 ;  /* 0x0001600801007387 */ /* 0x000fe20000100a00 */
[----:B------:R1:W-:Y:S02]  /*1bb30*/  STL.64 [R1+0x168], R10 ;  /* 0x0001680a01007387 */ /* 0x0003e40000100a00 */
[----:B------:R-:W-:-:S02]  /*1bb40*/  IMAD.MOV.U32 R26, RZ, RZ, R11 ;  /* 0x000000ffff1a7224 */ /* 0x000fc400078e000b */
[----:B-1----:R-:W3:Y:S01]  /*1bb50*/  LDL.LU.64 R10, [R1+0x768] ;  /* 0x00076800010a7983 */ /* 0x002ee20000300a00 */
[----:B------:R-:W3:Y:S02]  /*1bb60*/  LDL.LU.64 R8, [R1+0x760] ;  /* 0x0007600001087983 */ /* 0x000ee40000300a00 */
[----:B------:R-:W3:Y:S02]  /*1bb70*/  LDL.LU R27, [R1+0x57c] ;  /* 0x00057c00011b7983 */ /* 0x000ee40000300800 */
[----:B------:R-:W3:Y:S01]  /*1bb80*/  LDL.LU R3, [R1+0x22c] ;  /* 0x00022c0001037983 */ /* 0x000ee20000300800 */
[----:B--2---:R-:W-:-:S04]  /*1bb90*/  LOP3.LUT R5, R5, R4, RZ, 0x3c, !PT ;  /* 0x0000000405057212 */ /* 0x004fc800078e3cff */
[----:B------:R-:W-:-:S04]  /*1bba0*/  LOP3.LUT R4, R5, R4, RZ, 0x3c, !PT ;  /* 0x0000000405047212 */ /* 0x000fc800078e3cff */
[----:B------:R-:W-:-:S05]  /*1bbb0*/  LOP3.LUT R5, R5, R4, RZ, 0x3c, !PT ;  /* 0x0000000405057212 */ /* 0x000fca00078e3cff */
[C---:B------:R-:W-:Y:S02]  /*1bbc0*/  IMAD.WIDE R14, R21.reuse, 0x2, R4 ;  /* 0x00000002150e7825 */ /* 0x040fe400078e0204 */
[----:B------:R-:W2:Y:S02]  /*1bbd0*/  LDL.LU R5, [R1+0x41c] ;  /* 0x00041c0001057983 */ /* 0x000ea40000300800 */
[----:B----4-:R-:W-:Y:S02]  /*1bbe0*/  IMAD.MOV.U32 R4, RZ, RZ, R12 ;  /* 0x000000ffff047224 */ /* 0x010fe400078e000c */
[----:B------:R-:W-:Y:S02]  /*1bbf0*/  IMAD.MOV.U32 R12, RZ, RZ, R20 ;  /* 0x000000ffff0c7224 */ /* 0x000fe400078e0014 */
[----:B------:R-:W4:Y:S01]  /*1bc00*/  LDL.LU R20, [R1+0x758] ;  /* 0x0007580001147983 */ /* 0x000f220000300800 */
[----:B---3--:R-:W-:Y:S01]  /*1bc10*/  HMMA.16816.F32.BF16 R8, R16, R6, R8 ;  /* 0x000000061008723c */ /* 0x008fe20000041808 */
[----:B------:R-:W-:-:S04]  /*1bc20*/  IMAD.WIDE R12, R21, 0x2, R12 ;  /* 0x00000002150c7825 */ /* 0x000fc800078e020c */
[----:B--2---:R-:W-:Y:S02]  /*1bc30*/  IMAD.WIDE R4, R21, 0x2, R4 ;  /* 0x0000000215047825 */ /* 0x004fe400078e0204 */
[----:B------:R-:W4:Y:S02]  /*1bc40*/  LDL.LU R21, [R1+0x754] ;  /* 0x0007540001157983 */ /* 0x000f240000300800 */
[----:B------:R-:W-:Y:S02]  /*1bc50*/  STL [R1+0x418], R14 ;  /* 0x0004180e01007387 */ /* 0x000fe40000100800 */
[----:B------:R1:W-:Y:S02]  /*1bc60*/  STL [R1+0x2d4], R15 ;  /* 0x0002d40f01007387 */ /* 0x0003e40000100800 */
[----:B-1----:R-:W2:Y:S01]  /*1bc70*/  LDL.LU R15, [R1+0x424] ;  /* 0x00042400010f7983 */ /* 0x002ea20000300800 */
[----:B------:R-:W3:Y:S09]  /*1bc80*/  LDL.LU R14, [R1+0x580] ;  /* 0x00058000010e7983 */ /* 0x000ef20000300800 */
[----:B------:R-:W-:Y:S02]  /*1bc90*/  STL.64 [R1+0x150], R8 ;  /* 0x0001500801007387 */ /* 0x000fe40000100a00 */
[----:B------:R1:W-:Y:S02]  /*1bca0*/  STL.64 [R1+0x158], R10 ;  /* 0x0001580a01007387 */ /* 0x0003e40000100a00 */
[----:B-1----:R-:W-:-:S02]  /*1bcb0*/  IMAD.MOV.U32 R10, RZ, RZ, R11 ;  /* 0x000000ffff0a7224 */ /* 0x002fc400078e000b */
[----:B------:R-:W4:Y:S01]  /*1bcc0*/  LDL.LU R11, [R1+0x428] ;  /* 0x00042800010b7983 */ /* 0x000f220000300800 */
[----:B------:R1:W-:Y:S02]  /*1bcd0*/  STL [R1+0x574], R4 ;  /* 0x0005740401007387 */ /* 0x0003e40000100800 */
[----:B------:R2:W-:Y:S01]  /*1bce0*/  STL [R1+0x41c], R5 ;  /* 0x00041c0501007387 */ /* 0x0005e20000100800 */
[----:B------:R-:W-:Y:S01]  /*1bcf0*/  IADD3 R3, R3, -0x1, RZ ;  /* 0xffffffff03037810 */ /* 0x000fe20007ffe0ff */
[----:B------:R-:W-:Y:S01]  /*1bd00*/  STL [R1+0x578], R12 ;  /* 0x0005780c01007387 */ /* 0x000fe20000100800 */
[----:B------:R-:W-:Y:S02]  /*1bd10*/  STL [R1+0x420], R13 ;  /* 0x0004200d01007387 */ /* 0x000fe40000100800 */
[----:B-1----:R-:W-:Y:S01]  /*1bd20*/  IMAD.MOV.U32 R4, RZ, RZ, R27 ;  /* 0x000000ffff047224 */ /* 0x002fe200078e001b */
[----:B------:R1:W-:Y:S01]  /*1bd30*/  STL [R1+0x22c], R3 ;  /* 0x00022c0301007387 */ /* 0x0003e20000100800 */
[----:B------:R-:W-:Y:S01]  /*1bd40*/  ISETP.NE.U32.AND P0, PT, R3, RZ, PT ;  /* 0x000000ff0300720c */ /* 0x000fe20003f05070 */
[----:B------:R-:W-:-:S04]  /*1bd50*/  IMAD.MOV.U32 R27, RZ, RZ, c[0x0][0x188] ;  /* 0x00006200ff1b7624 */ /* 0x000fc800078e00ff */
[----:B------:R-:W-:Y:S01]  /*1bd60*/  IMAD.SHL.U32 R27, R27, 0x40, RZ ;  /* 0x000000401b1b7824 */ /* 0x000fe200078e00ff */
[----:B------:R-:W-:Y:S01]  /*1bd70*/  UIADD3 UR4, UR4, -0x40, URZ ;  /* 0xffffffc004047890 */ /* 0x000fe2000fffe03f */
[----:B--2---:R-:W-:Y:S02]  /*1bd80*/  IMAD.MOV.U32 R5, RZ, RZ, R15 ;  /* 0x000000ffff057224 */ /* 0x004fe400078e000f */
[----:B------:R-:W-:Y:S02]  /*1bd90*/  IMAD.MOV.U32 R15, RZ, RZ, c[0x0][0x18c] ;  /* 0x00006300ff0f7624 */ /* 0x000fe400078e00ff */
[----:B---3--:R-:W-:Y:S02]  /*1bda0*/  IMAD.MOV.U32 R6, RZ, RZ, R14 ;  /* 0x000000ffff067224 */ /* 0x008fe400078e000e */
[----:B------:R-:W-:-:S04]  /*1bdb0*/  IMAD.SHL.U32 R15, R15, 0x40, RZ ;  /* 0x000000400f0f7824 */ /* 0x000fc800078e00ff */
[----:B------:R-:W-:-:S04]  /*1bdc0*/  IMAD.WIDE R4, R15, 0x2, R4 ;  /* 0x000000020f047825 */ /* 0x000fc800078e0204 */
[----:B----4-:R-:W-:Y:S01]  /*1bdd0*/  IMAD.MOV.U32 R7, RZ, RZ, R11 ;  /* 0x000000ffff077224 */ /* 0x010fe200078e000b */
[----:B------:R2:W-:Y:S03]  /*1bde0*/  STL [R1+0x57c], R4 ;  /* 0x00057c0401007387 */ /* 0x0005e60000100800 */
[----:B------:R-:W-:Y:S01]  /*1bdf0*/  IMAD.WIDE R6, R15, 0x2, R6 ;  /* 0x000000020f067825 */ /* 0x000fe200078e0206 */
[----:B------:R0:W-:Y:S04]  /*1be00*/  STL [R1+0x424], R5 ;  /* 0x0004240501007387 */ /* 0x0001e80000100800 */
[----:B------:R0:W-:Y:S01]  /*1be10*/  STL [R1+0x580], R6 ;  /* 0x0005800601007387 */ /* 0x0001e20000100800 */
[----:B------:R0:W-:Y:S02]  /*1be20*/  STL [R1+0x428], R7 ;  /* 0x0004280701007387 */ /* 0x0001e40000100800 */
[----:B------:R-:W-:-:S04]  /*1be30*/  IMAD.WIDE R8, R27, 0x2, R20 ;  /* 0x000000021b087825 */ /* 0x000fc800078e0214 */
[----:B-1----:R-:W-:Y:S02]  /*1be40*/  IMAD.MOV.U32 R3, RZ, RZ, R8 ;  /* 0x000000ffff037224 */ /* 0x002fe400078e0008 */
[----:B--2---:R-:W-:Y:S01]  /*1be50*/  IMAD.MOV.U32 R4, RZ, RZ, R9 ;  /* 0x000000ffff047224 */ /* 0x004fe200078e0009 */
[----:B------:R-:W-:Y:S01]  /*1be60*/  @!P0 CALL.REL.NOINC `(.L_x_2) ;  /* 0x0000001000008944 */ /* 0x000fe20003c00000 */
[----:B------:R-:W-:Y:S05]  /*1be70*/  BRA `(.L_x_3) ;  /* 0xffff1b0000007947 */ /* 0x000fea000383ffff */
.L_x_2:
[----:B0-----:R-:W2:Y:S04]  /*1be80*/  LDL.LU R7, [R1+0x164] ;  /* 0x0001640001077983 */ /* 0x001ea80000300800 */
[----:B--2---:R0:W-:Y:S04]  /*1be90*/  STL [R1+0x7a0], R7 ;  /* 0x0007a00701007387 */ /* 0x0041e80000100800 */
        /* <DEDUP_REMOVED lines=14> */
[----:B------:R-:W2:Y:S01]  /*1bf80*/  LDL.LU R6, [R1+0x84] ;  /* 0x0000840001067983 */ /* 0x000ea20000300800 */
[----:B0-----:R-:W-:-:S03]  /*1bf90*/  IMAD.MOV.U32 R7, RZ, RZ, R26 ;  /* 0x000000ffff077224 */ /* 0x001fc600078e001a */
        /* <DEDUP_REMOVED lines=16> */
[----:B--2---:R-:W-:Y:S04]  /*1c0a0*/  STL [R1+0x7dc], R6 ;  /* 0x0007dc0601007387 */ /* 0x004fe80000100800 */
[----:B------:R-:W2:Y:S04]  /*1c0b0*/  LDL.LU R5, [R1+0xa4] ;  /* 0x0000a40001057983 */ /* 0x000ea80000300800 */
[----:B--2---:R0:W-:Y:S04]  /*1c0c0*/  STL [R1+0x798], R5 ;  /* 0x0007980501007387 */ /* 0x0041e80000100800 */
[----:B0-----:R-:W2:Y:S04]  /*1c0d0*/  LDL.LU R5, [R1+0x174] ;  /* 0x0001740001057983 */ /* 0x001ea80000300800 */
[----:B------:R-:W3:Y:S04]  /*1c0e0*/  LDL.LU R4, [R1+0xc4] ;  /* 0x0000c40001047983 */ /* 0x000ee80000300800 */
[----:B---3--:R0:W-:Y:S04]  /*1c0f0*/  STL [R1+0x794], R4 ;  /* 0x0007940401007387 */ /* 0x0081e80000100800 */
[----:B0-----:R-:W3:Y:S04]  /*1c100*/  LDL.LU R4, [R1+0x94] ;  /* 0x0000940001047983 */ /* 0x001ee80000300800 */
[----:B------:R-:W4:Y:S01]  /*1c110*/  LDL.LU R11, [R1+0x160] ;  /* 0x00016000010b7983 */ /* 0x000f220000300800 */
[----:B------:R-:W-:-:S03]  /*1c120*/  IMAD.MOV.U32 R6, RZ, RZ, R10 ;  /* 0x000000ffff067224 */ /* 0x000fc600078e000a */
[----:B----4-:R0:W-:Y:S04]  /*1c130*/  STL [R1+0x790], R11 ;  /* 0x0007900b01007387 */ /* 0x0101e80000100800 */
[----:B0-----:R-:W4:Y:S04]  /*1c140*/  LDL.LU R11, [R1+0xb4] ;  /* 0x0000b400010b7983 */ /* 0x001f280000300800 */
[----:B------:R-:W2:Y:S04]  /*1c150*/  LDL.LU R10, [R1+0x80] ;  /* 0x00008000010a7983 */ /* 0x000ea80000300800 */
[----:B--2---:R0:W-:Y:S04]  /*1c160*/  STL [R1+0x78c], R10 ;  /* 0x00078c0a01007387 */ /* 0x0041e80000100800 */
[----:B0-----:R-:W2:Y:S04]  /*1c170*/  LDL.LU R10, [R1+0x150] ;  /* 0x00015000010a7983 */ /* 0x001ea80000300800 */
        /* <DEDUP_REMOVED lines=21> */
[----:B-----5:R0:W-:Y:S04]  /*1c2d0*/  STL [R1+0x768], R23 ;  /* 0x0007681701007387 */ /* 0x0201e80000100800 */
[----:B0-----:R-:W2:Y:S01]  /*1c2e0*/  LDL.LU R23, [R1+0xf8] ;  /* 0x0000f80001177983 */ /* 0x001ea20000300800 */
[----:B------:R-:W-:-:S03]  /*1c2f0*/  F2FP.BF16.PACK_AB R7, R6, R7 ;  /* 0x000000070607723e */ /* 0x000fc600000010ff */
[----:B--2---:R0:W-:Y:S04]  /*1c300*/  STL [R1+0x76c], R23 ;  /* 0x00076c1701007387 */ /* 0x0041e80000100800 */
[----:B0-----:R-:W2:Y:S04]  /*1c310*/  LDL.LU R23, [R1+0xd8] ;  /* 0x0000d80001177983 */ /* 0x001ea80000300800 */
[----:B------:R-:W2:Y:S04]  /*1c320*/  LDL.LU R18, [R1+0x108] ;  /* 0x0001080001127983 */ /* 0x000ea80000300800 */
[----:B------:R0:W-:Y:S04]  /*1c330*/  STL [R1+0x764], R22 ;  /* 0x0007641601007387 */ /* 0x0001e80000100800 */
[----:B0-----:R-:W2:Y:S04]  /*1c340*/  LDL.LU R22, [R1+0x118] ;  /* 0x0001180001167983 */ /* 0x001ea80000300800 */
[----:B------:R-:W2:Y:S04]  /*1c350*/  LDL.LU R17, [R1+0x128] ;  /* 0x0001280001117983 */ /* 0x000ea80000300800 */
[----:B------:R0:W-:Y:S04]  /*1c360*/  STL [R1+0x760], R25 ;  /* 0x0007601901007387 */ /* 0x0001e80000100800 */
[----:B0-----:R-:W2:Y:S04]  /*1c370*/  LDL.LU R25, [R1+0x188] ;  /* 0x0001880001197983 */ /* 0x001ea80000300800 */
[----:B------:R-:W2:Y:S04]  /*1c380*/  LDL.LU R16, [R1+0x198] ;  /* 0x0001980001107983 */ /* 0x000ea80000300800 */
[----:B------:R0:W-:Y:S04]  /*1c390*/  STL [R1+0x75c], R29 ;  /* 0x00075c1d01007387 */ /* 0x0001e80000100800 */
[----:B0-----:R-:W2:Y:S04]  /*1c3a0*/  LDL.LU R29, [R1+0xd4] ;  /* 0x0000d400011d7983 */ /* 0x001ea80000300800 */
[----:B------:R0:W-:Y:S04]  /*1c3b0*/  STL [R1+0x758], R24 ;  /* 0x0007581801007387 */ /* 0x0001e80000100800 */
[----:B0-----:R-:W2:Y:S04]  /*1c3c0*/  LDL.LU R24, [R1+0xf4] ;  /* 0x0000f40001187983 */ /* 0x001ea80000300800 */
[----:B------:R0:W-:Y:S04]  /*1c3d0*/  STL [R1+0x754], R28 ;  /* 0x0007541c01007387 */ /* 0x0001e80000100800 */
[----:B0-----:R-:W2:Y:S04]  /*1c3e0*/  LDL.LU R28, [R1+0x114] ;  /* 0x00011400011c7983 */ /* 0x001ea80000300800 */
        /* <DEDUP_REMOVED lines=9> */
[----:B0-----:R-:W2:Y:S02]  /*1c480*/  LDL.LU R7, [R1+0x7d8] ;  /* 0x0007d80001077983 */ /* 0x001ea40000300800 */
[----:B--2---:R-:W-:-:S02]  /*1c490*/  F2FP.BF16.PACK_AB R7, R6, R7 ;  /* 0x000000070607723e */ /* 0x004fc400000010ff */
        /* <DEDUP_REMOVED lines=25> */
[----:B------:R0:W-:Y:S04]  /*1c630*/  STL [R1], R7 ;  /* 0x0000000701007387 */ /* 0x0001e80000100800 */
[----:B0-----:R-:W2:Y:S02]  /*1c640*/  LDL.LU R7, [R1+0x7a0] ;  /* 0x0007a00001077983 */ /* 0x001ea40000300800 */
[----:B--2---:R-:W-:-:S02]  /*1c650*/  F2FP.BF16.PACK_AB R7, R6, R7 ;  /* 0x000000070607723e */ /* 0x004fc400000010ff */
[----:B------:R-:W2:Y:S02]  /*1c660*/  LDL.LU R6, [R1+0x79c] ;  /* 0x00079c0001067983 */ /* 0x000ea40000300800 */
[----:B--2---:R-:W-:Y:S02]  /*1c670*/  F2FP.BF16.PACK_AB R6, R5, R6 ;  /* 0x000000060506723e */ /* 0x004fe400000010ff */
[----:B------:R-:W3:Y:S02]  /*1c680*/  LDL.LU R5, [R1+0x798] ;  /* 0x0007980001057983 */ /* 0x000ee40000300800 */
[----:B---3--:R-:W-:Y:S02]  /*1c690*/  F2FP.BF16.PACK_AB R5, R4, R5 ;  /* 0x000000050405723e */ /* 0x008fe400000010ff */
[----:B------:R-:W4:Y:S02]  /*1c6a0*/  LDL.LU R4, [R1+0x794] ;  /* 0x0007940001047983 */ /* 0x000f240000300800 */
[----:B----4-:R-:W-:-:S02]  /*1c6b0*/  F2FP.BF16.PACK_AB R4, R11, R4 ;  /* 0x000000040b04723e */ /* 0x010fc400000010ff */
[----:B------:R-:W2:Y:S02]  /*1c6c0*/  LDL.LU R11, [R1+0x790] ;  /* 0x00079000010b7983 */ /* 0x000ea40000300800 */
[----:B--2---:R-:W-:Y:S02]  /*1c6d0*/  F2FP.BF16.PACK_AB R11, R10, R11 ;  /* 0x0000000b0a0b723e */ /* 0x004fe400000010ff */
[----:B------:R-:W2:Y:S02]  /*1c6e0*/  LDL.LU R10, [R1+0x78c] ;  /* 0x00078c00010a7983 */ /* 0x000ea40000300800 */
[----:B--2---:R-:W-:Y:S02]  /*1c6f0*/  F2FP.BF16.PACK_AB R10, R9, R10 ;  /* 0x0000000a090a723e */ /* 0x004fe400000010ff */
[----:B------:R-:W2:Y:S02]  /*1c700*/  LDL.LU R9, [R1+0x788] ;  /* 0x0007880001097983 */ /* 0x000ea40000300800 */
[----:B--2---:R-:W-:-:S02]  /*1c710*/  F2FP.BF16.PACK_AB R9, R8, R9 ;  /* 0x000000090809723e */ /* 0x004fc400000010ff */
        /* <DEDUP_REMOVED lines=12> */
[----:B------:R-:W2:Y:S01]  /*1c7e0*/  LDL.LU R23, [R1+0x76c] ;  /* 0x00076c0001177983 */ /* 0x000ea20000300800 */
[----:B------:R-:W-:Y:S02]  /*1c7f0*/  F2FP.BF16.PACK_AB R17, R22, R17 ;  /* 0x000000111611723e */ /* 0x000fe400000010ff */
[----:B--2---:R-:W-:Y:S02]  /*1c800*/  F2FP.BF16.PACK_AB R18, R23, R18 ;  /* 0x000000121712723e */ /* 0x004fe400000010ff */
[----:B------:R-:W2:Y:S04]  /*1c810*/  LDL.LU R23, [R1+0x768] ;  /* 0x0007680001177983 */ /* 0x000ea80000300800 */
[----:B------:R-:W3:Y:S01]  /*1c820*/  LDL.LU R22, [R1+0x764] ;  /* 0x0007640001167983 */ /* 0x000ee20000300800 */
[----:B------:R-:W-:-:S03]  /*1c830*/  F2FP.BF16.PACK_AB R16, R25, R16 ;  /* 0x000000101910723e */ /* 0x000fc600000010ff */
[----:B------:R-:W4:Y:S01]  /*1c840*/  LDL.LU R25, [R1+0x760] ;  /* 0x0007600001197983 */ /* 0x000f220000300800 */
[----:B------:R-:W-:Y:S02]  /*1c850*/  F2FP.BF16.PACK_AB R21, R28, R21 ;  /* 0x000000151c15723e */ /* 0x000fe400000010ff */
[----:B--2---:R-:W-:Y:S02]  /*1c860*/  F2FP.BF16.PACK_AB R23, R29, R23 ;  /* 0x000000171d17723e */ /* 0x004fe400000010ff */
[----:B------:R-:W4:Y:S01]  /*1c870*/  LDL.LU R29, [R1+0x75c] ;  /* 0x00075c00011d7983 */ /* 0x000f220000300800 */
[----:B---3--:R-:W-:-:S03]  /*1c880*/  F2FP.BF16.PACK_AB R22, R24, R22 ;  /* 0x000000161816723e */ /* 0x008fc600000010ff */
[----:B------:R-:W2:Y:S04]  /*1c890*/  LDL.LU R24, [R1+0x758] ;  /* 0x0007580001187983 */ /* 0x000ea80000300800 */
[----:B------:R-:W2:Y:S01]  /*1c8a0*/  LDL.LU R28, [R1+0x754] ;  /* 0x00075400011c7983 */ /* 0x000ea20000300800 */
[----:B------:R-:W-:Y:S02]  /*1c8b0*/  F2FP.BF16.PACK_AB R20, R0, R20 ;  /* 0x000000140014723e */ /* 0x000fe400000010ff */
[----:B------:R-:W-:Y:S02]  /*1c8c0*/  F2FP.BF16.PACK_AB R27, R2, R27 ;  /* 0x0000001b021b723e */ /* 0x000fe400000010ff */
[----:B------:R-:W-:Y:S02]  /*1c8d0*/  F2FP.BF16.PACK_AB R26, R3, R26 ;  /* 0x0000001a031a723e */ /* 0x000fe400000010ff */
[----:B----4-:R-:W-:-:S02]  /*1c8e0*/  F2FP.BF16.PACK_AB R25, R29, R25 ;  /* 0x000000191d19723e */ /* 0x010fc400000010ff */
[----:B--2---:R-:W-:Y:S02]  /*1c8f0*/  F2FP.BF16.PACK_AB R24, R28, R24 ;  /* 0x000000181c18723e */ /* 0x004fe400000010ff */
.L_x_1:
[----:B------:R-:W2:Y:S04]  /*1c900*/  LDL.LU R3, [R1+0x650] ;  /* 0x0006500001037983 */ /* 0x000ea80000300800 */
[----:B------:R-:W1:Y:S04]  /*1c910*/  S2R R2, SR_TID.X ;  /* 0x0000000000027919 */ /* 0x000e680000002100 */
[----:B------:R-:W3:Y:S04]  /*1c920*/  LDL.LU R28, [R1+0x654] ;  /* 0x00065400011c7983 */ /* 0x000ee80000300800 */
[----:B------:R-:W4:Y:S01]  /*1c930*/  LDL.LU R29, [R1+0x220] ;  /* 0x00022000011d7983 */ /* 0x000f220000300800 */
[----:B01----:R-:W-:-:S05]  /*1c940*/  IMAD.SHL.U32 R0, R2, 0x100, RZ ;  /* 0x0000010002007824 */ /* 0x003fca00078e00ff */
[----:B------:R-:W-:Y:S01]  /*1c950*/  LOP3.LUT R0, R0, 0x1800, RZ, 0xc0, !PT ;  /* 0x0000180000007812 */ /* 0x000fe200078ec0ff */
[----:B------:R-:W-:Y:S03]  /*1c960*/  BAR.SYNC.DEFER_BLOCKING 0x0 ;  /* 0x0000000000007b1d */ /* 0x000fe60000010000 */
[----:B--2---:R-:W-:-:S03]  /*1c970*/  LOP3.LUT R0, R0, 0x460, R3, 0xf8, !PT ;  /* 0x0000046000007812 */ /* 0x004fc600078ef803 */
[----:B------:R-:W0:Y:S02]  /*1c980*/  S2R R3, SR_TID.X ;  /* 0x0000000000037919 */ /* 0x000e240000002100 */
[----:B0-----:R-:W-:-:S05]  /*1c990*/  IMAD.SHL.U32 R3, R3, 0x4, RZ ;  /* 0x0000000403037824 */ /* 0x001fca00078e00ff */
[----:B------:R-:W-:-:S05]  /*1c9a0*/  LOP3.LUT R0, R0, 0x70, R3, 0x78, !PT ;  /* 0x0000007000007812 */ /* 0x000fca00078e7803 */
[----:B------:R0:W-:Y:S04]  /*1c9b0*/  STS.128 [R0], R24 ;  /* 0x0000001800007388 */ /* 0x0001e80000000c00 */
[----:B------:R1:W-:Y:S04]  /*1c9c0*/  STS.128 [R0+0x200], R20 ;  /* 0x0002001400007388 */ /* 0x0003e80000000c00 */
[----:B0-----:R-:W2:Y:S04]  /*1c9d0*/  LDL.LU R24, [R1+0x10] ;  /* 0x0000100001187983 */ /* 0x001ea80000300800 */
[----:B------:R-:W2:Y:S04]  /*1c9e0*/  LDL.LU R25, [R1+0x14] ;  /* 0x0000140001197983 */ /* 0x000ea80000300800 */
[----:B------:R-:W2:Y:S04]  /*1c9f0*/  LDL.LU R26, [R1+0x18] ;  /* 0x00001800011a7983 */ /* 0x000ea80000300800 */
[----:B------:R-:W2:Y:S04]  /*1ca00*/  LDL.LU R27, [R1+0x1c] ;  /* 0x00001c00011b7983 */ /* 0x000ea80000300800 */
[----:B-1----:R-:W5:Y:S04]  /*1ca10*/  LDL.LU R20, [R1] ;  /* 0x0000000001147983 */ /* 0x002f680000300800 */
[----:B------:R-:W5:Y:S04]  /*1ca20*/  LDL.LU R21, [R1+0x4] ;  /* 0x0000040001157983 */ /* 0x000f680000300800 */
[----:B------:R-:W5:Y:S04]  /*1ca30*/  LDL.LU R22, [R1+0x8] ;  /* 0x0000080001167983 */ /* 0x000f680000300800 */
[----:B------:R-:W5:Y:S04]  /*1ca40*/  LDL.LU R23, [R1+0xc] ;  /* 0x00000c0001177983 */ /* 0x000f680000300800 */
[----:B------:R-:W0:Y:S01]  /*1ca50*/  S2R R3, SR_TID.X ;  /* 0x0000000000037919 */ /* 0x000e220000002100 */
[----:B------:R-:W-:-:S05]  /*1ca60*/  IMAD.SHL.U32 R2, R2, 0x400, RZ ;  /* 0x0000040002027824 */ /* 0x000fca00078e00ff */
[----:B------:R-:W-:Y:S02]  /*1ca70*/  LOP3.LUT R2, R2, 0x1800, RZ, 0xc0, !PT ;  /* 0x0000180002027812 */ /* 0x000fe400078ec0ff */
[----:B0-----:R-:W-:-:S05]  /*1ca80*/  LOP3.LUT R3, R3, 0x3f, RZ, 0xc0, !PT ;  /* 0x0000003f03037812 */ /* 0x001fca00078ec0ff */
[----:B------:R-:W-:Y:S02]  /*1ca90*/  IMAD R2, R3, 0x10, R2 ;  /* 0x0000001003027824 */ /* 0x000fe400078e0202 */
[----:B------:R-:W0:Y:S04]  /*1caa0*/  S2R R3, SR_TID.X ;  /* 0x0000000000037919 */ /* 0x000e280000002100 */
[----:B------:R1:W-:Y:S04]  /*1cab0*/  STS.128 [R0+0x80], R16 ;  /* 0x0000801000007388 */ /* 0x0003e80000000c00 */
[----:B------:R-:W-:Y:S04]  /*1cac0*/  STS.128 [R0+0x280], R12 ;  /* 0x0002800c00007388 */ /* 0x000fe80000000c00 */
[----:B------:R-:W-:Y:S04]  /*1cad0*/  STS.128 [R0+0x100], R8 ;  /* 0x0001000800007388 */ /* 0x000fe80000000c00 */
[----:B------:R-:W-:Y:S01]  /*1cae0*/  STS.128 [R0+0x300], R4 ;  /* 0x0003000400007388 */ /* 0x000fe20000000c00 */
[----:B-1----:R-:W-:-:S03]  /*1caf0*/  LOP3.LUT R17, R2, 0x20, RZ, 0x3c, !PT ;  /* 0x0000002002117812 */ /* 0x002fc600078e3cff */
[----:B--2---:R-:W-:Y:S04]  /*1cb00*/  STS.128 [R0+0x380], R24 ;  /* 0x0003801800007388 */ /* 0x004fe80000000c00 */
[----:B-----5:R0:W-:Y:S04]  /*1cb10*/  STS.128 [R0+0x180], R20 ;  /* 0x0001801400007388 */ /* 0x0201e80000000c00 */
[----:B------:R-:W-:Y:S01]  /*1cb20*/  BAR.SYNC.DEFER_BLOCKING 0x0 ;  /* 0x0000000000007b1d */ /* 0x000fe20000010000 */
[----:B0-----:R-:W-:-:S04]  /*1cb30*/  SHF.R.U32.HI R23, RZ, 0x5, R3 ;  /* 0x00000005ff177819 */ /* 0x001fc80000011603 */
[----:B------:R-:W-:-:S04]  /*1cb40*/  SGXT.U32 R23, R23, 0x1 ;  /* 0x000000011717781a */ /* 0x000fc80000000000 */
[C-C-:B----4-:R-:W-:Y:S02]  /*1cb50*/  LOP3.LUT R26, R29.reuse, 0x2, R23.reuse, 0xfe, !PT ;  /* 0x000000021d1a7812 */ /* 0x150fe400078efe17 */
[C-C-:B------:R-:W-:Y:S02]  /*1cb60*/  LOP3.LUT R27, R29.reuse, 0x6, R23.reuse, 0xfe, !PT ;  /* 0x000000061d1b7812 */ /* 0x140fe400078efe17 */
[C-C-:B------:R-:W-:Y:S01]  /*1cb70*/  LOP3.LUT R0, R29.reuse, 0xa, R23.reuse, 0xfe, !PT ;  /* 0x0000000a1d007812 */ /* 0x140fe200078efe17 */
[----:B------:R-:W0:Y:S01]  /*1cb80*/  LDS.128 R8, [R2] ;  /* 0x0000000002087984 */ /* 0x000e220000000c00 */
[C-C-:B------:R-:W-:Y:S02]  /*1cb90*/  LOP3.LUT R5, R29.reuse, 0xc, R23.reuse, 0xfe, !PT ;  /* 0x0000000c1d057812 */ /* 0x140fe400078efe17 */
[----:B------:R-:W-:Y:S01]  /*1cba0*/  LOP3.LUT R4, R29, 0xe, R23, 0xfe, !PT ;  /* 0x0000000e1d047812 */ /* 0x000fe200078efe17 */
[----:B------:R-:W-:Y:S04]  /*1cbb0*/  STL.64 [R1+0x790], R26 ;  /* 0x0007901a01007387 */ /* 0x000fe80000100a00 */
[----:B------:R1:W-:Y:S04]  /*1cbc0*/  STL [R1+0x30], R0 ;  /* 0x0000300001007387 */ /* 0x0003e80000100800 */
[----:B------:R2:W-:Y:S01]  /*1cbd0*/  STL [R1+0x34], R5 ;  /* 0x0000340501007387 */ /* 0x0005e20000100800 */
[----:B------:R-:W-:-:S03]  /*1cbe0*/  LOP3.LUT R20, R2, 0x40, RZ, 0x3c, !PT ;  /* 0x0000004002147812 */ /* 0x000fc600078e3cff */
[----:B------:R-:W4:Y:S01]  /*1cbf0*/  LDS.128 R12, [R17] ;  /* 0x00000000110c7984 */ /* 0x000f220000000c00 */
[----:B-1----:R-:W-:-:S03]  /*1cc00*/  LOP3.LUT R0, R29, 0x10, R23, 0xfe, !PT ;  /* 0x000000101d007812 */ /* 0x002fc600078efe17 */
[----:B------:R1:W-:Y:S01]  /*1cc10*/  STL [R1+0x38], R4 ;  /* 0x0000380401007387 */ /* 0x0003e20000100800 */
[----:B--2---:R-:W-:-:S03]  /*1cc20*/  LOP3.LUT R5, R29, 0x12, R23, 0xfe, !PT ;  /* 0x000000121d057812 */ /* 0x004fc600078efe17 */
[----:B------:R2:W-:Y:S04]  /*1cc30*/  STL [R1+0x3c], R0 ;  /* 0x00003c0001007387 */ /* 0x0005e80000100800 */
[----:B------:R-:W-:Y:S01]  /*1cc40*/  LDS.128 R24, [R2+0x400] ;  /* 0x0004000002187984 */ /* 0x000fe20000000c00 */
[C-C-:B-1----:R-:W-:Y:S02]  /*1cc50*/  LOP3.LUT R4, R29.reuse, 0x14, R23.reuse, 0xfe, !PT ;  /* 0x000000141d047812 */ /* 0x142fe400078efe17 */
[C-C-:B--2---:R-:W-:Y:S01]  /*1cc60*/  LOP3.LUT R0, R29.reuse, 0x16, R23.reuse, 0xfe, !PT ;  /* 0x000000161d007812 */ /* 0x144fe200078efe17 */
[----:B------:R1:W-:Y:S04]  /*1cc70*/  STL [R1+0x40], R5 ;  /* 0x0000400501007387 */ /* 0x0003e80000100800 */
[----:B------:R2:W-:Y:S04]  /*1cc80*/  STL [R1+0x44], R4 ;  /* 0x0000440401007387 */ /* 0x0005e80000100800 */
[----:B------:R5:W-:Y:S01]  /*1cc90*/  STL [R1+0x48], R0 ;  /* 0x0000480001007387 */ /* 0x000be20000100800 */
[----:B-1----:R-:W-:-:S02]  /*1cca0*/  LOP3.LUT R5, R29, 0x18, R23, 0xfe, !PT ;  /* 0x000000181d057812 */ /* 0x002fc400078efe17 */
[----:B--2---:R-:W-:-:S03]  /*1ccb0*/  LOP3.LUT R4, R29, 0x1a, R23, 0xfe, !PT ;  /* 0x0000001a1d047812 */ /* 0x004fc600078efe17 */
[----:B------:R1:W-:Y:S01]  /*1ccc0*/  STL [R1+0x50], R5 ;  /* 0x0000500501007387 */ /* 0x0003e20000100800 */
[----:B-----5:R-:W-:-:S03]  /*1ccd0*/  LOP3.LUT R0, R29, 0x1c, R23, 0xfe, !PT ;  /* 0x0000001c1d007812 */ /* 0x020fc600078efe17 */
[----:B------:R2:W-:Y:S04]  /*1cce0*/  STL [R1+0x54], R4 ;  /* 0x0000540401007387 */ /* 0x0005e80000100800 */
[----:B------:R5:W-:Y:S01]  /*1ccf0*/  STL [R1+0x58], R0 ;  /* 0x0000580001007387 */ /* 0x000be20000100800 */
[C-C-:B-1----:R-:W-:Y:S02]  /*1cd00*/  LOP3.LUT R5, R29.reuse, 0x1e, R23.reuse, 0xfe, !PT ;  /* 0x0000001e1d057812 */ /* 0x142fe400078efe17 */
        /* <DEDUP_REMOVED lines=58> */
[----:B------:R5:W-:Y:S04]  /*1d0b0*/  STL [R1+0xd4], R0 ;  /* 0x0000d40001007387 */ /* 0x000be80000100800 */
[----:B0-----:R-:W-:Y:S04]  /*1d0c0*/  STL.64 [R1+0x10], R8 ;  /* 0x0000100801007387 */ /* 0x001fe80000100a00 */
[----:B------:R-:W-:Y:S04]  /*1d0d0*/  STL.64 [R1+0x18], R10 ;  /* 0x0000180a01007387 */ /* 0x000fe80000100a00 */
[----:B------:R-:W0:Y:S01]  /*1d0e0*/  LDS.128 R8, [R20] ;  /* 0x0000000014087984 */ /* 0x000e220000000c00 */
[----:B-1----:R-:W-:-:S02]  /*1d0f0*/  LOP3.LUT R5, R29, 0x5a, R23, 0xfe, !PT ;  /* 0x0000005a1d057812 */ /* 0x002fc400078efe17 */
[C-C-:B--2---:R-:W-:Y:S02]  /*1d100*/  LOP3.LUT R4, R29.reuse, 0x5c, R23.reuse, 0xfe, !PT ;  /* 0x0000005c1d047812 */ /* 0x144fe400078efe17 */
[C-C-:B-----5:R-:W-:Y:S01]  /*1d110*/  LOP3.LUT R0, R29.reuse, 0x5e, R23.reuse, 0xfe, !PT ;  /* 0x0000005e1d007812 */ /* 0x160fe200078efe17 */
        /* <DEDUP_REMOVED lines=15> */
[----:B-1----:R-:W-:-:S03]  /*1d210*/  LOP3.LUT R5, R29, 0x6c, R23, 0xfe, !PT ;  /* 0x0000006c1d057812 */ /* 0x002fc600078efe17 */
[----:B----4-:R-:W-:Y:S01]  /*1d220*/  STL [R1+0x788], R13 ;  /* 0x0007880d01007387 */ /* 0x010fe20000100800 */
[----:B--2---:R-:W-:-:S03]  /*1d230*/  LOP3.LUT R4, R29, 0x6e, R23, 0xfe, !PT ;  /* 0x0000006e1d047812 */ /* 0x004fc600078efe17 */
[----:B------:R-:W-:Y:S04]  /*1d240*/  STL [R1+0x758], R14 ;  /* 0x0007580e01007387 */ /* 0x000fe80000100800 */
[----:B------:R-:W-:Y:S01]  /*1d250*/  STL [R1+0x754], R15 ;  /* 0x0007540f01007387 */ /* 0x000fe20000100800 */
[----:B-----5:R-:W-:-:S03]  /*1d260*/  LOP3.LUT R0, R2, 0x60, RZ, 0x3c, !PT ;  /* 0x0000006002007812 */ /* 0x020fc600078e3cff */
[----:B------:R1:W-:Y:S04]  /*1d270*/  STL [R1+0xfc], R5 ;  /* 0x0000fc0501007387 */ /* 0x0003e80000100800 */
[----:B------:R2:W-:Y:S01]  /*1d280*/  STL [R1+0x100], R4 ;  /* 0x0001000401007387 */ /* 0x0005e20000100800 */
[----:B-1----:R-:W-:-:S03]  /*1d290*/  LOP3.LUT R5, R29, 0x70, R23, 0xfe, !PT ;  /* 0x000000701d057812 */ /* 0x002fc600078efe17 */
[----:B0-----:R0:W-:Y:S01]  /*1d2a0*/  STL.64 [R1+0x760], R10 ;  /* 0x0007600a01007387 */ /* 0x0011e20000100a00 */
[----:B--2---:R-:W-:-:S03]  /*1d2b0*/  LOP3.LUT R4, R29, 0x72, R23, 0xfe, !PT ;  /* 0x000000721d047812 */ /* 0x004fc600078efe17 */
[----:B0-----:R-:W2:Y:S04]  /*1d2c0*/  LDL.LU R11, [R1+0x10] ;  /* 0x00001000010b7983 */ /* 0x001ea80000300800 */
[----:B------:R-:W-:Y:S04]  /*1d2d0*/  STL [R1+0x104], R5 ;  /* 0x0001040501007387 */ /* 0x000fe80000100800 */
[----:B------:R-:W-:Y:S04]  /*1d2e0*/  STL [R1+0x108], R4 ;  /* 0x0001080401007387 */ /* 0x000fe80000100800 */
[----:B------:R0:W1:Y:S01]  /*1d2f0*/  LDS.128 R4, [R0] ;  /* 0x0000000000047984 */ /* 0x0000620000000c00 */
[----:B------:R-:W-:-:S02]  /*1d300*/  LOP3.LUT R13, R29, 0x74, R23, 0xfe, !PT ;  /* 0x000000741d0d7812 */ /* 0x000fc400078efe17 */
[C---:B------:R-:W-:Y:S01]  /*1d310*/  LOP3.LUT R10, R29.reuse, 0x76, R23, 0xfe, !PT ;  /* 0x000000761d0a7812 */ /* 0x040fe200078efe17 */
[----:B------:R-:W-:Y:S02]  /*1d320*/  IMAD.MOV.U32 R14, RZ, RZ, R25 ;  /* 0x000000ffff0e7224 */ /* 0x000fe400078e0019 */
[----:B------:R-:W-:Y:S01]  /*1d330*/  STL [R1+0x10c], R13 ;  /* 0x00010c0d01007387 */ /* 0x000fe20000100800 */
[C-C-:B0-----:R-:W-:Y:S01]  /*1d340*/  LOP3.LUT R0, R29.reuse, 0x78, R23.reuse, 0xfe, !PT ;  /* 0x000000781d007812 */ /* 0x141fe200078efe17 */
[----:B------:R-:W-:Y:S02]  /*1d350*/  IMAD.MOV.U32 R15, RZ, RZ, R26 ;  /* 0x000000ffff0f7224 */ /* 0x000fe400078e001a */
[----:B-1----:R0:W-:Y:S04]  /*1d360*/  STL.64 [R1+0x768], R6 ;  /* 0x0007680601007387 */ /* 0x0021e80000100a00 */
[----:B------:R1:W-:Y:S04]  /*1d370*/  STL [R1+0x110], R10 ;  /* 0x0001100a01007387 */ /* 0x0003e80000100800 */
[----:B------:R-:W-:Y:S01]  /*1d380*/  STL [R1+0x114], R0 ;  /* 0x0001140001007387 */ /* 0x000fe20000100800 */
[----:B0-----:R-:W-:-:S02]  /*1d390*/  LOP3.LUT R7, R29, 0x7c, R23, 0xfe, !PT ;  /* 0x0000007c1d077812 */ /* 0x001fc400078efe17 */
[C---:B-1----:R-:W-:Y:S01]  /*1d3a0*/  LOP3.LUT R10, R29.reuse, 0x7a, R23, 0xfe, !PT ;  /* 0x0000007a1d0a7812 */ /* 0x042fe200078efe17 */
[----:B------:R0:W-:Y:S04]  /*1d3b0*/  STL [R1+0xc], R27 ;  /* 0x00000c1b01007387 */ /* 0x0001e80000100800 */
[----:B0-----:R-:W4:Y:S04]  /*1d3c0*/  LDL.LU.64 R26, [R1+0x790] ;  /* 0x00079000011a7983 */ /* 0x001f280000300a00 */
[----:B------:R-:W-:Y:S04]  /*1d3d0*/  STL.64 [R1+0x770], R14 ;  /* 0x0007700e01007387 */ /* 0x000fe80000100a00 */
[----:B------:R-:W-:Y:S04]  /*1d3e0*/  STL [R1+0x118], R10 ;  /* 0x0001180a01007387 */ /* 0x000fe80000100800 */
[----:B------:R0:W-:Y:S04]  /*1d3f0*/  STL [R1+0x11c], R7 ;  /* 0x00011c0701007387 */ /* 0x0001e80000100800 */
[----:B0-----:R-:W5:Y:S04]  /*1d400*/  LDL.LU R7, [R1+0x30] ;  /* 0x0000300001077983 */ /* 0x001f680000300800 */
[----:B------:R-:W4:Y:S01]  /*1d410*/  LDL.LU R15, [R1+0x34] ;  /* 0x00003400010f7983 */ /* 0x000f220000300800 */
[C---:B---3--:R-:W-:Y:S01]  /*1d420*/  ISETP.GE.AND P0, PT, R28.reuse, c[0x0][0x178], PT ;  /* 0x00005e001c007a0c */ /* 0x048fe20003f06270 */
[----:B------:R-:W-:Y:S01]  /*1d430*/  IMAD R18, R28, c[0x0][0x194], RZ ;  /* 0x000065001c127a24 */ /* 0x000fe200078e02ff */
[----:B------:R-:W-:-:S04]  /*1d440*/  LOP3.LUT R28, R29, R23, RZ, 0xfc, !PT ;  /* 0x000000171d1c7212 */ /* 0x000fc800078efcff */
[----:B------:R-:W-:Y:S01]  /*1d450*/  LEA R0, P2, R18, c[0x0][0x170], 0x1 ;  /* 0x00005c0012007a11 */ /* 0x000fe200078408ff */
[----:B------:R-:W-:Y:S01]  /*1d460*/  IMAD R16, R28, c[0x0][0x198], RZ ;  /* 0x000066001c107a24 */ /* 0x000fe200078e02ff */
[----:B------:R-:W-:Y:S01]  /*1d470*/  LOP3.LUT R19, R29, 0x8, R23, 0xfe, !PT ;  /* 0x000000081d137812 */ /* 0x000fe200078efe17 */
[----:B------:R-:W-:Y:S01]  /*1d480*/  IMAD.MOV.U32 R6, RZ, RZ, R24 ;  /* 0x000000ffff067224 */ /* 0x000fe200078e0018 */
[----:B------:R-:W-:Y:S02]  /*1d490*/  LEA.HI.X.SX32 R2, R18, c[0x0][0x174], 0x1, P2 ;  /* 0x00005d0012027a11 */ /* 0x000fe400010f0eff */
[----:B------:R-:W-:Y:S01]  /*1d4a0*/  LEA R24, P2, R16, R0, 0x1 ;  /* 0x0000000010187211 */ /* 0x000fe200078408ff */
[----:B------:R-:W-:-:S03]  /*1d4b0*/  IMAD.MOV.U32 R14, RZ, RZ, R19 ;  /* 0x000000ffff0e7224 */ /* 0x000fc600078e0013 */
[----:B------:R-:W-:Y:S02]  /*1d4c0*/  LEA.HI.X.SX32 R25, R16, R2, 0x1, P2 ;  /* 0x0000000210197211 */ /* 0x000fe400010f0eff */
[----:B------:R-:W0:Y:S01]  /*1d4d0*/  LDS.128 R16, [R17+0x400] ;  /* 0x0004000011107984 */ /* 0x000e220000000c00 */
[C-C-:B------:R-:W-:Y:S02]  /*1d4e0*/  LOP3.LUT R10, R29.reuse, 0x7e, R23.reuse, 0xfe, !PT ;  /* 0x0000007e1d0a7812 */ /* 0x140fe400078efe17 */
[----:B------:R-:W-:Y:S02]  /*1d4f0*/  LOP3.LUT R3, R29, 0x4, R23, 0xfe, !PT ;  /* 0x000000041d037812 */ /* 0x000fe400078efe17 */
[----:B------:R-:W1:Y:S04]  /*1d500*/  LDS.128 R20, [R20+0x400] ;  /* 0x0004000014147984 */ /* 0x000e680000000c00 */
[----:B------:R3:W-:Y:S01]  /*1d510*/  STL [R1+0xac], R10 ;  /* 0x0000ac0a01007387 */ /* 0x0007e20000100800 */
[----:B------:R-:W-:-:S02]  /*1d520*/  ISETP.LT.AND P1, PT, R28, c[0x0][0x17c], !P0 ;  /* 0x00005f001c007a0c */ /* 0x000fc40004721270 */
[C---:B------:R-:W-:Y:S01]  /*1d530*/  ISETP.LT.AND P4, PT, R3.reuse, c[0x0][0x17c], !P0 ;  /* 0x00005f0003007a0c */ /* 0x040fe20004781270 */
[----:B------:R-:W-:-:S10]  /*1d540*/  IMAD R3, R3, c[0x0][0x198], RZ ;  /* 0x0000660003037a24 */ /* 0x000fd400078e02ff */
[----:B--2---:R-:W-:Y:S04]  /*1d550*/  @P1 STG.E.U16 [R24.64], R11 ;  /* 0x0000000b18001986 */ /* 0x004fe8000c101506 */
[----:B----4-:R2:W-:Y:S04]  /*1d560*/  STL [R1+0x78c], R15 ;  /* 0x00078c0f01007387 */ /* 0x0105e80000100800 */
[----:B------:R-:W4:Y:S04]  /*1d570*/  LDL.LU R13, [R1+0x38] ;  /* 0x00003800010d7983 */ /* 0x000f280000300800 */
[----:B---3--:R-:W3:Y:S04]  /*1d580*/  LDL.LU R10, [R1+0x3c] ;  /* 0x00003c00010a7983 */ /* 0x008ee80000300800 */
[----:B--2---:R-:W2:Y:S04]  /*1d590*/  S2R R15, SR_TID.X ;  /* 0x00000000000f7919 */ /* 0x004ea80000002100 */
[----:B0-----:R2:W-:Y:S01]  /*1d5a0*/  STL.64 [R1+0x778], R18 ;  /* 0x0007781201007387 */ /* 0x0015e20000100a00 */
[C---:B------:R-:W-:Y:S01]  /*1d5b0*/  ISETP.LT.AND P3, PT, R26.reuse, c[0x0][0x17c], !P0 ;  /* 0x00005f001a007a0c */ /* 0x040fe20004761270 */
[----:B------:R-:W-:-:S02]  /*1d5c0*/  IMAD R26, R26, c[0x0][0x198], RZ ;  /* 0x000066001a1a7a24 */ /* 0x000fc400078e02ff */
[----:B-1----:R0:W-:Y:S01]  /*1d5d0*/  STL.64 [R1+0x780], R22 ;  /* 0x0007801601007387 */ /* 0x0021e20000100a00 */
[----:B------:R-:W-:Y:S02]  /*1d5e0*/  ISETP.LT.AND P2, PT, R27, c[0x0][0x17c], !P0 ;  /* 0x00005f001b007a0c */ /* 0x000fe40004741270 */
[-C--:B------:R-:W-:Y:S02]  /*1d5f0*/  LEA R28, P1, R26, R0.reuse, 0x1 ;  /* 0x000000001a1c7211 */ /* 0x080fe400078208ff */
[C---:B--2---:R-:W-:Y:S01]  /*1d600*/  LOP3.LUT R19, R15.reuse, 0x3f, RZ, 0xc0, !PT ;  /* 0x0000003f0f137812 */ /* 0x044fe200078ec0ff */
[----:B------:R-:W-:Y:S01]  /*1d610*/  IMAD.SHL.U32 R15, R15, 0x400, RZ ;  /* 0x000004000f0f7824 */ /* 0x000fe200078e00ff */
[----:B------:R-:W-:Y:S01]  /*1d620*/  LEA R18, P5, R3, R0, 0x1 ;  /* 0x0000000003127211 */ /* 0x000fe200078a08ff */
[----:B0-----:R-:W-:Y:S01]  /*1d630*/  IMAD R22, R27, c[0x0][0x198], RZ ;  /* 0x000066001b167a24 */ /* 0x001fe200078e02ff */
[----:B------:R-:W2:Y:S02]  /*1d640*/  LDL.LU R23, [R1+0x40] ;  /* 0x0000400001177983 */ /* 0x000ea40000300800 */
[----:B------:R-:W-:-:S05]  /*1d650*/  LOP3.LUT R15, R15, 0x1800, RZ, 0xc0, !PT ;  /* 0x000018000f0f7812 */ /* 0x000fca00078ec0ff */
[----:B------:R-:W-:Y:S01]  /*1d660*/  IMAD R15, R19, 0x10, R15 ;  /* 0x00000010130f7824 */ /* 0x000fe200078e020f */
[----:B------:R-:W-:Y:S01]  /*1d670*/  LEA.HI.X.SX32 R29, R26, R2, 0x1, P1 ;  /* 0x000000021a1d7211 */ /* 0x000fe200008f0eff */
[----:B------:R-:W-:Y:S01]  /*1d680*/  IMAD.MOV.U32 R19, RZ, RZ, R3 ;  /* 0x000000ffff137224 */ /* 0x000fe200078e0003 */
[C---:B------:R-:W-:Y:S01]  /*1d690*/  ISETP.LT.AND P1, PT, R14.reuse, c[0x0][0x17c], !P0 ;  /* 0x00005f000e007a0c */ /* 0x040fe20004721270 */
[----:B------:R-:W-:Y:S01]  /*1d6a0*/  IMAD R3, R14, c[0x0][0x198], RZ ;  /* 0x000066000e037a24 */ /* 0x000fe200078e02ff */
[----:B------:R-:W-:Y:S02]  /*1d6b0*/  LOP3.LUT R15, R15, 0x60, RZ, 0x3c, !PT ;  /* 0x000000600f0f7812 */ /* 0x000fe400078e3cff */
[C---:B------:R-:W-:Y:S02]  /*1d6c0*/  LEA R14, P6, R22.reuse, R0, 0x1 ;  /* 0x00000000160e7211 */ /* 0x040fe400078c08ff */
[-C--:B------:R-:W-:Y:S01]  /*1d6d0*/  LEA.HI.X.SX32 R19, R19, R2.reuse, 0x1, P5 ;  /* 0x0000000213137211 */ /* 0x080fe200028f0eff */
[----:B------:R0:W1:Y:S04]  /*1d6e0*/  LDS.128 R24, [R15+0x400] ;  /* 0x000400000f187984 */ /* 0x0000680000000c00 */
[----:B------:R-:W-:Y:S01]  /*1d6f0*/  @P3 STG.E.U16 [R28.64], R12 ;  /* 0x0000000c1c003986 */ /* 0x000fe2000c101506 */
[----:B0-----:R-:W-:-:S03]  /*1d700*/  LEA.HI.X.SX32 R15, R22, R2, 0x1, P6 ;  /* 0x00000002160f7211 */ /* 0x001fc600030f0eff */
[----:B------:R0:W-:Y:S04]  /*1d710*/  @P4 STG.E.U16 [R18.64], R8 ;  /* 0x0000000812004986 */ /* 0x0001e8000c101506 */
[----:B------:R5:W-:Y:S04]  /*1d720*/  @P2 STG.E.U16 [R14.64], R4 ;  /* 0x000000040e002986 */ /* 0x000be8000c101506 */
[----:B0-----:R-:W2:Y:S04]  /*1d730*/  LDL.LU R18, [R1+0x44] ;  /* 0x0000440001127983 */ /* 0x001ea80000300800 */
[----:B-----5:R-:W5:Y:S01]  /*1d740*/  LDL.LU R15, [R1+0x78c] ;  /* 0x00078c00010f7983 */ /* 0x020f620000300800 */
[----:B------:R-:W-:-:S02]  /*1d750*/  LEA R28, P5, R3, R0, 0x1 ;  /* 0x00000000031c7211 */ /* 0x000fc400078a08ff */
[C---:B------:R-:W-:Y:S01]  /*1d760*/  ISETP.LT.AND P3, PT, R7.reuse, c[0x0][0x17c], !P0 ;  /* 0x00005f0007007a0c */ /* 0x040fe20004761270 */
[----:B------:R-:W-:Y:S01]  /*1d770*/  IMAD R7, R7, c[0x0][0x198], RZ ;  /* 0x0000660007077a24 */ /* 0x000fe200078e02ff */
[----:B------:R-:W-:Y:S01]  /*1d780*/  LEA.HI.X.SX32 R29, R3, R2, 0x1, P5 ;  /* 0x00000002031d7211 */ /* 0x000fe200028f0eff */
[----:B------:R-:W2:Y:S03]  /*1d790*/  LDL.LU R19, [R1+0x48] ;  /* 0x0000480001137983 */ /* 0x000ea60000300800 */
[----:B------:R-:W-:Y:S01]  /*1d7a0*/  LEA R14, P4, R7, R0, 0x1 ;  /* 0x00000000070e7211 */ /* 0x000fe200078808ff */
[----:B------:R0:W-:Y:S01]  /*1d7b0*/  @P1 STG.E.U16 [R28.64], R6 ;  /* 0x000000061c001986 */ /* 0x0001e2000c101506 */
[----:B------:R-:W-:Y:S02]  /*1d7c0*/  PRMT R4, R11, 0x7632, R4 ;  /* 0x000076320b047816 */ /* 0x000fe40000000004 */
[C---:B----4-:R-:W-:Y:S01]  /*1d7d0*/  ISETP.LT.AND P1, PT, R13.reuse, c[0x0][0x17c], !P0 ;  /* 0x00005f000d007a0c */ /* 0x050fe20004721270 */
[----:B------:R-:W-:-:S02]  /*1d7e0*/  IMAD R13, R13, c[0x0][0x198], RZ ;  /* 0x000066000d0d7a24 */ /* 0x000fc400078e02ff */
[----:B---3--:R-:W-:Y:S02]  /*1d7f0*/  IMAD R22, R10, c[0x0][0x198], RZ ;  /* 0x000066000a167a24 */ /* 0x008fe400078e02ff */
[C---:B-----5:R-:W-:Y:S01]  /*1d800*/  IMAD R3, R15.reuse, c[0x0][0x198], RZ ;  /* 0x000066000f037a24 */ /* 0x060fe200078e02ff */
[----:B------:R-:W-:-:S04]  /*1d810*/  ISETP.LT.AND P2, PT, R15, c[0x0][0x17c], !P0 ;  /* 0x00005f000f007a0c */ /* 0x000fc80004741270 */
[----:B0-----:R-:W-:Y:S02]  /*1d820*/  LEA R28, P5, R3, R0, 0x1 ;  /* 0x00000000031c7211 */ /* 0x001fe400078a08ff */
[-C--:B------:R-:W-:Y:S02]  /*1d830*/  LEA.HI.X.SX32 R15, R7, R2.reuse, 0x1, P4 ;  /* 0x00000002070f7211 */ /* 0x080fe400020f0eff */
[----:B------:R-:W-:Y:S01]  /*1d840*/  LEA.HI.X.SX32 R29, R3, R2, 0x1, P5 ;  /* 0x00000002031d7211 */ /* 0x000fe200028f0eff */
[----:B------:R-:W3:Y:S01]  /*1d850*/  LDL.LU R7, [R1+0x50] ;  /* 0x0000500001077983 */ /* 0x000ee20000300800 */
[----:B------:R-:W-:-:S03]  /*1d860*/  ISETP.LT.AND P4, PT, R10, c[0x0][0x17c], !P0 ;  /* 0x00005f000a007a0c */ /* 0x000fc60004781270 */
[----:B------:R0:W-:Y:S04]  /*1d870*/  @P3 STG.E.U16 [R14.64], R16 ;  /* 0x000000100e003986 */ /* 0x0001e8000c101506 */
[----:B------:R4:W-:Y:S04]  /*1d880*/  @P2 STG.E.U16 [R28.64], R20 ;  /* 0x000000141c002986 */ /* 0x0009e8000c101506 */
[----:B------:R-:W5:Y:S01]  /*1d890*/  LDL.LU R10, [R1+0x54] ;  /* 0x00005400010a7983 */ /* 0x000f620000300800 */
[-C--:B0-----:R-:W-:Y:S02]  /*1d8a0*/  LEA R14, P3, R13, R0.reuse, 0x1 ;  /* 0x000000000d0e7211 */ /* 0x081fe400078608ff */
[----:B----4-:R-:W-:-:S02]  /*1d8b0*/  LEA R28, P5, R22, R0, 0x1 ;  /* 0x00000000161c7211 */ /* 0x010fc400078a08ff */
[-C--:B------:R-:W-:Y:S02]  /*1d8c0*/  LEA.HI.X.SX32 R15, R13, R2.reuse, 0x1, P3 ;  /* 0x000000020d0f7211 */ /* 0x080fe400018f0eff */
[----:B------:R-:W-:Y:S01]  /*1d8d0*/  LEA.HI.X.SX32 R29, R22, R2, 0x1, P5 ;  /* 0x00000002161d7211 */ /* 0x000fe200028f0eff */
[----:B------:R-:W4:Y:S04]  /*1d8e0*/  LDL.LU R13, [R1+0x788] ;  /* 0x00078800010d7983 */ /* 0x000f280000300800 */
[----:B------:R-:W4:Y:S04]  /*1d8f0*/  LDL.LU R11, [R1+0x58] ;  /* 0x00005800010b7983 */ /* 0x000f280000300800 */
[----:B-1----:R-:W-:Y:S01]  /*1d900*/  @P1 STG.E.U16 [R14.64], R24 ;  /* 0x000000180e001986 */ /* 0x002fe2000c101506 */
[----:B--2---:R-:W-:-:S03]  /*1d910*/  ISETP.LT.AND P1, PT, R18, c[0x0][0x17c], !P0 ;  /* 0x00005f0012007a0c */ /* 0x004fc60004721270 */
[----:B------:R0:W-:Y:S02]  /*1d920*/  @P4 STG.E.U16 [R28.64], R4 ;  /* 0x000000041c004986 */ /* 0x0001e4000c101506 */
[----:B0-----:R-:W-:Y:S02]  /*1d930*/  IMAD R29, R18, c[0x0][0x198], RZ ;  /* 0x00006600121d7a24 */ /* 0x001fe400078e02ff */
[----:B------:R-:W2:Y:S01]  /*1d940*/  LDL.LU R18, [R1+0x5c] ;  /* 0x00005c0001127983 */ /* 0x000ea20000300800 */
[C---:B------:R-:W-:Y:S01]  /*1d950*/  IMAD R3, R23.reuse, c[0x0][0x198], RZ ;  /* 0x0000660017037a24 */ /* 0x040fe200078e02ff */
[----:B------:R-:W-:-:S04]  /*1d960*/  ISETP.LT.AND P2, PT, R23, c[0x0][0x17c], !P0 ;  /* 0x00005f0017007a0c */ /* 0x000fc80004741270 */
[C---:B------:R-:W-:Y:S02]  /*1d970*/  LEA R14, P3, R3.reuse, R0, 0x1 ;  /* 0x00000000030e7211 */ /* 0x040fe400078608ff */
[----:B------:R-:W-:Y:S02]  /*1d980*/  PRMT R12, R12, 0x7632, R12 ;  /* 0x000076320c0c7816 */ /* 0x000fe4000000000c */
[----:B------:R-:W-:Y:S01]  /*1d990*/  LEA.HI.X.SX32 R15, R3, R2, 0x1, P3 ;  /* 0x00000002030f7211 */ /* 0x000fe200018f0eff */
[----:B------:R-:W-:Y:S01]  /*1d9a0*/  IMAD R3, R19, c[0x0][0x198], RZ ;  /* 0x0000660013037a24 */ /* 0x000fe200078e02ff */
[----:B------:R-:W-:Y:S02]  /*1d9b0*/  LEA R28, P4, R29, R0, 0x1 ;  /* 0x000000001d1c7211 */ /* 0x000fe400078808ff */
[----:B------:R-:W-:Y:S01]  /*1d9c0*/  ISETP.LT.AND P3, PT, R19, c[0x0][0x17c], !P0 ;  /* 0x00005f0013007a0c */ /* 0x000fe20004761270 */
[----:B------:R0:W-:Y:S01]  /*1d9d0*/  @P2 STG.E.U16 [R14.64], R12 ;  /* 0x0000000c0e002986 */ /* 0x0001e2000c101506 */
[----:B------:R-:W-:-:S02]  /*1d9e0*/  LEA.HI.X.SX32 R29, R29, R2, 0x1, P4 ;  /* 0x000000021d1d7211 */ /* 0x000fc400020f0eff */
[C---:B------:R-:W-:Y:S01]  /*1d9f0*/  LEA R22, P5, R3.reuse, R0, 0x1 ;  /* 0x0000000003167211 */ /* 0x040fe200078a08ff */
[----:B------:R-:W2:Y:S01]  /*1da00*/  LDL.LU R19, [R1+0x60] ;  /* 0x0000600001137983 */ /* 0x000ea20000300800 */
[----:B------:R-:W-:Y:S02]  /*1da10*/  PRMT R4, R4, 0x7632, R4 ;  /* 0x0000763204047816 */ /* 0x000fe40000000004 */
[----:B0-----:R-:W-:Y:S01]  /*1da20*/  PRMT R12, R8, 0x7632, R12 ;  /* 0x00007632080c7816 */ /* 0x001fe2000000000c */
[----:B------:R-:W2:Y:S01]  /*1da30*/  LDL.LU R14, [R1+0x64] ;  /* 0x00006400010e7983 */ /* 0x000ea20000300800 */
[----:B------:R-:W-:-:S03]  /*1da40*/  LEA.HI.X.SX32 R23, R3, R2, 0x1, P5 ;  /* 0x0000000203177211 */ /* 0x000fc600028f0eff */
[----:B------:R0:W-:Y:S04]  /*1da50*/  @P1 STG.E.U16 [R28.64], R12 ;  /* 0x0000000c1c001986 */ /* 0x0001e8000c101506 */
[----:B------:R4:W-:Y:S01]  /*1da60*/  @P3 STG.E.U16 [R22.64], R4 ;  /* 0x0000000416003986 */ /* 0x0009e2000c101506 */
[----:B------:R-:W-:-:S03]  /*1da70*/  PRMT R16, R16, 0x7632, R16 ;  /* 0x0000763210107816 */ /* 0x000fc60000000010 */
[----:B------:R-:W2:Y:S01]  /*1da80*/  LDL.LU R15, [R1+0x68] ;  /* 0x00006800010f7983 */ /* 0x000ea20000300800 */
[----:B------:R-:W-:Y:S02]  /*1da90*/  PRMT R20, R20, 0x7632, R20 ;  /* 0x0000763214147816 */ /* 0x000fe40000000014 */
[----:B------:R-:W-:Y:S01]  /*1daa0*/  PRMT R24, R24, 0x7632, R24 ;  /* 0x0000763218187816 */ /* 0x000fe20000000018 */
[C---:B---3--:R-:W-:Y:S01]  /*1dab0*/  IMAD R8, R7.reuse, c[0x0][0x198], RZ ;  /* 0x0000660007087a24 */ /* 0x048fe200078e02ff */
[----:B------:R-:W-:-:S04]  /*1dac0*/  ISETP.LT.AND P2, PT, R7, c[0x0][0x17c], !P0 ;  /* 0x00005f0007007a0c */ /* 0x000fc80004741270 */
[----:B0-----:R-:W-:-:S04]  /*1dad0*/  LEA R28, P4, R8, R0, 0x1 ;  /* 0x00000000081c7211 */ /* 0x001fc800078808ff */
[----:B------:R-:W-:Y:S01]  /*1dae0*/  LEA.HI.X.SX32 R29, R8, R2, 0x1, P4 ;  /* 0x00000002081d7211 */ /* 0x000fe200020f0eff */
[C---:B-----5:R-:W-:Y:S01]  /*1daf0*/  IMAD R3, R10.reuse, c[0x0][0x198], RZ ;  /* 0x000066000a037a24 */ /* 0x060fe200078e02ff */
[----:B------:R-:W-:Y:S02]  /*1db00*/  ISETP.LT.AND P1, PT, R10, c[0x0][0x17c], !P0 ;  /* 0x00005f000a007a0c */ /* 0x000fe40004721270 */
[----:B------:R-:W-:Y:S01]  /*1db10*/  PRMT R8, R6, 0x7632, R8 ;  /* 0x0000763206087816 */ /* 0x000fe20000000008 */
[----:B------:R-:W3:Y:S01]  /*1db20*/  LDL.LU R10, [R1+0x6c] ;  /* 0x00006c00010a7983 */ /* 0x000ee20000300800 */
[----:B------:R-:W-:-:S04]  /*1db30*/  LEA R6, P3, R3, R0, 0x1 ;  /* 0x0000000003067211 */ /* 0x000fc800078608ff */
[----:B------:R-:W-:Y:S01]  /*1db40*/  LEA.HI.X.SX32 R7, R3, R2, 0x1, P3 ;  /* 0x0000000203077211 */ /* 0x000fe200018f0eff */
[----:B------:R-:W-:Y:S01]  /*1db50*/  @P2 STG.E.U16 [R28.64], R8 ;  /* 0x000000081c002986 */ /* 0x000fe2000c101506 */
[C---:B----4-:R-:W-:Y:S01]  /*1db60*/  IMAD R4, R11.reuse, c[0x0][0x198], RZ ;  /* 0x000066000b047a24 */ /* 0x050fe200078e02ff */
[----:B------:R-:W-:Y:S02]  /*1db70*/  ISETP.LT.AND P4, PT, R11, c[0x0][0x17c], !P0 ;  /* 0x00005f000b007a0c */ /* 0x000fe40004781270 */
[----:B------:R0:W-:Y:S02]  /*1db80*/  @P1 STG.E.U16 [R6.64], R16 ;  /* 0x0000001006001986 */ /* 0x0001e4000c101506 */
[C---:B------:R-:W-:Y:S02]  /*1db90*/  LEA R22, P2, R4.reuse, R0, 0x1 ;  /* 0x0000000004167211 */ /* 0x040fe400078408ff */
[----:B------:R-:W4:Y:S02]  /*1dba0*/  LDL.LU R11, [R1+0xa4] ;  /* 0x0000a400010b7983 */ /* 0x000f240000300800 */
[----:B------:R-:W-:-:S02]  /*1dbb0*/  LEA.HI.X.SX32 R23, R4, R2, 0x1, P2 ;  /* 0x0000000204177211 */ /* 0x000fc400010f0eff */
[----:B0-----:R-:W5:Y:S01]  /*1dbc0*/  LDL.LU R6, [R1+0x70] ;  /* 0x0000700001067983 */ /* 0x001f620000300800 */
[C---:B--2---:R-:W-:Y:S01]  /*1dbd0*/  IMAD R3, R18.reuse, c[0x0][0x198], RZ ;  /* 0x0000660012037a24 */ /* 0x044fe200078e02ff */
[----:B------:R-:W-:-:S04]  /*1dbe0*/  ISETP.LT.AND P3, PT, R18, c[0x0][0x17c], !P0 ;  /* 0x00005f0012007a0c */ /* 0x000fc80004761270 */
[C---:B------:R-:W-:Y:S01]  /*1dbf0*/  LEA R28, P1, R3.reuse, R0, 0x1 ;  /* 0x00000000031c7211 */ /* 0x040fe200078208ff */
[----:B------:R0:W-:Y:S03]  /*1dc00*/  @P4 STG.E.U16 [R22.64], R20 ;  /* 0x0000001416004986 */ /* 0x0001e6000c101506 */
[----:B------:R-:W-:-:S05]  /*1dc10*/  LEA.HI.X.SX32 R29, R3, R2, 0x1, P1 ;  /* 0x00000002031d7211 */ /* 0x000fca00008f0eff */
[----:B------:R1:W-:Y:S04]  /*1dc20*/  @P3 STG.E.U16 [R28.64], R24 ;  /* 0x000000181c003986 */ /* 0x0003e8000c101506 */
[----:B0-----:R-:W2:Y:S04]  /*1dc30*/  LDL.LU.64 R22, [R1+0x780] ;  /* 0x0007800001167983 */ /* 0x001ea80000300a00 */
[----:B------:R-:W2:Y:S04]  /*1dc40*/  LDL.LU R7, [R1+0x74] ;  /* 0x0000740001077983 */ /* 0x000ea80000300800 */
[----:B------:R-:W2:Y:S04]  /*1dc50*/  LDL.LU R20, [R1+0x7c] ;  /* 0x00007c0001147983 */ /* 0x000ea80000300800 */
[----:B-1----:R-:W2:Y:S01]  /*1dc60*/  LDL.LU R24, [R1+0x14] ;  /* 0x0000140001187983 */ /* 0x002ea20000300800 */
[C---:B------:R-:W-:Y:S01]  /*1dc70*/  IMAD R3, R19.reuse, c[0x0][0x198], RZ ;  /* 0x0000660013037a24 */ /* 0x040fe200078e02ff */
[----:B------:R-:W-:Y:S01]  /*1dc80*/  ISETP.LT.AND P2, PT, R19, c[0x0][0x17c], !P0 ;  /* 0x00005f0013007a0c */ /* 0x000fe20004741270 */
[C---:B------:R-:W-:Y:S01]  /*1dc90*/  IMAD R8, R14.reuse, c[0x0][0x198], RZ ;  /* 0x000066000e087a24 */ /* 0x040fe200078e02ff */
[----:B------:R-:W-:Y:S01]  /*1dca0*/  ISETP.LT.AND P1, PT, R14, c[0x0][0x17c], !P0 ;  /* 0x00005f000e007a0c */ /* 0x000fe20004721270 */
[----:B------:R-:W5:Y:S01]  /*1dcb0*/  LDL.LU R16, [R1+0xa8] ;  /* 0x0000a80001107983 */ /* 0x000f620000300800 */
[----:B------:R-:W-:Y:S01]  /*1dcc0*/  LEA R28, P5, R3, R0, 0x1 ;  /* 0x00000000031c7211 */ /* 0x000fe200078a08ff */
[C---:B------:R-:W-:Y:S01]  /*1dcd0*/  IMAD R4, R15.reuse, c[0x0][0x198], RZ ;  /* 0x000066000f047a24 */ /* 0x040fe200078e02ff */
[----:B------:R-:W-:-:S02]  /*1dce0*/  ISETP.LT.AND P3, PT, R15, c[0x0][0x17c], !P0 ;  /* 0x00005f000f007a0c */ /* 0x000fc40004761270 */
[-C--:B------:R-:W-:Y:S02]  /*1dcf0*/  LEA R18, P4, R8, R0.reuse, 0x1 ;  /* 0x0000000008127211 */ /* 0x080fe400078808ff */
[----:B------:R-:W-:Y:S02]  /*1dd00*/  LEA R14, P6, R4, R0, 0x1 ;  /* 0x00000000040e7211 */ /* 0x000fe400078c08ff */
[-C--:B------:R-:W-:Y:S02]  /*1dd10*/  LEA.HI.X.SX32 R29, R3, R2.reuse, 0x1, P5 ;  /* 0x00000002031d7211 */ /* 0x080fe400028f0eff */
[-C--:B------:R-:W-:Y:S02]  /*1dd20*/  LEA.HI.X.SX32 R19, R8, R2.reuse, 0x1, P4 ;  /* 0x0000000208137211 */ /* 0x080fe400020f0eff */
[----:B------:R-:W-:Y:S02]  /*1dd30*/  LEA.HI.X.SX32 R15, R4, R2, 0x1, P6 ;  /* 0x00000002040f7211 */ /* 0x000fe400030f0eff */
[C---:B---3--:R-:W-:Y:S01]  /*1dd40*/  ISETP.LT.AND P5, PT, R10.reuse, c[0x0][0x17c], !P0 ;  /* 0x00005f000a007a0c */ /* 0x048fe200047a1270 */
[----:B------:R-:W-:-:S02]  /*1dd50*/  IMAD R3, R10, c[0x0][0x198], RZ ;  /* 0x000066000a037a24 */ /* 0x000fc400078e02ff */
[----:B------:R-:W3:Y:S04]  /*1dd60*/  LDL.LU R10, [R1+0x80] ;  /* 0x00008000010a7983 */ /* 0x000ee80000300800 */
[----:B------:R-:W3:Y:S04]  /*1dd70*/  LDL.LU R8, [R1+0x78] ;  /* 0x0000780001087983 */ /* 0x000ee80000300800 */
[----:B--2---:R-:W-:Y:S01]  /*1dd80*/  @P2 STG.E.U16 [R28.64], R24 ;  /* 0x000000181c002986 */ /* 0x004fe2000c101506 */
[----:B----4-:R-:W-:-:S03]  /*1dd90*/  ISETP.LT.AND P2, PT, R11, c[0x0][0x17c], !P0 ;  /* 0x00005f000b007a0c */ /* 0x010fc60004741270 */
[----:B------:R-:W2:Y:S04]  /*1dda0*/  LDL.LU R11, [R1+0x84] ;  /* 0x00008400010b7983 */ /* 0x000ea80000300800 */
[----:B------:R0:W-:Y:S04]  /*1ddb0*/  @P1 STG.E.U16 [R18.64], R13 ;  /* 0x0000000d12001986 */ /* 0x0001e8000c101506 */
[----:B------:R1:W-:Y:S04]  /*1ddc0*/  @P3 STG.E.U16 [R14.64], R9 ;  /* 0x000000090e003986 */ /* 0x0003e8000c101506 */
[----:B0-----:R-:W4:Y:S04]  /*1ddd0*/  LDL.LU.64 R18, [R1+0x778] ;  /* 0x0007780001127983 */ /* 0x001f280000300a00 */
[----:B-1----:R-:W2:Y:S01]  /*1dde0*/  LDL.LU.64 R14, [R1+0x770] ;  /* 0x00077000010e7983 */ /* 0x002ea20000300a00 */
[C---:B------:R-:W-:Y:S01]  /*1ddf0*/  LEA R28, P4, R3.reuse, R0, 0x1 ;  /* 0x00000000031c7211 */ /* 0x040fe200078808ff */
[C---:B-----5:R-:W-:Y:S01]  /*1de00*/  IMAD R4, R6.reuse, c[0x0][0x198], RZ ;  /* 0x0000660006047a24 */ /* 0x060fe200078e02ff */
[----:B------:R-:W-:Y:S01]  /*1de10*/  ISETP.LT.AND P1, PT, R6, c[0x0][0x17c], !P0 ;  /* 0x00005f0006007a0c */ /* 0x000fe20004721270 */
[----:B------:R-:W5:Y:S01]  /*1de20*/  LDL.LU R12, [R1+0x88] ;  /* 0x00008800010c7983 */ /* 0x000f620000300800 */
[----:B------:R-:W-:-:S02]  /*1de30*/  LEA.HI.X.SX32 R29, R3, R2, 0x1, P4 ;  /* 0x00000002031d7211 */ /* 0x000fc400020f0eff */
[C---:B------:R-:W-:Y:S01]  /*1de40*/  LEA R6, P4, R4.reuse, R0, 0x1 ;  /* 0x0000000004067211 */ /* 0x040fe200078808ff */
[C---:B------:R-:W-:Y:S01]  /*1de50*/  IMAD R3, R7.reuse, c[0x0][0x198], RZ ;  /* 0x0000660007037a24 */ /* 0x040fe200078e02ff */
[----:B------:R-:W-:Y:S01]  /*1de60*/  ISETP.LT.AND P3, PT, R7, c[0x0][0x17c], !P0 ;  /* 0x00005f0007007a0c */ /* 0x000fe20004761270 */
[----:B------:R0:W-:Y:S01]  /*1de70*/  @P5 STG.E.U16 [R28.64], R5 ;  /* 0x000000051c005986 */ /* 0x0001e2000c101506 */
[----:B------:R-:W-:Y:S02]  /*1de80*/  LEA.HI.X.SX32 R7, R4, R2, 0x1, P4 ;  /* 0x0000000204077211 */ /* 0x000fe400020f0eff */
[----:B------:R-:W-:Y:S02]  /*1de90*/  ISETP.LT.AND P4, PT, R20, c[0x0][0x17c], !P0 ;  /* 0x00005f0014007a0c */ /* 0x000fe40004781270 */
[----:B0-----:R-:W-:-:S04]  /*1dea0*/  LEA R28, P6, R3, R0, 0x1 ;  /* 0x00000000031c7211 */ /* 0x001fc800078c08ff */
[----:B------:R-:W-:Y:S01]  /*1deb0*/  LEA.HI.X.SX32 R29, R3, R2, 0x1, P6 ;  /* 0x00000002031d7211 */ /* 0x000fe200030f0eff */
[----:B------:R-:W-:Y:S01]  /*1dec0*/  IMAD R3, R20, c[0x0][0x198], RZ ;  /* 0x0000660014037a24 */ /* 0x000fe200078e02ff */
[C---:B---3--:R-:W-:Y:S01]  /*1ded0*/  ISETP.LT.AND P5, PT, R8.reuse, c[0x0][0x17c], !P0 ;  /* 0x00005f0008007a0c */ /* 0x048fe200047a1270 */
[----:B------:R-:W-:Y:S02]  /*1dee0*/  IMAD R4, R8, c[0x0][0x198], RZ ;  /* 0x0000660008047a24 */ /* 0x000fe400078e02ff */
[----:B------:R-:W3:Y:S04]  /*1def0*/  LDL.LU R8, [R1+0x8c] ;  /* 0x00008c0001087983 */ /* 0x000ee80000300800 */
[----:B------:R-:W4:Y:S04]  /*1df00*/  LDL.LU R20, [R1+0x90] ;  /* 0x0000900001147983 */ /* 0x000f280000300800 */
[----:B--2---:R0:W-:Y:S02]  /*1df10*/  @P1 STG.E.U16 [R6.64], R14 ;  /* 0x0000000e06001986 */ /* 0x0041e4000c101506 */
[----:B0-----:R-:W-:-:S04]  /*1df20*/  LEA R6, P1, R4, R0, 0x1 ;  /* 0x0000000004067211 */ /* 0x001fc800078208ff */
[----:B------:R-:W-:Y:S02]  /*1df30*/  LEA.HI.X.SX32 R7, R4, R2, 0x1, P1 ;  /* 0x0000000204077211 */ /* 0x000fe400008f0eff */
[----:B------:R-:W-:Y:S02]  /*1df40*/  ISETP.LT.AND P1, PT, R16, c[0x0][0x17c], !P0 ;  /* 0x00005f0010007a0c */ /* 0x000fe40004721270 */
[----:B------:R-:W2:Y:S04]  /*1df50*/  LDL.LU R16, [R1+0x94] ;  /* 0x0000940001107983 */ /* 0x000ea80000300800 */
[----:B------:R0:W-:Y:S01]  /*1df60*/  @P3 STG.E.U16 [R28.64], R17 ;  /* 0x000000111c003986 */ /* 0x0001e2000c101506 */
[C---:B------:R-:W-:Y:S01]  /*1df70*/  IMAD R4, R10.reuse, c[0x0][0x198], RZ ;  /* 0x000066000a047a24 */ /* 0x040fe200078e02ff */
[----:B------:R-:W-:-:S02]  /*1df80*/  ISETP.LT.AND P3, PT, R10, c[0x0][0x17c], !P0 ;  /* 0x00005f000a007a0c */ /* 0x000fc40004761270 */
[----:B------:R1:W-:Y:S01]  /*1df90*/  @P5 STG.E.U16 [R6.64], R21 ;  /* 0x0000001506005986 */ /* 0x0003e2000c101506 */
[----:B------:R-:W-:Y:S02]  /*1dfa0*/  ISETP.LT.AND P5, PT, R11, c[0x0][0x17c], !P0 ;  /* 0x00005f000b007a0c */ /* 0x000fe400047a1270 */
[----:B0-----:R-:W-:-:S04]  /*1dfb0*/  LEA R28, P6, R3, R0, 0x1 ;  /* 0x00000000031c7211 */ /* 0x001fc800078c08ff */
[----:B------:R-:W-:Y:S01]  /*1dfc0*/  LEA.HI.X.SX32 R29, R3, R2, 0x1, P6 ;  /* 0x00000002031d7211 */ /* 0x000fe200030f0eff */
[----:B------:R-:W-:Y:S01]  /*1dfd0*/  IMAD R3, R11, c[0x0][0x198], RZ ;  /* 0x000066000b037a24 */ /* 0x000fe200078e02ff */
[----:B------:R-:W-:Y:S01]  /*1dfe0*/  LEA R10, P6, R4, R0, 0x1 ;  /* 0x00000000040a7211 */ /* 0x000fe200078c08ff */
[----:B-1----:R-:W2:Y:S04]  /*1dff0*/  LDL.LU.64 R6, [R1+0x768] ;  /* 0x0007680001067983 */ /* 0x002ea80000300a00 */
[----:B------:R0:W-:Y:S01]  /*1e000*/  @P4 STG.E.U16 [R28.64], R25 ;  /* 0x000000191c004986 */ /* 0x0001e2000c101506 */
[----:B------:R-:W-:Y:S02]  /*1e010*/  PRMT R5, R24, 0x7632, R5 ;  /* 0x0000763218057816 */ /* 0x000fe40000000005 */
[----:B------:R-:W-:Y:S01]  /*1e020*/  LEA.HI.X.SX32 R11, R4, R2, 0x1, P6 ;  /* 0x00000002040b7211 */ /* 0x000fe200030f0eff */
[----:B------:R-:W2:Y:S01]  /*1e030*/  LDL.LU R24, [R1+0x9c] ;  /* 0x00009c0001187983 */ /* 0x000ea20000300800 */
[----:B------:R-:W-:-:S02]  /*1e040*/  PRMT R13, R13, 0x7632, R13 ;  /* 0x000076320d0d7816 */ /* 0x000fc4000000000d */
[----:B0-----:R-:W-:-:S04]  /*1e050*/  LEA R28, P4, R3, R0, 0x1 ;  /* 0x00000000031c7211 */ /* 0x001fc800078808ff */
[----:B------:R-:W-:Y:S01]  /*1e060*/  LEA.HI.X.SX32 R29, R3, R2, 0x1, P4 ;  /* 0x00000002031d7211 */ /* 0x000fe200020f0eff */
[----:B------:R0:W-:Y:S04]  /*1e070*/  @P3 STG.E.U16 [R10.64], R5 ;  /* 0x000000050a003986 */ /* 0x0001e8000c101506 */
[----:B------:R1:W-:Y:S04]  /*1e080*/  @P5 STG.E.U16 [R28.64], R13 ;  /* 0x0000000d1c005986 */ /* 0x0003e8000c101506 */
[----:B0-----:R-:W2:Y:S04]  /*1e090*/  LDL.LU.64 R10, [R1+0x760] ;  /* 0x00076000010a7983 */ /* 0x001ea80000300a00 */
[----:B-1----:R-:W2:Y:S01]  /*1e0a0*/  LDL.LU R28, [R1+0x98] ;  /* 0x00009800011c7983 */ /* 0x002ea20000300800 */
[C---:B-----5:R-:W-:Y:S01]  /*1e0b0*/  IMAD R4, R12.reuse, c[0x0][0x198], RZ ;  /* 0x000066000c047a24 */ /* 0x060fe200078e02ff */
[----:B------:R-:W-:-:S02]  /*1e0c0*/  ISETP.LT.AND P6, PT, R12, c[0x0][0x17c], !P0 ;  /* 0x00005f000c007a0c */ /* 0x000fc400047c1270 */
[----:B------:R-:W5:Y:S02]  /*1e0d0*/  LDL.LU R29, [R1+0xa0] ;  /* 0x0000a000011d7983 */ /* 0x000f640000300800 */
[C---:B------:R-:W-:Y:S02]  /*1e0e0*/  LEA R12, P3, R4.reuse, R0, 0x1 ;  /* 0x00000000040c7211 */ /* 0x040fe400078608ff */
[----:B------:R-:W-:Y:S02]  /*1e0f0*/  PRMT R5, R9, 0x7632, R5 ;  /* 0x0000763209057816 */ /* 0x000fe40000000005 */
[----:B------:R-:W-:-:S05]  /*1e100*/  LEA.HI.X.SX32 R13, R4, R2, 0x1, P3 ;  /* 0x00000002040d7211 */ /* 0x000fca00018f0eff */
[----:B------:R0:W-:Y:S02]  /*1e110*/  @P6 STG.E.U16 [R12.64], R5 ;  /* 0x000000050c006986 */ /* 0x0001e4000c101506 */
[----:B0-----:R-:W-:Y:S02]  /*1e120*/  PRMT R12, R5, 0x7632, R12 ;  /* 0x00007632050c7816 */ /* 0x001fe4000000000c */
[----:B------:R-:W-:Y:S02]  /*1e130*/  PRMT R13, R14, 0x7632, R13 ;  /* 0x000076320e0d7816 */ /* 0x000fe4000000000d */
[----:B------:R-:W5:Y:S01]  /*1e140*/  LDL.LU R14, [R1+0x758] ;  /* 0x00075800010e7983 */ /* 0x000f620000300800 */
[----:B---3--:R-:W-:-:S05]  /*1e150*/  IMAD R3, R8, c[0x0][0x198], RZ ;  /* 0x0000660008037a24 */ /* 0x008fca00078e02ff */
[C---:B------:R-:W-:Y:S01]  /*1e160*/  LEA R4, P5, R3.reuse, R0, 0x1 ;  /* 0x0000000003047211 */ /* 0x040fe200078a08ff */
[C---:B----4-:R-:W-:Y:S01]  /*1e170*/  IMAD R9, R20.reuse, c[0x0][0x198], RZ ;  /* 0x0000660014097a24 */ /* 0x050fe200078e02ff */
[----:B------:R-:W-:Y:S02]  /*1e180*/  ISETP.LT.AND P3, PT, R20, c[0x0][0x17c], !P0 ;  /* 0x00005f0014007a0c */ /* 0x000fe40004761270 */
[----:B------:R-:W-:Y:S01]  /*1e190*/  LEA.HI.X.SX32 R5, R3, R2, 0x1, P5 ;  /* 0x0000000203057211 */ /* 0x000fe200028f0eff */
[----:B------:R-:W3:Y:S01]  /*1e1a0*/  LDL.LU R20, [R1+0xb0] ;  /* 0x0000b00001147983 */ /* 0x000ee20000300800 */
[C---:B--2---:R-:W-:Y:S01]  /*1e1b0*/  ISETP.LT.AND P5, PT, R16.reuse, c[0x0][0x17c], !P0 ;  /* 0x00005f0010007a0c */ /* 0x044fe200047a1270 */
[----:B------:R-:W-:Y:S02]  /*1e1c0*/  IMAD R3, R16, c[0x0][0x198], RZ ;  /* 0x0000660010037a24 */ /* 0x000fe400078e02ff */
[----:B------:R-:W2:Y:S01]  /*1e1d0*/  LDL.LU R16, [R1+0xb4] ;  /* 0x0000b40001107983 */ /* 0x000ea20000300800 */
[----:B------:R-:W-:-:S02]  /*1e1e0*/  ISETP.LT.AND P4, PT, R8, c[0x0][0x17c], !P0 ;  /* 0x00005f0008007a0c */ /* 0x000fc40004781270 */
[----:B------:R-:W-:Y:S02]  /*1e1f0*/  LEA R8, P6, R9, R0, 0x1 ;  /* 0x0000000009087211 */ /* 0x000fe400078c08ff */
[----:B------:R-:W-:Y:S02]  /*1e200*/  PRMT R17, R17, 0x7632, R17 ;  /* 0x0000763211117816 */ /* 0x000fe40000000011 */
[----:B------:R-:W-:-:S07]  /*1e210*/  LEA.HI.X.SX32 R9, R9, R2, 0x1, P6 ;  /* 0x0000000209097211 */ /* 0x000fce00030f0eff */
[----:B------:R0:W-:Y:S04]  /*1e220*/  @P4 STG.E.U16 [R4.64], R12 ;  /* 0x0000000c04004986 */ /* 0x0001e8000c101506 */
[----:B------:R1:W-:Y:S01]  /*1e230*/  @P3 STG.E.U16 [R8.64], R13 ;  /* 0x0000000d08003986 */ /* 0x0003e2000c101506 */
[----:B0-----:R-:W-:-:S04]  /*1e240*/  LEA R4, P4, R3, R0, 0x1 ;  /* 0x0000000003047211 */ /* 0x001fc800078808ff */
[----:B------:R-:W-:Y:S01]  /*1e250*/  LEA.HI.X.SX32 R5, R3, R2, 0x1, P4 ;  /* 0x0000000203057211 */ /* 0x000fe200020f0eff */
[C---:B-1----:R-:W-:Y:S01]  /*1e260*/  IMAD R9, R24.reuse, c[0x0][0x198], RZ ;  /* 0x0000660018097a24 */ /* 0x042fe200078e02ff */
[----:B------:R-:W-:-:S03]  /*1e270*/  ISETP.LT.AND P3, PT, R24, c[0x0][0x17c], !P0 ;  /* 0x00005f0018007a0c */ /* 0x000fc60004761270 */
[----:B------:R0:W-:Y:S01]  /*1e280*/  @P5 STG.E.U16 [R4.64], R17 ;  /* 0x0000001104005986 */ /* 0x0001e2000c101506 */
[----:B------:R-:W-:Y:S02]  /*1e290*/  PRMT R21, R21, 0x7632, R21 ;  /* 0x0000763215157816 */ /* 0x000fe40000000015 */
[C---:B------:R-:W-:Y:S01]  /*1e2a0*/  ISETP.LT.AND P6, PT, R28.reuse, c[0x0][0x17c], !P0 ;  /* 0x00005f001c007a0c */ /* 0x040fe200047c1270 */
[----:B------:R-:W-:Y:S02]  /*1e2b0*/  IMAD R3, R28, c[0x0][0x198], RZ ;  /* 0x000066001c037a24 */ /* 0x000fe400078e02ff */
[----:B------:R-:W4:Y:S04]  /*1e2c0*/  LDL.LU R28, [R1+0xb8] ;  /* 0x0000b800011c7983 */ /* 0x000f280000300800 */
[----:B------:R-:W4:Y:S04]  /*1e2d0*/  LDL.LU R24, [R1+0xbc] ;  /* 0x0000bc0001187983 */ /* 0x000f280000300800 */
[----:B0-----:R-:W4:Y:S01]  /*1e2e0*/  LDL.LU R17, [R1+0x18] ;  /* 0x0000180001117983 */ /* 0x001f220000300800 */
[----:B------:R-:W-:-:S02]  /*1e2f0*/  LEA R4, P4, R3, R0, 0x1 ;  /* 0x0000000003047211 */ /* 0x000fc400078808ff */
[----:B------:R-:W-:Y:S02]  /*1e300*/  LEA R8, P5, R9, R0, 0x1 ;  /* 0x0000000009087211 */ /* 0x000fe400078a08ff */
[-C--:B------:R-:W-:Y:S01]  /*1e310*/  LEA.HI.X.SX32 R5, R3, R2.reuse, 0x1, P4 ;  /* 0x0000000203057211 */ /* 0x080fe200020f0eff */
[----:B-----5:R-:W-:Y:S01]  /*1e320*/  IMAD R3, R29, c[0x0][0x198], RZ ;  /* 0x000066001d037a24 */ /* 0x020fe200078e02ff */
[----:B------:R-:W-:Y:S02]  /*1e330*/  PRMT R25, R25, 0x7632, R25 ;  /* 0x0000763219197816 */ /* 0x000fe40000000019 */
[----:B------:R-:W-:Y:S01]  /*1e340*/  LEA.HI.X.SX32 R9, R9, R2, 0x1, P5 ;  /* 0x0000000209097211 */ /* 0x000fe200028f0eff */
[----:B------:R0:W-:Y:S01]  /*1e350*/  @P6 STG.E.U16 [R4.64], R21 ;  /* 0x0000001504006986 */ /* 0x0001e2000c101506 */
[----:B------:R-:W-:-:S03]  /*1e360*/  ISETP.LT.AND P4, PT, R29, c[0x0][0x17c], !P0 ;  /* 0x00005f001d007a0c */ /* 0x000fc60004781270 */
[----:B------:R-:W5:Y:S04]  /*1e370*/  LDL.LU R29, [R1+0xc4] ;  /* 0x0000c400011d7983 */ /* 0x000f680000300800 */
[----:B------:R1:W-:Y:S01]  /*1e380*/  @P3 STG.E.U16 [R8.64], R25 ;  /* 0x0000001908003986 */ /* 0x0003e2000c101506 */
[----:B0-----:R-:W-:-:S04]  /*1e390*/  LEA R4, P5, R3, R0, 0x1 ;  /* 0x0000000003047211 */ /* 0x001fc800078a08ff */
[----:B------:R-:W-:Y:S01]  /*1e3a0*/  LEA.HI.X.SX32 R5, R3, R2, 0x1, P5 ;  /* 0x0000000203057211 */ /* 0x000fe200028f0eff */
[----:B-1----:R-:W5:Y:S04]  /*1e3b0*/  LDL.LU R25, [R1+0xc0] ;  /* 0x0000c00001197983 */ /* 0x002f680000300800 */
[----:B------:R-:W5:Y:S01]  /*1e3c0*/  LDL.LU R21, [R1+0xc8] ;  /* 0x0000c80001157983 */ /* 0x000f620000300800 */
[----:B---3--:R-:W-:Y:S02]  /*1e3d0*/  ISETP.LT.AND P3, PT, R20, c[0x0][0x17c], !P0 ;  /* 0x00005f0014007a0c */ /* 0x008fe40004761270 */
[----:B--2---:R-:W-:Y:S02]  /*1e3e0*/  ISETP.LT.AND P5, PT, R16, c[0x0][0x17c], !P0 ;  /* 0x00005f0010007a0c */ /* 0x004fe400047a1270 */
[----:B------:R-:W2:Y:S04]  /*1e3f0*/  LDL.LU R16, [R1+0xcc] ;  /* 0x0000cc0001107983 */ /* 0x000ea80000300800 */
[----:B------:R-:W3:Y:S01]  /*1e400*/  LDL.LU R20, [R1+0xd0] ;  /* 0x0000d00001147983 */ /* 0x000ee20000300800 */
[----:B------:R-:W-:-:S04]  /*1e410*/  IMAD.MOV.U32 R12, RZ, RZ, c[0x0][0x198] ;  /* 0x00006600ff0c7624 */ /* 0x000fc800078e00ff */
[----:B------:R-:W-:-:S04]  /*1e420*/  IMAD R13, R12, 0x2, R3 ;  /* 0x000000020c0d7824 */ /* 0x000fc800078e0203 */
[----:B------:R-:W-:Y:S01]  /*1e430*/  IMAD R3, R12, 0x2, R13 ;  /* 0x000000020c037824 */ /* 0x000fe200078e020d */
[----:B------:R-:W-:-:S04]  /*1e440*/  LEA R8, P6, R13, R0, 0x1 ;  /* 0x000000000d087211 */ /* 0x000fc800078c08ff */
[----:B------:R-:W-:Y:S01]  /*1e450*/  LEA.HI.X.SX32 R9, R13, R2, 0x1, P6 ;  /* 0x000000020d097211 */ /* 0x000fe200030f0eff */
[----:B------:R-:W-:Y:S01]  /*1e460*/  IMAD R13, R12, 0x2, R3 ;  /* 0x000000020c0d7824 */ /* 0x000fe200078e0203 */
[----:B----4-:R0:W-:Y:S04]  /*1e470*/  @P4 STG.E.U16 [R4.64], R17 ;  /* 0x0000001104004986 */ /* 0x0101e8000c101506 */
[----:B------:R1:W-:Y:S01]  /*1e480*/  @P2 STG.E.U16 [R8.64], R14 ;  /* 0x0000000e08002986 */ /* 0x0003e2000c101506 */
[----:B0-----:R-:W-:-:S04]  /*1e490*/  LEA R4, P4, R3, R0, 0x1 ;  /* 0x0000000003047211 */ /* 0x001fc800078808ff */
[----:B------:R-:W-:Y:S01]  /*1e4a0*/  LEA.HI.X.SX32 R5, R3, R2, 0x1, P4 ;  /* 0x0000000203057211 */ /* 0x000fe200020f0eff */
[----:B------:R-:W-:Y:S01]  /*1e4b0*/  IMAD R3, R12, 0x2, R13 ;  /* 0x000000020c037824 */ /* 0x000fe200078e020d */
[----:B-1----:R-:W-:-:S03]  /*1e4c0*/  LEA R8, P6, R13, R0, 0x1 ;  /* 0x000000000d087211 */ /* 0x002fc600078c08ff */
[----:B------:R0:W-:Y:S01]  /*1e4d0*/  @P1 STG.E.U16 [R4.64], R10 ;  /* 0x0000000a04001986 */ /* 0x0001e2000c101506 */
[----:B------:R-:W-:Y:S01]  /*1e4e0*/  LEA.HI.X.SX32 R9, R13, R2, 0x1, P6 ;  /* 0x000000020d097211 */ /* 0x000fe200030f0eff */
[----:B------:R-:W-:Y:S01]  /*1e4f0*/  IMAD R13, R12, 0x2, R3 ;  /* 0x000000020c0d7824 */ /* 0x000fe200078e0203 */
[----:B------:R-:W-:Y:S02]  /*1e500*/  ISETP.LT.AND P2, PT, R28, c[0x0][0x17c], !P0 ;  /* 0x00005f001c007a0c */ /* 0x000fe40004741270 */
[----:B------:R-:W-:Y:S01]  /*1e510*/  ISETP.LT.AND P4, PT, R24, c[0x0][0x17c], !P0 ;  /* 0x00005f0018007a0c */ /* 0x000fe20004781270 */
[----:B------:R1:W-:Y:S04]  /*1e520*/  @P3 STG.E.U16 [R8.64], R6 ;  /* 0x0000000608003986 */ /* 0x0003e8000c101506 */
[----:B------:R-:W4:Y:S01]  /*1e530*/  LDL.LU R28, [R1+0xd4] ;  /* 0x0000d400011c7983 */ /* 0x000f220000300800 */
[----:B0-----:R-:W-:-:S03]  /*1e540*/  LEA R4, P1, R3, R0, 0x1 ;  /* 0x0000000003047211 */ /* 0x001fc600078208ff */
[----:B------:R-:W4:Y:S01]  /*1e550*/  LDL.LU R24, [R1+0xd8] ;  /* 0x0000d80001187983 */ /* 0x000f220000300800 */
[----:B------:R-:W-:Y:S01]  /*1e560*/  LEA.HI.X.SX32 R5, R3, R2, 0x1, P1 ;  /* 0x0000000203057211 */ /* 0x000fe200008f0eff */
[----:B------:R-:W-:Y:S01]  /*1e570*/  IMAD R3, R12, 0x2, R13 ;  /* 0x000000020c037824 */ /* 0x000fe200078e020d */
[----:B-1----:R-:W-:-:S04]  /*1e580*/  LEA R8, P1, R13, R0, 0x1 ;  /* 0x000000000d087211 */ /* 0x002fc800078208ff */
[----:B------:R-:W-:Y:S01]  /*1e590*/  LEA.HI.X.SX32 R9, R13, R2, 0x1, P1 ;  /* 0x000000020d097211 */ /* 0x000fe200008f0eff */
[----:B------:R-:W-:Y:S01]  /*1e5a0*/  IMAD R13, R12, 0x2, R3 ;  /* 0x000000020c0d7824 */ /* 0x000fe200078e0203 */
[----:B------:R-:W-:Y:S04]  /*1e5b0*/  @P5 STG.E.U16 [R4.64], R15 ;  /* 0x0000000f04005986 */ /* 0x000fe8000c101506 */
[----:B------:R0:W-:Y:S01]  /*1e5c0*/  @P2 STG.E.U16 [R8.64], R18 ;  /* 0x0000001208002986 */ /* 0x0001e2000c101506 */
[----:B-----5:R-:W-:-:S03]  /*1e5d0*/  ISETP.LT.AND P3, PT, R29, c[0x0][0x17c], !P0 ;  /* 0x00005f001d007a0c */ /* 0x020fc60004761270 */
[----:B------:R-:W5:Y:S01]  /*1e5e0*/  LDL.LU R29, [R1+0xdc] ;  /* 0x0000dc00011d7983 */ /* 0x000f620000300800 */
[----:B0-----:R-:W-:-:S04]  /*1e5f0*/  LEA R8, P5, R13, R0, 0x1 ;  /* 0x000000000d087211 */ /* 0x001fc800078a08ff */
[----:B------:R-:W-:Y:S02]  /*1e600*/  LEA.HI.X.SX32 R9, R13, R2, 0x1, P5 ;  /* 0x000000020d097211 */ /* 0x000fe400028f0eff */
[----:B--2---:R-:W-:Y:S02]  /*1e610*/  ISETP.LT.AND P2, PT, R16, c[0x0][0x17c], !P0 ;  /* 0x00005f0010007a0c */ /* 0x004fe40004741270 */
[----:B------:R-:W2:Y:S01]  /*1e620*/  LDL.LU R16, [R1+0xe0] ;  /* 0x0000e00001107983 */ /* 0x000ea20000300800 */
[----:B---3--:R-:W-:-:S03]  /*1e630*/  ISETP.LT.AND P5, PT, R20, c[0x0][0x17c], !P0 ;  /* 0x00005f0014007a0c */ /* 0x008fc600047a1270 */
[----:B------:R-:W3:Y:S01]  /*1e640*/  LDL.LU R20, [R1+0xe4] ;  /* 0x0000e40001147983 */ /* 0x000ee20000300800 */
[----:B------:R-:W-:Y:S02]  /*1e650*/  ISETP.LT.AND P6, PT, R25, c[0x0][0x17c], !P0 ;  /* 0x00005f0019007a0c */ /* 0x000fe400047c1270 */
[----:B------:R-:W-:-:S04]  /*1e660*/  LEA R4, P1, R3, R0, 0x1 ;  /* 0x0000000003047211 */ /* 0x000fc800078208ff */
[----:B------:R-:W-:Y:S01]  /*1e670*/  LEA.HI.X.SX32 R5, R3, R2, 0x1, P1 ;  /* 0x0000000203057211 */ /* 0x000fe200008f0eff */
[----:B------:R-:W-:-:S04]  /*1e680*/  IMAD R3, R12, 0x2, R13 ;  /* 0x000000020c037824 */ /* 0x000fc800078e020d */
[----:B------:R0:W-:Y:S01]  /*1e690*/  @P4 STG.E.U16 [R4.64], R22 ;  /* 0x0000001604004986 */ /* 0x0001e2000c101506 */
[----:B------:R-:W-:-:S03]  /*1e6a0*/  ISETP.LT.AND P1, PT, R21, c[0x0][0x17c], !P0 ;  /* 0x00005f0015007a0c */ /* 0x000fc60004721270 */
[----:B------:R1:W-:Y:S01]  /*1e6b0*/  @P6 STG.E.U16 [R8.64], R26 ;  /* 0x0000001a08006986 */ /* 0x0003e2000c101506 */
[----:B------:R-:W-:Y:S02]  /*1e6c0*/  PRMT R6, R17, 0x7632, R6 ;  /* 0x0000763211067816 */ /* 0x000fe40000000006 */
[----:B------:R-:W-:Y:S01]  /*1e6d0*/  PRMT R14, R14, 0x7632, R14 ;  /* 0x000076320e0e7816 */ /* 0x000fe2000000000e */
[----:B------:R-:W3:Y:S01]  /*1e6e0*/  LDL.LU R17, [R1+0xe8] ;  /* 0x0000e80001117983 */ /* 0x000ee20000300800 */
[----:B0-----:R-:W-:Y:S01]  /*1e6f0*/  LEA R4, P4, R3, R0, 0x1 ;  /* 0x0000000003047211 */ /* 0x001fe200078808ff */
[----:B-1----:R-:W-:-:S03]  /*1e700*/  IMAD R9, R12, 0x2, R3 ;  /* 0x000000020c097824 */ /* 0x002fc600078e0203 */
[----:B------:R-:W-:Y:S01]  /*1e710*/  LEA.HI.X.SX32 R5, R3, R2, 0x1, P4 ;  /* 0x0000000203057211 */ /* 0x000fe200020f0eff */
[----:B------:R-:W-:Y:S01]  /*1e720*/  IMAD R3, R12, 0x2, R9 ;  /* 0x000000020c037824 */ /* 0x000fe200078e0209 */
[----:B------:R-:W-:-:S03]  /*1e730*/  LEA R8, P6, R9, R0, 0x1 ;  /* 0x0000000009087211 */ /* 0x000fc600078c08ff */
[----:B------:R0:W-:Y:S01]  /*1e740*/  @P3 STG.E.U16 [R4.64], R6 ;  /* 0x0000000604003986 */ /* 0x0001e2000c101506 */
[----:B------:R-:W-:Y:S02]  /*1e750*/  LEA.HI.X.SX32 R9, R9, R2, 0x1, P6 ;  /* 0x0000000209097211 */ /* 0x000fe400030f0eff */
[C---:B0-----:R-:W-:Y:S02]  /*1e760*/  LEA R4, P6, R3.reuse, R0, 0x1 ;  /* 0x0000000003047211 */ /* 0x041fe400078c08ff */
[----:B------:R-:W-:Y:S01]  /*1e770*/  PRMT R6, R10, 0x7632, R6 ;  /* 0x000076320a067816 */ /* 0x000fe20000000006 */
[----:B------:R-:W-:Y:S01]  /*1e780*/  IMAD R10, R12, 0x2, R3 ;  /* 0x000000020c0a7824 */ /* 0x000fe200078e0203 */
[----:B------:R-:W-:Y:S01]  /*1e790*/  LEA.HI.X.SX32 R5, R3, R2, 0x1, P6 ;  /* 0x0000000203057211 */ /* 0x000fe200030f0eff */
[----:B------:R0:W-:Y:S04]  /*1e7a0*/  @P1 STG.E.U16 [R8.64], R14 ;  /* 0x0000000e08001986 */ /* 0x0001e8000c101506 */
[----:B------:R1:W-:Y:S01]  /*1e7b0*/  @P2 STG.E.U16 [R4.64], R6 ;  /* 0x0000000604002986 */ /* 0x0003e2000c101506 */
[----:B0-----:R-:W-:-:S04]  /*1e7c0*/  LEA R8, P6, R10, R0, 0x1 ;  /* 0x000000000a087211 */ /* 0x001fc800078c08ff */
[----:B------:R-:W-:Y:S02]  /*1e7d0*/  LEA.HI.X.SX32 R9, R10, R2, 0x1, P6 ;  /* 0x000000020a097211 */ /* 0x000fe400030f0eff */
[----:B-1----:R-:W-:Y:S01]  /*1e7e0*/  PRMT R5, R6, 0x7632, R5 ;  /* 0x0000763206057816 */ /* 0x002fe20000000005 */
[--C-:B------:R-:W-:Y:S01]  /*1e7f0*/  IMAD R3, R12, 0x2, R10.reuse ;  /* 0x000000020c037824 */ /* 0x100fe200078e020a */
[----:B------:R-:W-:-:S03]  /*1e800*/  PRMT R10, R15, 0x7632, R10 ;  /* 0x000076320f0a7816 */ /* 0x000fc6000000000a */
[----:B------:R0:W-:Y:S01]  /*1e810*/  @P5 STG.E.U16 [R8.64], R5 ;  /* 0x0000000508005986 */ /* 0x0001e2000c101506 */
[----:B----4-:R-:W-:-:S03]  /*1e820*/  ISETP.LT.AND P3, PT, R24, c[0x0][0x17c], !P0 ;  /* 0x00005f0018007a0c */ /* 0x010fc60004761270 */
[----:B------:R-:W4:Y:S01]  /*1e830*/  LDL.LU R24, [R1+0xec] ;  /* 0x0000ec0001187983 */ /* 0x000f220000300800 */
[----:B------:R-:W-:-:S03]  /*1e840*/  ISETP.LT.AND P4, PT, R28, c[0x0][0x17c], !P0 ;  /* 0x00005f001c007a0c */ /* 0x000fc60004781270 */
[----:B------:R-:W4:Y:S01]  /*1e850*/  LDL.LU R28, [R1+0xf0] ;  /* 0x0000f000011c7983 */ /* 0x000f220000300800 */
[----:B-----5:R-:W-:Y:S02]  /*1e860*/  ISETP.LT.AND P1, PT, R29, c[0x0][0x17c], !P0 ;  /* 0x00005f001d007a0c */ /* 0x020fe40004721270 */
[----:B--2---:R-:W-:Y:S02]  /*1e870*/  ISETP.LT.AND P2, PT, R16, c[0x0][0x17c], !P0 ;  /* 0x00005f0010007a0c */ /* 0x004fe40004741270 */
[----:B------:R-:W2:Y:S01]  /*1e880*/  LDL.LU R16, [R1+0x1c] ;  /* 0x00001c0001107983 */ /* 0x000ea20000300800 */
[----:B---3--:R-:W-:-:S03]  /*1e890*/  ISETP.LT.AND P5, PT, R20, c[0x0][0x17c], !P0 ;  /* 0x00005f0014007a0c */ /* 0x008fc600047a1270 */
[----:B------:R-:W3:Y:S04]  /*1e8a0*/  LDL.LU R20, [R1+0xf4] ;  /* 0x0000f40001147983 */ /* 0x000ee80000300800 */
[----:B------:R-:W5:Y:S04]  /*1e8b0*/  LDL.LU R15, [R1+0x754] ;  /* 0x00075400010f7983 */ /* 0x000f680000300800 */
[----:B------:R-:W5:Y:S01]  /*1e8c0*/  LDL.LU R29, [R1+0xf8] ;  /* 0x0000f800011d7983 */ /* 0x000f620000300800 */
[----:B------:R-:W-:Y:S01]  /*1e8d0*/  IMAD R6, R12, 0x2, R3 ;  /* 0x000000020c067824 */ /* 0x000fe200078e0203 */
[----:B------:R-:W-:-:S04]  /*1e8e0*/  LEA R4, P6, R3, R0, 0x1 ;  /* 0x0000000003047211 */ /* 0x000fc800078c08ff */
[----:B0-----:R-:W-:Y:S01]  /*1e8f0*/  LEA.HI.X.SX32 R5, R3, R2, 0x1, P6 ;  /* 0x0000000203057211 */ /* 0x001fe200030f0eff */
[----:B------:R-:W-:Y:S01]  /*1e900*/  IMAD R3, R12, 0x2, R6 ;  /* 0x000000020c037824 */ /* 0x000fe200078e0206 */
[----:B------:R-:W-:Y:S02]  /*1e910*/  LEA R8, P6, R6, R0, 0x1 ;  /* 0x0000000006087211 */ /* 0x000fe400078c08ff */
[----:B------:R-:W-:Y:S01]  /*1e920*/  PRMT R18, R18, 0x7632, R18 ;  /* 0x0000763212127816 */ /* 0x000fe20000000012 */
[----:B------:R0:W-:Y:S01]  /*1e930*/  @P4 STG.E.U16 [R4.64], R10 ;  /* 0x0000000a04004986 */ /* 0x0001e2000c101506 */
[----:B------:R-:W-:Y:S01]  /*1e940*/  LEA.HI.X.SX32 R9, R6, R2, 0x1, P6 ;  /* 0x0000000206097211 */ /* 0x000fe200030f0eff */
[----:B------:R-:W-:Y:S01]  /*1e950*/  IMAD R6, R12, 0x2, R3 ;  /* 0x000000020c067824 */ /* 0x000fe200078e0203 */
[----:B------:R-:W-:-:S03]  /*1e960*/  PRMT R22, R22, 0x7632, R22 ;  /* 0x0000763216167816 */ /* 0x000fc60000000016 */
[----:B------:R1:W-:Y:S01]  /*1e970*/  @P3 STG.E.U16 [R8.64], R18 ;  /* 0x0000001208003986 */ /* 0x0003e2000c101506 */
[----:B0-----:R-:W-:Y:S02]  /*1e980*/  LEA R4, P6, R3, R0, 0x1 ;  /* 0x0000000003047211 */ /* 0x001fe400078c08ff */
[----:B------:R-:W-:Y:S02]  /*1e990*/  ISETP.LT.AND P4, PT, R17, c[0x0][0x17c], !P0 ;  /* 0x00005f0011007a0c */ /* 0x000fe40004781270 */
[----:B------:R-:W-:Y:S01]  /*1e9a0*/  LEA.HI.X.SX32 R5, R3, R2, 0x1, P6 ;  /* 0x0000000203057211 */ /* 0x000fe200030f0eff */
[----:B------:R-:W-:Y:S01]  /*1e9b0*/  IMAD R3, R12, 0x2, R6 ;  /* 0x000000020c037824 */ /* 0x000fe200078e0206 */
[----:B-1----:R-:W-:Y:S01]  /*1e9c0*/  LEA R8, P6, R6, R0, 0x1 ;  /* 0x0000000006087211 */ /* 0x002fe200078c08ff */
[----:B------:R-:W5:Y:S01]  /*1e9d0*/  LDL.LU R17, [R1+0xfc] ;  /* 0x0000fc0001117983 */ /* 0x000f620000300800 */
[----:B------:R-:W-:Y:S02]  /*1e9e0*/  PRMT R26, R26, 0x7632, R26 ;  /* 0x000076321a1a7816 */ /* 0x000fe4000000001a */
[----:B------:R-:W-:Y:S01]  /*1e9f0*/  LEA.HI.X.SX32 R9, R6, R2, 0x1, P6 ;  /* 0x0000000206097211 */ /* 0x000fe200030f0eff */
[----:B------:R-:W5:Y:S04]  /*1ea00*/  LDL.LU R25, [R1+0x100] ;  /* 0x0001000001197983 */ /* 0x000f680000300800 */
[----:B------:R-:W5:Y:S04]  /*1ea10*/  LDL.LU R21, [R1+0x104] ;  /* 0x0001040001157983 */ /* 0x000f680000300800 */
[----:B------:R0:W-:Y:S04]  /*1ea20*/  @P1 STG.E.U16 [R4.64], R22 ;  /* 0x0000001604001986 */ /* 0x0001e8000c101506 */
[----:B------:R1:W-:Y:S01]  /*1ea30*/  @P2 STG.E.U16 [R8.64], R26 ;  /* 0x0000001a08002986 */ /* 0x0003e2000c101506 */
[----:B0-----:R-:W-:-:S04]  /*1ea40*/  LEA R4, P6, R3, R0, 0x1 ;  /* 0x0000000003047211 */ /* 0x001fc800078c08ff */
[----:B------:R-:W-:Y:S02]  /*1ea50*/  LEA.HI.X.SX32 R5, R3, R2, 0x1, P6 ;  /* 0x0000000203057211 */ /* 0x000fe400030f0eff */
[----:B----4-:R-:W-:Y:S02]  /*1ea60*/  ISETP.LT.AND P3, PT, R24, c[0x0][0x17c], !P0 ;  /* 0x00005f0018007a0c */ /* 0x010fe40004761270 */
[----:B------:R-:W4:Y:S01]  /*1ea70*/  LDL.LU R24, [R1+0xc] ;  /* 0x00000c0001187983 */ /* 0x000f220000300800 */
[----:B------:R-:W-:-:S03]  /*1ea80*/  ISETP.LT.AND P1, PT, R28, c[0x0][0x17c], !P0 ;  /* 0x00005f001c007a0c */ /* 0x000fc60004721270 */
[----:B------:R-:W4:Y:S04]  /*1ea90*/  LDL.LU R28, [R1+0x108] ;  /* 0x00010800011c7983 */ /* 0x000f280000300800 */
[----:B--2---:R0:W-:Y:S01]  /*1eaa0*/  @P5 STG.E.U16 [R4.64], R16 ;  /* 0x0000001004005986 */ /* 0x0041e2000c101506 */
[----:B---3--:R-:W-:-:S03]  /*1eab0*/  ISETP.LT.AND P2, PT, R20, c[0x0][0x17c], !P0 ;  /* 0x00005f0014007a0c */ /* 0x008fc60004741270 */
[----:B------:R-:W2:Y:S01]  /*1eac0*/  LDL.LU R20, [R1+0x10c] ;  /* 0x00010c0001147983 */ /* 0x000ea20000300800 */
[----:B-----5:R-:W-:-:S03]  /*1ead0*/  ISETP.LT.AND P5, PT, R29, c[0x0][0x17c], !P0 ;  /* 0x00005f001d007a0c */ /* 0x020fc600047a1270 */
[----:B------:R-:W3:Y:S01]  /*1eae0*/  LDL.LU R29, [R1+0x110] ;  /* 0x00011000011d7983 */ /* 0x000ee20000300800 */
[----:B------:R-:W-:-:S04]  /*1eaf0*/  IMAD R6, R12, 0x2, R3 ;  /* 0x000000020c067824 */ /* 0x000fc800078e0203 */
[----:B------:R-:W-:Y:S01]  /*1eb00*/  IMAD R3, R12, 0x2, R6 ;  /* 0x000000020c037824 */ /* 0x000fe200078e0206 */
[----:B-1----:R-:W-:-:S03]  /*1eb10*/  LEA R8, P6, R6, R0, 0x1 ;  /* 0x0000000006087211 */ /* 0x002fc600078c08ff */
[----:B------:R-:W-:Y:S01]  /*1eb20*/  IMAD R13, R12, 0x2, R3 ;  /* 0x000000020c0d7824 */ /* 0x000fe200078e0203 */
[----:B------:R-:W-:Y:S02]  /*1eb30*/  LEA.HI.X.SX32 R9, R6, R2, 0x1, P6 ;  /* 0x0000000206097211 */ /* 0x000fe400030f0eff */
[----:B0-----:R-:W-:-:S03]  /*1eb40*/  LEA R4, P6, R3, R0, 0x1 ;  /* 0x0000000003047211 */ /* 0x001fc600078c08ff */
[----:B------:R0:W-:Y:S01]  /*1eb50*/  @P4 STG.E.U16 [R8.64], R15 ;  /* 0x0000000f08004986 */ /* 0x0001e2000c101506 */
[----:B------:R-:W-:Y:S01]  /*1eb60*/  LEA.HI.X.SX32 R5, R3, R2, 0x1, P6 ;  /* 0x0000000203057211 */ /* 0x000fe200030f0eff */
[----:B------:R-:W-:-:S04]  /*1eb70*/  IMAD R3, R12, 0x2, R13 ;  /* 0x000000020c037824 */ /* 0x000fc800078e020d */
        /* <DEDUP_REMOVED lines=9> */
[----:B------:R-:W5:Y:S01]  /*1ec10*/  LDL.LU R17, [R1+0x114] ;  /* 0x0001140001117983 */ /* 0x000f620000300800 */
[----:B0-----:R-:W-:-:S04]  /*1ec20*/  LEA R8, P6, R13, R0, 0x1 ;  /* 0x000000000d087211 */ /* 0x001fc800078c08ff */
[----:B------:R-:W-:Y:S01]  /*1ec30*/  LEA.HI.X.SX32 R9, R13, R2, 0x1, P6 ;  /* 0x000000020d097211 */ /* 0x000fe200030f0eff */
[----:B----4-:R0:W-:Y:S04]  /*1ec40*/  @P2 STG.E.U16 [R4.64], R24 ;  /* 0x0000001804002986 */ /* 0x0101e8000c101506 */
[----:B------:R1:W-:Y:S01]  /*1ec50*/  @P5 STG.E.U16 [R8.64], R19 ;  /* 0x0000001308005986 */ /* 0x0003e2000c101506 */
[----:B0-----:R-:W-:-:S04]  /*1ec60*/  LEA R4, P6, R3, R0, 0x1 ;  /* 0x0000000003047211 */ /* 0x001fc800078c08ff */
[----:B------:R-:W-:Y:S02]  /*1ec70*/  LEA.HI.X.SX32 R5, R3, R2, 0x1, P6 ;  /* 0x0000000203057211 */ /* 0x000fe400030f0eff */
[----:B------:R-:W-:-:S03]  /*1ec80*/  ISETP.LT.AND P2, PT, R28, c[0x0][0x17c], !P0 ;  /* 0x00005f001c007a0c */ /* 0x000fc60004741270 */
[----:B------:R0:W-:Y:S01]  /*1ec90*/  @P4 STG.E.U16 [R4.64], R23 ;  /* 0x0000001704004986 */ /* 0x0001e2000c101506 */
[----:B--2---:R-:W-:-:S03]  /*1eca0*/  ISETP.LT.AND P5, PT, R20, c[0x0][0x17c], !P0 ;  /* 0x00005f0014007a0c */ /* 0x004fc600047a1270 */
[----:B------:R-:W2:Y:S04]  /*1ecb0*/  LDL.LU R20, [R1+0x118] ;  /* 0x0001180001147983 */ /* 0x000ea80000300800 */
[----:B------:R-:W4:Y:S01]  /*1ecc0*/  LDL.LU R28, [R1+0x11c] ;  /* 0x00011c00011c7983 */ /* 0x000f220000300800 */
[----:B---3--:R-:W-:-:S03]  /*1ecd0*/  ISETP.LT.AND P4, PT, R29, c[0x0][0x17c], !P0 ;  /* 0x00005f001d007a0c */ /* 0x008fc60004781270 */
[----:B------:R-:W3:Y:S01]  /*1ece0*/  LDL.LU R29, [R1+0xac] ;  /* 0x0000ac00011d7983 */ /* 0x000ee20000300800 */
[----:B------:R-:W-:Y:S01]  /*1ecf0*/  IMAD R13, R12, 0x2, R3 ;  /* 0x000000020c0d7824 */ /* 0x000fe200078e0203 */
[----:B------:R-:W-:-:S03]  /*1ed00*/  ISETP.LT.AND P3, PT, R25, c[0x0][0x17c], !P0 ;  /* 0x00005f0019007a0c */ /* 0x000fc60004761270 */
[----:B------:R-:W-:Y:S01]  /*1ed10*/  IMAD R3, R12, 0x2, R13 ;  /* 0x000000020c037824 */ /* 0x000fe200078e020d */
[----:B-1----:R-:W-:-:S04]  /*1ed20*/  LEA R8, P6, R13, R0, 0x1 ;  /* 0x000000000d087211 */ /* 0x002fc800078c08ff */
[----:B------:R-:W-:Y:S01]  /*1ed30*/  LEA.HI.X.SX32 R9, R13, R2, 0x1, P6 ;  /* 0x000000020d097211 */ /* 0x000fe200030f0eff */
[C---:B------:R-:W-:Y:S01]  /*1ed40*/  IMAD R13, R12.reuse, 0x2, R3 ;  /* 0x000000020c0d7824 */ /* 0x040fe200078e0203 */
[----:B0-----:R-:W-:Y:S02]  /*1ed50*/  LEA R4, P6, R3, R0, 0x1 ;  /* 0x0000000003047211 */ /* 0x001fe400078c08ff */
[----:B------:R-:W-:Y:S01]  /*1ed60*/  ISETP.LT.AND P1, PT, R21, c[0x0][0x17c], !P0 ;  /* 0x00005f0015007a0c */ /* 0x000fe20004721270 */
[----:B------:R0:W-:Y:S01]  /*1ed70*/  @P3 STG.E.U16 [R8.64], R27 ;  /* 0x0000001b08003986 */ /* 0x0001e2000c101506 */
[----:B------:R-:W-:Y:S01]  /*1ed80*/  LEA.HI.X.SX32 R5, R3, R2, 0x1, P6 ;  /* 0x0000000203057211 */ /* 0x000fe200030f0eff */
[----:B------:R-:W-:Y:S01]  /*1ed90*/  IMAD R3, R12, 0x2, R13 ;  /* 0x000000020c037824 */ /* 0x000fe200078e020d */
[----:B------:R-:W-:Y:S02]  /*1eda0*/  PRMT R6, R16, 0x7632, R6 ;  /* 0x0000763210067816 */ /* 0x000fe40000000006 */
[----:B0-----:R-:W-:-:S04]  /*1edb0*/  LEA R8, P6, R13, R0, 0x1 ;  /* 0x000000000d087211 */ /* 0x001fc800078c08ff */
[----:B------:R-:W-:Y:S01]  /*1edc0*/  LEA.HI.X.SX32 R9, R13, R2, 0x1, P6 ;  /* 0x000000020d097211 */ /* 0x000fe200030f0eff */
[C---:B------:R-:W-:Y:S01]  /*1edd0*/  IMAD R13, R12.reuse, 0x2, R3 ;  /* 0x000000020c0d7824 */ /* 0x040fe200078e0203 */
[----:B------:R-:W-:Y:S01]  /*1ede0*/  PRMT R7, R15, 0x7632, R7 ;  /* 0x000076320f077816 */ /* 0x000fe20000000007 */
[----:B------:R0:W-:Y:S02]  /*1edf0*/  @P1 STG.E.U16 [R4.64], R6 ;  /* 0x0000000604001986 */ /* 0x0001e4000c101506 */
[----:B------:R-:W-:-:S04]  /*1ee00*/  IMAD R15, R12, 0x2, R13 ;  /* 0x000000020c0f7824 */ /* 0x000fc800078e020d */
[C---:B------:R-:W-:Y:S01]  /*1ee10*/  IMAD R21, R12.reuse, 0x2, R15 ;  /* 0x000000020c157824 */ /* 0x040fe200078e020f */
[-C--:B------:R-:W-:Y:S02]  /*1ee20*/  LEA R14, P6, R15, R0.reuse, 0x1 ;  /* 0x000000000f0e7211 */ /* 0x080fe400078c08ff */
[C---:B0-----:R-:W-:Y:S01]  /*1ee30*/  LEA R4, P1, R3.reuse, R0, 0x1 ;  /* 0x0000000003047211 */ /* 0x041fe200078208ff */
[----:B------:R0:W-:Y:S03]  /*1ee40*/  @P2 STG.E.U16 [R8.64], R7 ;  /* 0x0000000708002986 */ /* 0x0001e6000c101506 */
[----:B------:R-:W-:Y:S01]  /*1ee50*/  LEA.HI.X.SX32 R5, R3, R2, 0x1, P1 ;  /* 0x0000000203057211 */ /* 0x000fe200008f0eff */
[C---:B------:R-:W-:Y:S01]  /*1ee60*/  IMAD R3, R12.reuse, 0x2, R21 ;  /* 0x000000020c037824 */ /* 0x040fe200078e0215 */
[----:B------:R-:W-:Y:S02]  /*1ee70*/  LEA R16, P2, R13, R0, 0x1 ;  /* 0x000000000d107211 */ /* 0x000fe400078408ff */
[----:B------:R-:W-:Y:S01]  /*1ee80*/  LEA.HI.X.SX32 R15, R15, R2, 0x1, P6 ;  /* 0x000000020f0f7211 */ /* 0x000fe200030f0eff */
[----:B------:R-:W-:Y:S01]  /*1ee90*/  IMAD R25, R12, 0x2, R3 ;  /* 0x000000020c197824 */ /* 0x000fe200078e0203 */
[----:B------:R-:W-:-:S02]  /*1eea0*/  LEA R12, P1, R3, R0, 0x1 ;  /* 0x00000000030c7211 */ /* 0x000fc400078208ff */
[----:B0-----:R-:W-:Y:S02]  /*1eeb0*/  LEA R8, P6, R21, R0, 0x1 ;  /* 0x0000000015087211 */ /* 0x001fe400078c08ff */
[----:B-----5:R-:W-:Y:S02]  /*1eec0*/  ISETP.LT.AND P3, PT, R17, c[0x0][0x17c], !P0 ;  /* 0x00005f0011007a0c */ /* 0x020fe40004761270 */
[-C--:B------:R-:W-:Y:S02]  /*1eed0*/  LEA.HI.X.SX32 R17, R13, R2.reuse, 0x1, P2 ;  /* 0x000000020d117211 */ /* 0x080fe400010f0eff */
[-C--:B------:R-:W-:Y:S02]  /*1eee0*/  LEA.HI.X.SX32 R9, R21, R2.reuse, 0x1, P6 ;  /* 0x0000000215097211 */ /* 0x080fe400030f0eff */
[----:B------:R-:W-:Y:S02]  /*1eef0*/  LEA.HI.X.SX32 R13, R3, R2, 0x1, P1 ;  /* 0x00000002030d7211 */ /* 0x000fe400008f0eff */
[----:B------:R-:W-:-:S02]  /*1ef00*/  PRMT R7, R7, 0x7632, R7 ;  /* 0x0000763207077816 */ /* 0x000fc40000000007 */
[----:B------:R-:W-:Y:S02]  /*1ef10*/  PRMT R19, R19, 0x7632, R19 ;  /* 0x0000763213137816 */ /* 0x000fe40000000013 */
[----:B------:R-:W-:Y:S02]  /*1ef20*/  PRMT R6, R23, 0x7632, R6 ;  /* 0x0000763217067816 */ /* 0x000fe40000000006 */
[----:B--2---:R-:W-:Y:S02]  /*1ef30*/  ISETP.LT.AND P2, PT, R20, c[0x0][0x17c], !P0 ;  /* 0x00005f0014007a0c */ /* 0x004fe40004741270 */
[C---:B------:R-:W-:Y:S02]  /*1ef40*/  LEA R20, P6, R25.reuse, R0, 0x1 ;  /* 0x0000000019147211 */ /* 0x040fe400078c08ff */
[----:B----4-:R-:W-:Y:S02]  /*1ef50*/  ISETP.LT.AND P1, PT, R28, c[0x0][0x17c], !P0 ;  /* 0x00005f001c007a0c */ /* 0x010fe40004721270 */
[----:B------:R-:W-:-:S02]  /*1ef60*/  LEA.HI.X.SX32 R21, R25, R2, 0x1, P6 ;  /* 0x0000000219157211 */ /* 0x000fc400030f0eff */
[----:B---3--:R-:W-:Y:S02]  /*1ef70*/  ISETP.LT.AND P0, PT, R29, c[0x0][0x17c], !P0 ;  /* 0x00005f001d007a0c */ /* 0x008fe40004701270 */
[----:B------:R-:W-:Y:S02]  /*1ef80*/  PRMT R2, R11, 0x7632, R2 ;  /* 0x000076320b027816 */ /* 0x000fe40000000002 */
[----:B------:R-:W-:-:S03]  /*1ef90*/  PRMT R0, R24, 0x7632, R0 ;  /* 0x0000763218007816 */ /* 0x000fc60000000000 */
[----:B------:R0:W-:Y:S04]  /*1efa0*/  @P5 STG.E.U16 [R4.64], R2 ;  /* 0x0000000204005986 */ /* 0x0001e8000c101506 */
[----:B------:R0:W-:Y:S04]  /*1efb0*/  @P4 STG.E.U16 [R16.64], R7 ;  /* 0x0000000710004986 */ /* 0x0001e8000c101506 */
[----:B------:R0:W-:Y:S04]  /*1efc0*/  @P3 STG.E.U16 [R14.64], R0 ;  /* 0x000000000e003986 */ /* 0x0001e8000c101506 */
[----:B------:R0:W-:Y:S04]  /*1efd0*/  @P2 STG.E.U16 [R8.64], R19 ;  /* 0x0000001308002986 */ /* 0x0001e8000c101506 */
[----:B------:R0:W-:Y:S01]  /*1efe0*/  @P1 STG.E.U16 [R12.64], R6 ;  /* 0x000000060c001986 */ /* 0x0001e2000c101506 */
[----:B------:R-:W-:Y:S05]  /*1eff0*/  @!P0 EXIT ;  /* 0x000000000000894d */ /* 0x000fea0003800000 */
[----:B------:R-:W-:-:S05]  /*1f000*/  PRMT R10, R27, 0x7632, R10 ;  /* 0x000076321b0a7816 */ /* 0x000fca000000000a */
[----:B------:R-:W-:Y:S01]  /*1f010*/  STG.E.U16 [R20.64], R10 ;  /* 0x0000000a14007986 */ /* 0x000fe2000c101506 */
[----:B------:R-:W-:Y:S05]  /*1f020*/  EXIT ;  /* 0x000000000000794d */ /* 0x000fea0003800000 */
.L_x_4:
[----:B------:R-:W-:-:S00]  /*1f030*/  BRA `(.L_x_4) ;  /* 0xfffffff000007947 */ /* 0x000fc0000383ffff */
[----:B------:R-:W-:-:S00]  /*1f040*/  NOP ;  /* 0x0000000000007918 */ /* 0x000fc00000000000 */
        /* <DEDUP_REMOVED lines=11> */
.L_x_5:


//--------------------- .nv.shared.matmul_kernel  --------------------------
	.section	.nv.shared.matmul_kernel,"aw",@nobits
	.sectionflags	@""
	.align	16
